// auto-generated by cutlass_sweep.fmha — config: {"arch": "sm_100", "direction": "bwd", "dtype": "fp16", "head_dim": 96, "mask": "none", "schedule": "tma", "tile_kv": 128, "tile_q": 128}
#include "cutlass/cutlass.h"
#include "cute/tensor.hpp"
#include "cutlass/device_kernel.h"
#include "cutlass/kernel_hardware_info.h"
#include "77_blackwell_fmha/collective/fmha_common.hpp"
#include "77_blackwell_fmha/collective/fmha_fusion.hpp"
#include "77_blackwell_fmha/kernel/sm100_fmha_bwd_kernel_tma_warpspecialized.hpp"

using namespace cute;
using Element = cutlass::half_t;
using TileShape = Shape<_128, _128, _96, _96>;
// Q K D D_VO ((H_R, H_K) B) — must match the kernel's stride deconstruction.
using ProblemShape =
    cute::tuple<int, int, int, int, cute::tuple<cute::tuple<int, int>, int>>;

using Kernel = cutlass::fmha::kernel::Sm100FmhaBwdKernelTmaWarpSpecialized<
    ProblemShape, Element, float, TileShape,
    cutlass::fmha::collective::NoMask>;

auto* _anchor = &cutlass::device_kernel<Kernel>;


// ===== COMPILED SASS (sm_100a) =====

	.target	sm_100a

	.elftype	@"ET_EXEC"


//--------------------- .note.nv.tkinfo           --------------------------
	.section	.note.nv.tkinfo,"",@"SHT_NOTE"
	.sectionflags	@"SHF_NOTE_NV_TKINFO"
	.tkinfo
        /*0018*/ 	.word	0x00000002
        /*0030*/ 	.string	""
        /*0030*/ 	.string	"ptxas"
        /*0030*/ 	.string	"Cuda compilation tools, release 13.0, V13.0.88"
        /*0030*/ 	.string	"Build cuda_13.0.r13.0/compiler.36424714_0"
        /*0030*/ 	.string	"-arch sm_100a -m 64 "



//--------------------- .note.nv.cuinfo           --------------------------
	.section	.note.nv.cuinfo,"",@"SHT_NOTE"
	.sectionflags	@"SHF_NOTE_NV_CUINFO"
        /*0018*/ 	.short	0x0002
        /*001a*/ 	.short	0x0064
        /*001c*/ 	.short	0x0082
	.zero		2


//--------------------- .nv.info                  --------------------------
	.section	.nv.info,"",@"SHT_CUDA_INFO"
	.align	4


	//----- nvinfo : EIATTR_REGCOUNT
	.align		4
        /*0000*/ 	.byte	0x04, 0x2f
        /*0002*/ 	.short	(.L_21 - .L_20)
	.align		4
.L_20:
        /*0004*/ 	.word	index@(_ZN7cutlass13device_kernelINS_4fmha6kernel36Sm100FmhaBwdKernelTmaWarpSpecializedIN4cute5tupleIJiiiiNS5_IJNS5_IJiiEEEiEEEEEENS_6half_tEfNS5_IJNS4_1CILi128EEESB_NSA_ILi96EEESC_EEENS1_10collective6NoMaskEEEEEvNT_6ParamsE)
        /*0008*/ 	.word	0x00000080


	//----- nvinfo : EIATTR_FRAME_SIZE
	.align		4
.L_21:
        /*000c*/ 	.byte	0x04, 0x11
        /*000e*/ 	.short	(.L_23 - .L_22)
	.align		4
.L_22:
        /*0010*/ 	.word	index@($__internal_3_$__cuda_sm20_div_u16)
        /*0014*/ 	.word	0x00000018


	//----- nvinfo : EIATTR_FRAME_SIZE
	.align		4
.L_23:
        /*0018*/ 	.byte	0x04, 0x11
        /*001a*/ 	.short	(.L_25 - .L_24)
	.align		4
.L_24:
        /*001c*/ 	.word	index@($__internal_2_$__cuda_sm10x_tcgen05_guardrail_trap_unallocated_columns_being_dealloced)
        /*0020*/ 	.word	0x00000018


	//----- nvinfo : EIATTR_FRAME_SIZE
	.align		4
.L_25:
        /*0024*/ 	.byte	0x04, 0x11
        /*0026*/ 	.short	(.L_27 - .L_26)
	.align		4
.L_26:
        /*0028*/ 	.word	index@($__internal_1_$__cuda_sm10x_tcgen05_guardrail_trap_phase_invalid_during_alloc)
        /*002c*/ 	.word	0x00000018


	//----- nvinfo : EIATTR_FRAME_SIZE
	.align		4
.L_27:
        /*0030*/ 	.byte	0x04, 0x11
        /*0032*/ 	.short	(.L_29 - .L_28)
	.align		4
.L_28:
        /*0034*/ 	.word	index@($__internal_0_$__cuda_sm10x_tcgen05_guardrail_trap_col_being_dealloced_not_returned_by_alloc)
        /*0038*/ 	.word	0x00000018


	//----- nvinfo : EIATTR_FRAME_SIZE
	.align		4
.L_29:
        /*003c*/ 	.byte	0x04, 0x11
        /*003e*/ 	.short	(.L_31 - .L_30)
	.align		4
.L_30:
        /*0040*/ 	.word	index@(_ZN7cutlass13device_kernelINS_4fmha6kernel36Sm100FmhaBwdKernelTmaWarpSpecializedIN4cute5tupleIJiiiiNS5_IJNS5_IJiiEEEiEEEEEENS_6half_tEfNS5_IJNS4_1CILi128EEESB_NSA_ILi96EEESC_EEENS1_10collective6NoMaskEEEEEvNT_6ParamsE)
        /*0044*/ 	.word	0x00000018


	//----- nvinfo : EIATTR_MIN_STACK_SIZE
	.align		4
.L_31:
        /*0048*/ 	.byte	0x04, 0x12
        /*004a*/ 	.short	(.L_33 - .L_32)
	.align		4
.L_32:
        /*004c*/ 	.word	index@(_ZN7cutlass13device_kernelINS_4fmha6kernel36Sm100FmhaBwdKernelTmaWarpSpecializedIN4cute5tupleIJiiiiNS5_IJNS5_IJiiEEEiEEEEEENS_6half_tEfNS5_IJNS4_1CILi128EEESB_NSA_ILi96EEESC_EEENS1_10collective6NoMaskEEEEEvNT_6ParamsE)
        /*0050*/ 	.word	0x00000018
.L_33:


//--------------------- .nv.compat                --------------------------
	.section	.nv.compat,"",@"SHT_CUDA_COMPAT_INFO"
	.align	4
        /*0000*/ 	.byte	0x02, 0x09, 0x01, 0x00, 0x02, 0x02, 0x02, 0x00, 0x02, 0x05, 0x05, 0x00, 0x03, 0x07, 0x01, 0x01
        /*0010*/ 	.byte	0x02, 0x03, 0x01, 0x00, 0x02, 0x06, 0x01, 0x00, 0x04, 0x0b, 0x08, 0x00, 0x01, 0x00, 0x00, 0x00
        /*0020*/ 	.byte	0x00, 0x00, 0x00, 0x00


//--------------------- .nv.info._ZN7cutlass13device_kernelINS_4fmha6kernel36Sm100FmhaBwdKernelTmaWarpSpecializedIN4cute5tupleIJiiiiNS5_IJNS5_IJiiEEEiEEEEEENS_6half_tEfNS5_IJNS4_1CILi128EEESB_NSA_ILi96EEESC_EEENS1_10collective6NoMaskEEEEEvNT_6ParamsE --------------------------
	.section	.nv.info._ZN7cutlass13device_kernelINS_4fmha6kernel36Sm100FmhaBwdKernelTmaWarpSpecializedIN4cute5tupleIJiiiiNS5_IJNS5_IJiiEEEiEEEEEENS_6half_tEfNS5_IJNS4_1CILi128EEESB_NSA_ILi96EEESC_EEENS1_10collective6NoMaskEEEEEvNT_6ParamsE,"",@"SHT_CUDA_INFO"
	.sectionflags	@""
	.align	4


	//----- nvinfo : EIATTR_CUDA_API_VERSION
	.align		4
        /*0000*/ 	.byte	0x04, 0x37
        /*0002*/ 	.short	(.L_35 - .L_34)
.L_34:
        /*0004*/ 	.word	0x00000082


	//----- nvinfo : EIATTR_KPARAM_INFO
	.align		4
.L_35:
        /*0008*/ 	.byte	0x04, 0x17
        /*000a*/ 	.short	(.L_37 - .L_36)
.L_36:
        /*000c*/ 	.word	0x00000000
        /*0010*/ 	.short	0x0000
        /*0012*/ 	.short	0x0000
        /*0014*/ 	.byte	0x00, 0xf0, 0x01, 0x1a


	//----- nvinfo : EIATTR_AT_ENTRY_FRAGMENTS
	.align		4
.L_37:
        /*0018*/ 	.byte	0x04, 0x4f
        /*001a*/ 	.short	(.L_39 - .L_38)


	//   ....[0]....
.L_38:
        /*001c*/ 	.word	0x00000006


	//----- nvinfo : EIATTR_RESERVED_SMEM_USED
	.align		4
.L_39:
        /*0020*/ 	.byte	0x01, 0x41
	.zero		2


	//----- nvinfo : EIATTR_SPARSE_MMA_MASK
	.align		4
        /*0024*/ 	.byte	0x03, 0x50
        /*0026*/ 	.short	0x0000


	//----- nvinfo : EIATTR_TCGEN05_1CTA_USED
	.align		4
        /*0028*/ 	.byte	0x01, 0x51
	.zero		2


	//----- nvinfo : EIATTR_MAXREG_COUNT
	.align		4
        /*002c*/ 	.byte	0x03, 0x1b
        /*002e*/ 	.short	0x0080


	//----- nvinfo : EIATTR_NUM_BARRIERS
	.align		4
        /*0030*/ 	.byte	0x02, 0x4c
        /*0032*/ 	.byte	0x04
	.zero		1


	//----- nvinfo : EIATTR_EXTERNS
	.align		4
        /*0034*/ 	.byte	0x04, 0x0f
        /*0036*/ 	.short	(.L_41 - .L_40)


	//   ....[0]....
	.align		4
.L_40:
        /*0038*/ 	.word	index@(__assertfail)


	//----- nvinfo : EIATTR_ANNOTATIONS
	.align		4
.L_41:
        /*003c*/ 	.byte	0x04, 0x55
        /*003e*/ 	.short	(.L_43 - .L_42)


	//   ....[0]....
.L_42:
        /*0040*/ 	.word	0x00000001
        /*0044*/ 	.byte	0xd0, 0x11, 0x00, 0x00, 0x01, 0x00, 0x00, 0x00, 0x80, 0x30, 0x00, 0x00, 0x01, 0x00, 0x00, 0x00
        /* <DEDUP_REMOVED lines=13> */
        /*0124*/ 	.byte	0x80, 0xce, 0x00, 0x00


	//----- nvinfo : EIATTR_MERCURY_ISA_VERSION
	.align		4
.L_43:
        /*0128*/ 	.byte	0x03, 0x5f
        /*012a*/ 	.short	0x0101


	//----- nvinfo : EIATTR_INT_WARP_WIDE_INSTR_OFFSETS
	.align		4
        /*012c*/ 	.byte	0x04, 0x31
        /*012e*/ 	.short	(.L_45 - .L_44)


	//   ....[0]....
.L_44:
        /*0130*/ 	.word	0x0000f820


	//   ....[1]....
        /*0134*/ 	.word	0x0000f840


	//   ....[2]....
        /*0138*/ 	.word	0x0000f870


	//----- nvinfo : EIATTR_COOP_GROUP_MASK_REGIDS
	.align		4
.L_45:
        /*013c*/ 	.byte	0x04, 0x29
        /*013e*/ 	.short	(.L_47 - .L_46)


	//   ....[0]....
.L_46:
        /*0140*/ 	.word	0xffffffff


	//   ....[1]....
        /*0144*/ 	.word	0xffffffff


	//   ....[2]....
        /*0148*/ 	.word	0xffffffff


	//   ....[3]....
        /*014c*/ 	.word	0xffffffff


	//   ....[4]....
        /*0150*/ 	.word	0xffffffff


	//   ....[5]....
        /*0154*/ 	.word	0xffffffff


	//   ....[6]....
        /*0158*/ 	.word	0xffffffff


	//   ....[7]....
        /*015c*/ 	.word	0xffffffff


	//   ....[8]....
        /*0160*/ 	.word	0xffffffff


	//   ....[9]....
        /*0164*/ 	.word	0xffffffff


	//   ....[10]....
        /*0168*/ 	.word	0xffffffff


	//   ....[11]....
        /*016c*/ 	.word	0xffffffff


	//   ....[12]....
        /*0170*/ 	.word	0xffffffff


	//   ....[13]....
        /*0174*/ 	.word	0xffffffff


	//   ....[14]....
        /*0178*/ 	.word	0xffffffff


	//   ....[15]....
        /*017c*/ 	.word	0xffffffff


	//----- nvinfo : EIATTR_COOP_GROUP_INSTR_OFFSETS
	.align		4
.L_47:
        /*0180*/ 	.byte	0x04, 0x28
        /*0182*/ 	.short	(.L_49 - .L_48)


	//   ....[0]....
.L_48:
        /*0184*/ 	.word	0x00000080


	//   ....[1]....
        /*0188*/ 	.word	0x00000370


	//   ....[2]....
        /*018c*/ 	.word	0x000005b0


	//   ....[3]....
        /*0190*/ 	.word	0x000006a0


	//   ....[4]....
        /*0194*/ 	.word	0x000007e0


	//   ....[5]....
        /*0198*/ 	.word	0x00000920


	//   ....[6]....
        /*019c*/ 	.word	0x00000a60


	//   ....[7]....
        /*01a0*/ 	.word	0x00000ba0


	//   ....[8]....
        /*01a4*/ 	.word	0x00000ce0


	//   ....[9]....
        /*01a8*/ 	.word	0x00000e20


	//   ....[10]....
        /*01ac*/ 	.word	0x00000f60


	//   ....[11]....
        /*01b0*/ 	.word	0x00003d60


	//   ....[12]....
        /*01b4*/ 	.word	0x00003f60


	//   ....[13]....
        /*01b8*/ 	.word	0x00003f80


	//   ....[14]....
        /*01bc*/ 	.word	0x0000f710


	//   ....[15]....
        /*01c0*/ 	.word	0x0000f940


	//----- nvinfo : EIATTR_REG_RECONFIG
	.align		4
.L_49:
        /*01c4*/ 	.byte	0x01, 0x54
	.zero		2


	//----- nvinfo : EIATTR_VRC_CTA_INIT_COUNT
	.align		4
        /*01c8*/ 	.byte	0x02, 0x4a
        /*01ca*/ 	.byte	0x80
	.zero		1


	//----- nvinfo : EIATTR_SYSCALL_OFFSETS
	.align		4
        /*01cc*/ 	.byte	0x04, 0x46
        /*01ce*/ 	.short	(.L_51 - .L_50)


	//   ....[0]....
.L_50:
        /*01d0*/ 	.word	0x00008dc0


	//   ....[1]....
        /*01d4*/ 	.word	0x00008f30


	//   ....[2]....
        /*01d8*/ 	.word	0x000090b0


	//   ....[3]....
        /*01dc*/ 	.word	0x0000a7f0


	//   ....[4]....
        /*01e0*/ 	.word	0x0000a960


	//   ....[5]....
        /*01e4*/ 	.word	0x0000aad0


	//   ....[6]....
        /*01e8*/ 	.word	0x0000ac40


	//   ....[7]....
        /*01ec*/ 	.word	0x0000b150


	//   ....[8]....
        /*01f0*/ 	.word	0x0000b300


	//   ....[9]....
        /*01f4*/ 	.word	0x0000b470


	//   ....[10]....
        /*01f8*/ 	.word	0x0000c230


	//   ....[11]....
        /*01fc*/ 	.word	0x0000d200


	//   ....[12]....
        /*0200*/ 	.word	0x0000d370


	//   ....[13]....
        /*0204*/ 	.word	0x0000d4e0


	//   ....[14]....
        /*0208*/ 	.word	0x0000e320


	//   ....[15]....
        /*020c*/ 	.word	0x0000e490


	//   ....[16]....
        /*0210*/ 	.word	0x0000e600


	//----- nvinfo : EIATTR_MBARRIER_INSTR_OFFSETS
	.align		4
.L_51:
        /*0214*/ 	.byte	0x04, 0x39
        /*0216*/ 	.short	(.L_53 - .L_52)


	//   ....[0]....
.L_52:
        /*0218*/ 	.word	0x00000450
        /*021c*/ 	.word	0x000000ff
        /*0220*/ 	.word	0x0002e800
        /*0224*/ 	.short	0x0100
        /*0226*/ 	.byte	0x04
	.zero		1


	//   ....[1]....
        /*0228*/ 	.word	0x00000460
        /*022c*/ 	.word	0x000000ff
        /*0230*/ 	.word	0x0002e810
        /*0234*/ 	.short	0x0100
        /*0236*/ 	.byte	0x04
	.zero		1


	//   ....[2]....
        /*0238*/ 	.word	0x00000470
        /*023c*/ 	.word	0x000000ff
        /*0240*/ 	.word	0x0002e808
        /*0244*/ 	.short	0x0100
        /*0246*/ 	.byte	0x04
	.zero		1


	//   ....[3]....
        /*0248*/ 	.word	0x00000480
        /*024c*/ 	.word	0x000000ff
        /*0250*/ 	.word	0x0002e818
        /*0254*/ 	.short	0x0100
        /*0256*/ 	.byte	0x04
	.zero		1


	//   ....[4]....
        /*0258*/ 	.word	0x00000670
        /*025c*/ 	.word	0x000000ff
        /*0260*/ 	.word	0x0002e820
        /*0264*/ 	.short	0x0100
        /*0266*/ 	.byte	0x06
	.zero		1


	//   ....[5]....
        /*0268*/ 	.word	0x00000680
        /*026c*/ 	.word	0x000000ff
        /*0270*/ 	.word	0x0002e828
        /*0274*/ 	.short	0x0100
        /*0276*/ 	.byte	0x06
	.zero		1


	//   ....[6]....
        /*0278*/ 	.word	0x000007b0
        /*027c*/ 	.word	0x000000ff
        /*0280*/ 	.word	0x0002e830
        /*0284*/ 	.short	0x0100
        /*0286*/ 	.byte	0x04
	.zero		1


	//   ....[7]....
        /*0288*/ 	.word	0x000007c0
        /*028c*/ 	.word	0x000000ff
        /*0290*/ 	.word	0x0002e838
        /*0294*/ 	.short	0x0100
        /*0296*/ 	.byte	0x04
	.zero		1


	//   ....[8]....
        /*0298*/ 	.word	0x000008f0
        /*029c*/ 	.word	0x000000ff
        /*02a0*/ 	.word	0x0002e840
        /*02a4*/ 	.short	0x0100
        /*02a6*/ 	.byte	0x04
	.zero		1


	//   ....[9]....
        /*02a8*/ 	.word	0x00000900
        /*02ac*/ 	.word	0x000000ff
        /*02b0*/ 	.word	0x0002e848
        /*02b4*/ 	.short	0x0100
        /*02b6*/ 	.byte	0x04
	.zero		1


	//   ....[10]....
        /*02b8*/ 	.word	0x00000a30
        /*02bc*/ 	.word	0x000000ff
        /*02c0*/ 	.word	0x0002e850
        /*02c4*/ 	.short	0x0100
        /*02c6*/ 	.byte	0x04
	.zero		1


	//   ....[11]....
        /*02c8*/ 	.word	0x00000a40
        /*02cc*/ 	.word	0x000000ff
        /*02d0*/ 	.word	0x0002e858
        /*02d4*/ 	.short	0x0100
        /*02d6*/ 	.byte	0x04
	.zero		1


	//   ....[12]....
        /*02d8*/ 	.word	0x00000b70
        /*02dc*/ 	.word	0x000000ff
        /*02e0*/ 	.word	0x0002e860
        /*02e4*/ 	.short	0x0100
        /*02e6*/ 	.byte	0x04
	.zero		1


	//   ....[13]....
        /*02e8*/ 	.word	0x00000b80
        /*02ec*/ 	.word	0x000000ff
        /*02f0*/ 	.word	0x0002e868
        /*02f4*/ 	.short	0x0100
        /*02f6*/ 	.byte	0x04
	.zero		1


	//   ....[14]....
        /*02f8*/ 	.word	0x00000cb0
        /*02fc*/ 	.word	0x000000ff
        /*0300*/ 	.word	0x0002e870
        /*0304*/ 	.short	0x0100
        /*0306*/ 	.byte	0x04
	.zero		1


	//   ....[15]....
        /*0308*/ 	.word	0x00000cc0
        /*030c*/ 	.word	0x000000ff
        /*0310*/ 	.word	0x0002e878
        /*0314*/ 	.short	0x0100
        /*0316*/ 	.byte	0x04
	.zero		1


	//   ....[16]....
        /*0318*/ 	.word	0x00000df0
        /*031c*/ 	.word	0x000000ff
        /*0320*/ 	.word	0x0002e880
        /*0324*/ 	.short	0x0100
        /*0326*/ 	.byte	0x04
	.zero		1


	//   ....[17]....
        /*0328*/ 	.word	0x00000e00
        /*032c*/ 	.word	0x000000ff
        /*0330*/ 	.word	0x0002e888
        /*0334*/ 	.short	0x0100
        /*0336*/ 	.byte	0x04
	.zero		1


	//   ....[18]....
        /*0338*/ 	.word	0x00000f30
        /*033c*/ 	.word	0x000000ff
        /*0340*/ 	.word	0x0002e890
        /*0344*/ 	.short	0x0100
        /*0346*/ 	.byte	0x04
	.zero		1


	//   ....[19]....
        /*0348*/ 	.word	0x00000f40
        /*034c*/ 	.word	0x000000ff
        /*0350*/ 	.word	0x0002e898
        /*0354*/ 	.short	0x0100
        /*0356*/ 	.byte	0x04
	.zero		1


	//   ....[20]....
        /*0358*/ 	.word	0x00001070
        /*035c*/ 	.word	0x000000ff
        /*0360*/ 	.word	0x0002e8a0
        /*0364*/ 	.short	0x0100
        /*0366*/ 	.byte	0x04
	.zero		1


	//   ....[21]....
        /*0368*/ 	.word	0x00001080
        /*036c*/ 	.word	0x000000ff
        /*0370*/ 	.word	0x0002e8b0
        /*0374*/ 	.short	0x0100
        /*0376*/ 	.byte	0x04
	.zero		1


	//   ....[22]....
        /*0378*/ 	.word	0x00001090
        /*037c*/ 	.word	0x000000ff
        /*0380*/ 	.word	0x0002e8a8
        /*0384*/ 	.short	0x0100
        /*0386*/ 	.byte	0x04
	.zero		1


	//   ....[23]....
        /*0388*/ 	.word	0x000010a0
        /*038c*/ 	.word	0x000000ff
        /*0390*/ 	.word	0x0002e8b8
        /*0394*/ 	.short	0x0100
        /*0396*/ 	.byte	0x04
	.zero		1


	//   ....[24]....
        /*0398*/ 	.word	0x00002310
        /*039c*/ 	.word	0x000000ff
        /*03a0*/ 	.word	0x0002e810
        /*03a4*/ 	.short	0x010a
        /*03a6*/ 	.byte	0x20
	.zero		1


	//   ....[25]....
        /*03a8*/ 	.word	0x00002490
        /*03ac*/ 	.word	0x000000ff
        /*03b0*/ 	.word	0x0002e800
        /*03b4*/ 	.short	0x010b
        /*03b6*/ 	.byte	0x20
	.zero		1


	//   ....[26]....
        /*03b8*/ 	.word	0x000027c0
        /*03bc*/ 	.word	0x000000ff
        /*03c0*/ 	.word	0x0002e838
        /*03c4*/ 	.short	0x010a
        /*03c6*/ 	.byte	0x20
	.zero		1


	//   ....[27]....
        /*03c8*/ 	.word	0x000029b0
        /*03cc*/ 	.word	0x000000ff
        /*03d0*/ 	.word	0x0002e830
        /*03d4*/ 	.short	0x0107
        /*03d6*/ 	.byte	0x20
	.zero		1


	//   ....[28]....
        /*03d8*/ 	.word	0x00002a10
        /*03dc*/ 	.word	0x000000ff
        /*03e0*/ 	.word	0x0002e830
        /*03e4*/ 	.short	0x0101
        /*03e6*/ 	.byte	0x20
	.zero		1


	//   ....[29]....
        /*03e8*/ 	.word	0x00002a60
        /*03ec*/ 	.word	0x000000ff
        /*03f0*/ 	.word	0x0002e828
        /*03f4*/ 	.short	0x010a
        /*03f6*/ 	.byte	0x20
	.zero		1


	//   ....[30]....
        /*03f8*/ 	.word	0x00002b80
        /*03fc*/ 	.word	0x000000ff
        /*0400*/ 	.word	0x0002e820
        /*0404*/ 	.short	0x010b
        /*0406*/ 	.byte	0x20
	.zero		1


	//   ....[31]....
        /*0408*/ 	.word	0x00002ec0
        /*040c*/ 	.word	0x000000ff
        /*0410*/ 	.word	0x0002e848
        /*0414*/ 	.short	0x010a
        /*0416*/ 	.byte	0x20
	.zero		1


	//   ....[32]....
        /*0418*/ 	.word	0x00003020
        /*041c*/ 	.word	0x000000ff
        /*0420*/ 	.word	0x0002e840
        /*0424*/ 	.short	0x0107
        /*0426*/ 	.byte	0x20
	.zero		1


	//   ....[33]....
        /*0428*/ 	.word	0x00003090
        /*042c*/ 	.word	0x000000ff
        /*0430*/ 	.word	0x0002e840
        /*0434*/ 	.short	0x0101
        /*0436*/ 	.byte	0x20
	.zero		1


	//   ....[34]....
        /*0438*/ 	.word	0x00003270
        /*043c*/ 	.word	0x000000ff
        /*0440*/ 	.word	0x0002e810
        /*0444*/ 	.short	0x010a
        /*0446*/ 	.byte	0x19
	.zero		1


	//   ....[35]....
        /*0448*/ 	.word	0x00003570
        /*044c*/ 	.word	0x000000ff
        /*0450*/ 	.word	0x0002e838
        /*0454*/ 	.short	0x010a
        /*0456*/ 	.byte	0x20
	.zero		1


	//   ....[36]....
        /*0458*/ 	.word	0x00003760
        /*045c*/ 	.word	0x000000ff
        /*0460*/ 	.word	0x0002e830
        /*0464*/ 	.short	0x0107
        /*0466*/ 	.byte	0x20
	.zero		1


	//   ....[37]....
        /*0468*/ 	.word	0x000037c0
        /*046c*/ 	.word	0x000000ff
        /*0470*/ 	.word	0x0002e830
        /*0474*/ 	.short	0x0101
        /*0476*/ 	.byte	0x20
	.zero		1


	//   ....[38]....
        /*0478*/ 	.word	0x00003820
        /*047c*/ 	.word	0x000000ff
        /*0480*/ 	.word	0x0002e828
        /*0484*/ 	.short	0x010a
        /*0486*/ 	.byte	0x20
	.zero		1


	//   ....[39]....
        /*0488*/ 	.word	0x00003a80
        /*048c*/ 	.word	0x000000ff
        /*0490*/ 	.word	0x0002e848
        /*0494*/ 	.short	0x010a
        /*0496*/ 	.byte	0x20
	.zero		1


	//   ....[40]....
        /*0498*/ 	.word	0x00003be0
        /*049c*/ 	.word	0x000000ff
        /*04a0*/ 	.word	0x0002e840
        /*04a4*/ 	.short	0x0107
        /*04a6*/ 	.byte	0x20
	.zero		1


	//   ....[41]....
        /*04a8*/ 	.word	0x00003c50
        /*04ac*/ 	.word	0x000000ff
        /*04b0*/ 	.word	0x0002e840
        /*04b4*/ 	.short	0x0101
        /*04b6*/ 	.byte	0x20
	.zero		1


	//   ....[42]....
        /*04b8*/ 	.word	0x000041c0
        /*04bc*/ 	.word	0x000000ff
        /*04c0*/ 	.word	0x0002e800
        /*04c4*/ 	.short	0x010a
        /*04c6*/ 	.byte	0x18
	.zero		1


	//   ....[43]....
        /*04c8*/ 	.word	0x000041f0
        /*04cc*/ 	.word	0x000000ff
        /*04d0*/ 	.word	0x0002e858
        /*04d4*/ 	.short	0x010a
        /*04d6*/ 	.byte	0x18
	.zero		1


	//   ....[44]....
        /*04d8*/ 	.word	0x000045d0
        /*04dc*/ 	.word	0x000000ff
        /*04e0*/ 	.word	0x0002e820
        /*04e4*/ 	.short	0x010a
        /*04e6*/ 	.byte	0x18
	.zero		1


	//   ....[45]....
        /*04e8*/ 	.word	0x00004610
        /*04ec*/ 	.word	0x000000ff
        /*04f0*/ 	.word	0x0002e868
        /*04f4*/ 	.short	0x010a
        /*04f6*/ 	.byte	0x18
	.zero		1


	//   ....[46]....
        /*04f8*/ 	.word	0x00004650
        /*04fc*/ 	.word	0x000000ff
        /*0500*/ 	.word	0x0002e878
        /*0504*/ 	.short	0x010a
        /*0506*/ 	.byte	0x18
	.zero		1


	//   ....[47]....
        /*0508*/ 	.word	0x000049d0
        /*050c*/ 	.word	0x000000ff
        /*0510*/ 	.word	0x0002e880
        /*0514*/ 	.short	0x010a
        /*0516*/ 	.byte	0x18
	.zero		1


	//   ....[48]....
        /*0518*/ 	.word	0x00005310
        /*051c*/ 	.word	0x000000ff
        /*0520*/ 	.word	0x0002e800
        /*0524*/ 	.short	0x010a
        /*0526*/ 	.byte	0x06
	.zero		1


	//   ....[49]....
        /*0528*/ 	.word	0x00005390
        /*052c*/ 	.word	0x000000ff
        /*0530*/ 	.word	0x0002e858
        /*0534*/ 	.short	0x010a
        /*0536*/ 	.byte	0x18
	.zero		1


	//   ....[50]....
        /*0538*/ 	.word	0x00005720
        /*053c*/ 	.word	0x000000ff
        /*0540*/ 	.word	0x0002e890
        /*0544*/ 	.short	0x010a
        /*0546*/ 	.byte	0x18
	.zero		1


	//   ....[51]....
        /*0548*/ 	.word	0x00005770
        /*054c*/ 	.word	0x000000ff
        /*0550*/ 	.word	0x0002e868
        /*0554*/ 	.short	0x010a
        /*0556*/ 	.byte	0x18
	.zero		1


	//   ....[52]....
        /*0558*/ 	.word	0x00005f20
        /*055c*/ 	.word	0x000000ff
        /*0560*/ 	.word	0x0002e878
        /*0564*/ 	.short	0x010a
        /*0566*/ 	.byte	0x18
	.zero		1


	//   ....[53]....
        /*0568*/ 	.word	0x00005f90
        /*056c*/ 	.word	0x000000ff
        /*0570*/ 	.word	0x0002e820
        /*0574*/ 	.short	0x010a
        /*0576*/ 	.byte	0x18
	.zero		1


	//   ....[54]....
        /*0578*/ 	.word	0x00006320
        /*057c*/ 	.word	0x000000ff
        /*0580*/ 	.word	0x0002e880
        /*0584*/ 	.short	0x010a
        /*0586*/ 	.byte	0x18
	.zero		1


	//   ....[55]....
        /*0588*/ 	.word	0x00006870
        /*058c*/ 	.word	0x000000ff
        /*0590*/ 	.word	0x0002e8b0
        /*0594*/ 	.short	0x010a
        /*0596*/ 	.byte	0x18
	.zero		1


	//   ....[56]....
        /*0598*/ 	.word	0x000068f0
        /*059c*/ 	.word	0x000000ff
        /*05a0*/ 	.word	0x0002e8b8
        /*05a4*/ 	.short	0x010a
        /*05a6*/ 	.byte	0x18
	.zero		1


	//   ....[57]....
        /*05a8*/ 	.word	0x00006960
        /*05ac*/ 	.word	0x000000ff
        /*05b0*/ 	.word	0x0002e890
        /*05b4*/ 	.short	0x010a
        /*05b6*/ 	.byte	0x18
	.zero		1


	//   ....[58]....
        /*05b8*/ 	.word	0x00007760
        /*05bc*/ 	.word	0x000000ff
        /*05c0*/ 	.word	0x0002e870
        /*05c4*/ 	.short	0x010a
        /*05c6*/ 	.byte	0x10
	.zero		1


	//   ....[59]....
        /*05c8*/ 	.word	0x00007870
        /*05cc*/ 	.word	0x000000ff
        /*05d0*/ 	.word	0x00000000
        /*05d4*/ 	.short	0x0101
        /*05d6*/ 	.byte	0x04
	.zero		1


	//   ....[60]....
        /*05d8*/ 	.word	0x00008ab0
        /*05dc*/ 	.word	0x00000002
        /*05e0*/ 	.word	0x0002e850
        /*05e4*/ 	.short	0x010a
        /*05e6*/ 	.byte	0xff
	.zero		1


	//   ....[61]....
        /*05e8*/ 	.word	0x00008b50
        /*05ec*/ 	.word	0x00000002
        /*05f0*/ 	.word	0x0002e888
        /*05f4*/ 	.short	0x010a
        /*05f6*/ 	.byte	0xff
	.zero		1


	//   ....[62]....
        /*05f8*/ 	.word	0x00008be0
        /*05fc*/ 	.word	0x00000002
        /*0600*/ 	.word	0x0002e830
        /*0604*/ 	.short	0x010a
        /*0606*/ 	.byte	0xff
	.zero		1


	//   ....[63]....
        /*0608*/ 	.word	0x0000ad10
        /*060c*/ 	.word	0x00000002
        /*0610*/ 	.word	0x0002e880
        /*0614*/ 	.short	0x0101
        /*0616*/ 	.byte	0xff
	.zero		1


	//   ....[64]....
        /*0618*/ 	.word	0x0000ada0
        /*061c*/ 	.word	0x00000000
        /*0620*/ 	.word	0x00000000
        /*0624*/ 	.short	0x0101
        /*0626*/ 	.byte	0xff
	.zero		1


	//   ....[65]....
        /*0628*/ 	.word	0x0000ae10
        /*062c*/ 	.word	0x00000000
        /*0630*/ 	.word	0x00000000
        /*0634*/ 	.short	0x0101
        /*0636*/ 	.byte	0xff
	.zero		1


	//   ....[66]....
        /*0638*/ 	.word	0x0000ae70
        /*063c*/ 	.word	0x00000002
        /*0640*/ 	.word	0x0002e840
        /*0644*/ 	.short	0x010a
        /*0646*/ 	.byte	0xff
	.zero		1


	//   ....[67]....
        /*0648*/ 	.word	0x0000af10
        /*064c*/ 	.word	0x00000002
        /*0650*/ 	.word	0x0002e860
        /*0654*/ 	.short	0x010a
        /*0656*/ 	.byte	0xff
	.zero		1


	//   ....[68]....
        /*0658*/ 	.word	0x0000aff0
        /*065c*/ 	.word	0x00000002
        /*0660*/ 	.word	0x0002e898
        /*0664*/ 	.short	0x010a
        /*0666*/ 	.byte	0xff
	.zero		1


	//   ....[69]....
        /*0668*/ 	.word	0x0000c100
        /*066c*/ 	.word	0x000000ff
        /*0670*/ 	.word	0x00000000
        /*0674*/ 	.short	0x0101
        /*0676*/ 	.byte	0x04
	.zero		1


	//   ....[70]....
        /*0678*/ 	.word	0x0000cd10
        /*067c*/ 	.word	0x000000ff
        /*0680*/ 	.word	0x0002e890
        /*0684*/ 	.short	0x0101
        /*0686*/ 	.byte	0x24
	.zero		1


	//   ....[71]....
        /*0688*/ 	.word	0x0000cdc0
        /*068c*/ 	.word	0x000000ff
        /*0690*/ 	.word	0x00000000
        /*0694*/ 	.short	0x0101
        /*0696*/ 	.byte	0x04
	.zero		1


	//   ....[72]....
        /*0698*/ 	.word	0x0000d0b0
        /*069c*/ 	.word	0x000000ff
        /*06a0*/ 	.word	0x0002e8a0
        /*06a4*/ 	.short	0x010a
        /*06a6*/ 	.byte	0x24
	.zero		1


	//   ....[73]....
        /*06a8*/ 	.word	0x0000e1a0
        /*06ac*/ 	.word	0x000000ff
        /*06b0*/ 	.word	0x00000000
        /*06b4*/ 	.short	0x0101
        /*06b6*/ 	.byte	0x04
	.zero		1


	//   ....[74]....
        /*06b8*/ 	.word	0x0000e1f0
        /*06bc*/ 	.word	0x000000ff
        /*06c0*/ 	.word	0x0002e8a8
        /*06c4*/ 	.short	0x010a
        /*06c6*/ 	.byte	0x24
	.zero		1


	//   ....[75]....
        /*06c8*/ 	.word	0x0000f660
        /*06cc*/ 	.word	0x000000ff
        /*06d0*/ 	.word	0x00000000
        /*06d4*/ 	.short	0x0101
        /*06d6*/ 	.byte	0x04
	.zero		1


	//   ....[76]....
        /*06d8*/ 	.word	0x0000f970
        /*06dc*/ 	.word	0x00000005
        /*06e0*/ 	.word	0x0002e810
        /*06e4*/ 	.short	0x010a
        /*06e6*/ 	.byte	0xff
	.zero		1


	//   ....[77]....
        /*06e8*/ 	.word	0x0000f9d0
        /*06ec*/ 	.word	0x00000002
        /*06f0*/ 	.word	0x0002e838
        /*06f4*/ 	.short	0x010a
        /*06f6*/ 	.byte	0xff
	.zero		1


	//   ....[78]....
        /*06f8*/ 	.word	0x0000fa30
        /*06fc*/ 	.word	0x00000004
        /*0700*/ 	.word	0x0002e828
        /*0704*/ 	.short	0x010a
        /*0706*/ 	.byte	0xff
	.zero		1


	//   ....[79]....
        /*0708*/ 	.word	0x0000fa90
        /*070c*/ 	.word	0x00000004
        /*0710*/ 	.word	0x0002e848
        /*0714*/ 	.short	0x010a
        /*0716*/ 	.byte	0xff
	.zero		1


	//   ....[80]....
        /*0718*/ 	.word	0x0000faf0
        /*071c*/ 	.word	0x00000004
        /*0720*/ 	.word	0x0002e810
        /*0724*/ 	.short	0x010a
        /*0726*/ 	.byte	0xff
	.zero		1


	//   ....[81]....
        /*0728*/ 	.word	0x0000fb50
        /*072c*/ 	.word	0x00000004
        /*0730*/ 	.word	0x0002e838
        /*0734*/ 	.short	0x010a
        /*0736*/ 	.byte	0xff
	.zero		1


	//   ....[82]....
        /*0738*/ 	.word	0x0000fbb0
        /*073c*/ 	.word	0x00000008
        /*0740*/ 	.word	0x0002e828
        /*0744*/ 	.short	0x010a
        /*0746*/ 	.byte	0xff
	.zero		1


	//   ....[83]....
        /*0748*/ 	.word	0x0000fc10
        /*074c*/ 	.word	0x00000008
        /*0750*/ 	.word	0x0002e848
        /*0754*/ 	.short	0x010a
        /*0756*/ 	.byte	0xff
	.zero		1


	//   ....[84]....
        /*0758*/ 	.word	0x0000fc70
        /*075c*/ 	.word	0x00000000
        /*0760*/ 	.word	0x0002e800
        /*0764*/ 	.short	0x010a
        /*0766*/ 	.byte	0xff
	.zero		1


	//   ....[85]....
        /*0768*/ 	.word	0x0000fcd0
        /*076c*/ 	.word	0x00000008
        /*0770*/ 	.word	0x0002e858
        /*0774*/ 	.short	0x010a
        /*0776*/ 	.byte	0xff
	.zero		1


	//   ....[86]....
        /*0778*/ 	.word	0x0000fd30
        /*077c*/ 	.word	0x00000000
        /*0780*/ 	.word	0x0002e820
        /*0784*/ 	.short	0x010a
        /*0786*/ 	.byte	0xff
	.zero		1


	//   ....[87]....
        /*0788*/ 	.word	0x0000fd90
        /*078c*/ 	.word	0x00000000
        /*0790*/ 	.word	0x0002e868
        /*0794*/ 	.short	0x010a
        /*0796*/ 	.byte	0xff
	.zero		1


	//   ....[88]....
        /*0798*/ 	.word	0x0000fdf0
        /*079c*/ 	.word	0x00000004
        /*07a0*/ 	.word	0x0002e878
        /*07a4*/ 	.short	0x010a
        /*07a6*/ 	.byte	0xff
	.zero		1


	//   ....[89]....
        /*07a8*/ 	.word	0x0000fe50
        /*07ac*/ 	.word	0x00000004
        /*07b0*/ 	.word	0x0002e880
        /*07b4*/ 	.short	0x010a
        /*07b6*/ 	.byte	0xff
	.zero		1


	//   ....[90]....
        /*07b8*/ 	.word	0x0000feb0
        /*07bc*/ 	.word	0x00000000
        /*07c0*/ 	.word	0x0002e800
        /*07c4*/ 	.short	0x010a
        /*07c6*/ 	.byte	0xff
	.zero		1


	//   ....[91]....
        /*07c8*/ 	.word	0x0000ff10
        /*07cc*/ 	.word	0x00000004
        /*07d0*/ 	.word	0x0002e858
        /*07d4*/ 	.short	0x010a
        /*07d6*/ 	.byte	0xff
	.zero		1


	//   ....[92]....
        /*07d8*/ 	.word	0x0000ff70
        /*07dc*/ 	.word	0x00000000
        /*07e0*/ 	.word	0x0002e890
        /*07e4*/ 	.short	0x010a
        /*07e6*/ 	.byte	0xff
	.zero		1


	//   ....[93]....
        /*07e8*/ 	.word	0x0000ffd0
        /*07ec*/ 	.word	0x00000000
        /*07f0*/ 	.word	0x0002e868
        /*07f4*/ 	.short	0x010a
        /*07f6*/ 	.byte	0xff
	.zero		1


	//   ....[94]....
        /*07f8*/ 	.word	0x00010030
        /*07fc*/ 	.word	0x00000000
        /*0800*/ 	.word	0x0002e878
        /*0804*/ 	.short	0x010a
        /*0806*/ 	.byte	0xff
	.zero		1


	//   ....[95]....
        /*0808*/ 	.word	0x00010090
        /*080c*/ 	.word	0x00000004
        /*0810*/ 	.word	0x0002e820
        /*0814*/ 	.short	0x010a
        /*0816*/ 	.byte	0xff
	.zero		1


	//   ....[96]....
        /*0818*/ 	.word	0x000100f0
        /*081c*/ 	.word	0x00000004
        /*0820*/ 	.word	0x0002e880
        /*0824*/ 	.short	0x010a
        /*0826*/ 	.byte	0xff
	.zero		1


	//   ....[97]....
        /*0828*/ 	.word	0x00010150
        /*082c*/ 	.word	0x00000000
        /*0830*/ 	.word	0x0002e8b0
        /*0834*/ 	.short	0x010a
        /*0836*/ 	.byte	0xff
	.zero		1


	//   ....[98]....
        /*0838*/ 	.word	0x000101b0
        /*083c*/ 	.word	0x00000000
        /*0840*/ 	.word	0x0002e8b8
        /*0844*/ 	.short	0x010a
        /*0846*/ 	.byte	0xff
	.zero		1


	//   ....[99]....
        /*0848*/ 	.word	0x00010210
        /*084c*/ 	.word	0x00000000
        /*0850*/ 	.word	0x0002e890
        /*0854*/ 	.short	0x010a
        /*0856*/ 	.byte	0xff
	.zero		1


	//   ....[100]....
        /*0858*/ 	.word	0x00010270
        /*085c*/ 	.word	0x00000004
        /*0860*/ 	.word	0x0002e870
        /*0864*/ 	.short	0x010a
        /*0866*/ 	.byte	0xff
	.zero		1


	//   ....[101]....
        /*0868*/ 	.word	0x000102c0
        /*086c*/ 	.word	0x00000002
        /*0870*/ 	.word	0x0002e850
        /*0874*/ 	.short	0x010a
        /*0876*/ 	.byte	0xff
	.zero		1


	//   ....[102]....
        /*0878*/ 	.word	0x00010310
        /*087c*/ 	.word	0x00000002
        /*0880*/ 	.word	0x0002e888
        /*0884*/ 	.short	0x010a
        /*0886*/ 	.byte	0xff
	.zero		1


	//   ....[103]....
        /*0888*/ 	.word	0x00010360
        /*088c*/ 	.word	0x00000002
        /*0890*/ 	.word	0x0002e830
        /*0894*/ 	.short	0x010a
        /*0896*/ 	.byte	0xff
	.zero		1


	//   ....[104]....
        /*0898*/ 	.word	0x000103b0
        /*089c*/ 	.word	0x00000002
        /*08a0*/ 	.word	0x0002e840
        /*08a4*/ 	.short	0x010a
        /*08a6*/ 	.byte	0xff
	.zero		1


	//   ....[105]....
        /*08a8*/ 	.word	0x00010400
        /*08ac*/ 	.word	0x00000002
        /*08b0*/ 	.word	0x0002e860
        /*08b4*/ 	.short	0x010a
        /*08b6*/ 	.byte	0xff
	.zero		1


	//   ....[106]....
        /*08b8*/ 	.word	0x00010450
        /*08bc*/ 	.word	0x00000002
        /*08c0*/ 	.word	0x0002e898
        /*08c4*/ 	.short	0x010a
        /*08c6*/ 	.byte	0xff
	.zero		1


	//   ....[107]....
        /*08c8*/ 	.word	0x000104b0
        /*08cc*/ 	.word	0x00000003
        /*08d0*/ 	.word	0x0002e8a0
        /*08d4*/ 	.short	0x010a
        /*08d6*/ 	.byte	0xff
	.zero		1


	//   ....[108]....
        /*08d8*/ 	.word	0x00010510
        /*08dc*/ 	.word	0x00000000
        /*08e0*/ 	.word	0x0002e8a8
        /*08e4*/ 	.short	0x010a
        /*08e6*/ 	.byte	0xff
	.zero		1


	//----- nvinfo : EIATTR_NUM_MBARRIERS
	.align		4
.L_53:
        /*08e8*/ 	.byte	0x03, 0x38
        /*08ea*/ 	.short	0x0018


	//----- nvinfo : EIATTR_EXIT_INSTR_OFFSETS
	.align		4
        /*08ec*/ 	.byte	0x04, 0x1c
        /*08ee*/ 	.short	(.L_55 - .L_54)


	//   ....[0]....
.L_54:
        /*08f0*/ 	.word	0x00001190


	//   ....[1]....
        /*08f4*/ 	.word	0x00002170


	//   ....[2]....
        /*08f8*/ 	.word	0x000030b0


	//   ....[3]....
        /*08fc*/ 	.word	0x00003d10


	//   ....[4]....
        /*0900*/ 	.word	0x00007510


	//   ....[5]....
        /*0904*/ 	.word	0x00007550


	//   ....[6]....
        /*0908*/ 	.word	0x000088a0


	//   ....[7]....
        /*090c*/ 	.word	0x000088d0


	//   ....[8]....
        /*0910*/ 	.word	0x0000f690


	//   ....[9]....
        /*0914*/ 	.word	0x0000f950


	//----- nvinfo : EIATTR_INDIRECT_BRANCH_TARGETS
	.align		4
.L_55:
        /*0918*/ 	.byte	0x04, 0x34
        /*091a*/ 	.short	(.L_57 - .L_56)


	//   ....[0]....
.L_56:
        /*091c*/ 	.word	.L_x_312@srel
        /*0920*/ 	.short	0x0
        /*0922*/ 	.short	0x0
        /*0924*/ 	.word	0x3
        /*0928*/ 	.word	.L_x_313@srel
        /*092c*/ 	.word	.L_x_314@srel
        /*0930*/ 	.word	.L_x_315@srel


	//   ....[1]....
        /*0934*/ 	.word	.L_x_316@srel
        /*0938*/ 	.short	0x0
        /*093a*/ 	.short	0x0
        /*093c*/ 	.word	0x3
        /*0940*/ 	.word	.L_x_166@srel
        /*0944*/ 	.word	.L_x_146@srel
        /*0948*/ 	.word	.L_x_315@srel


	//----- nvinfo : EIATTR_MAX_THREADS
	.align		4
.L_57:
        /*094c*/ 	.byte	0x04, 0x05
        /*094e*/ 	.short	(.L_59 - .L_58)
.L_58:
        /*0950*/ 	.word	0x00000200
        /*0954*/ 	.word	0x00000001
        /*0958*/ 	.word	0x00000001


	//----- nvinfo : EIATTR_CRS_STACK_SIZE
	.align		4
.L_59:
        /*095c*/ 	.byte	0x04, 0x1e
        /*095e*/ 	.short	(.L_61 - .L_60)
.L_60:
        /*0960*/ 	.word	0x00000000


	//----- nvinfo : EIATTR_CBANK_PARAM_SIZE
	.align		4
.L_61:
        /*0964*/ 	.byte	0x03, 0x19
        /*0966*/ 	.short	0x0680


	//----- nvinfo : EIATTR_PARAM_CBANK
	.align		4
        /*0968*/ 	.byte	0x04, 0x0a
        /*096a*/ 	.short	(.L_63 - .L_62)
	.align		4
.L_62:
        /*096c*/ 	.word	index@(.nv.constant0._ZN7cutlass13device_kernelINS_4fmha6kernel36Sm100FmhaBwdKernelTmaWarpSpecializedIN4cute5tupleIJiiiiNS5_IJNS5_IJiiEEEiEEEEEENS_6half_tEfNS5_IJNS4_1CILi128EEESB_NSA_ILi96EEESC_EEENS1_10collective6NoMaskEEEEEvNT_6ParamsE)
        /*0970*/ 	.short	0x0380
        /*0972*/ 	.short	0x0680


	//----- nvinfo : EIATTR_SW_WAR
	.align		4
.L_63:
        /*0974*/ 	.byte	0x04, 0x36
        /*0976*/ 	.short	(.L_65 - .L_64)
.L_64:
        /*0978*/ 	.word	0x00000008
.L_65:


//--------------------- .nv.callgraph             --------------------------
	.section	.nv.callgraph,"",@"SHT_CUDA_CALLGRAPH"
	.align	4
	.sectionentsize	8
	.align		4
        /*0000*/ 	.word	0x00000000
	.align		4
        /*0004*/ 	.word	0xffffffff
	.align		4
        /*0008*/ 	.word	index@(_ZN7cutlass13device_kernelINS_4fmha6kernel36Sm100FmhaBwdKernelTmaWarpSpecializedIN4cute5tupleIJiiiiNS5_IJNS5_IJiiEEEiEEEEEENS_6half_tEfNS5_IJNS4_1CILi128EEESB_NSA_ILi96EEESC_EEENS1_10collective6NoMaskEEEEEvNT_6ParamsE)
	.align		4
        /*000c*/ 	.word	index@(__assertfail)
	.align		4
        /*0010*/ 	.word	0x00000000
	.align		4
        /*0014*/ 	.word	0xfffffffe
	.align		4
        /*0018*/ 	.word	0x00000000
	.align		4
        /*001c*/ 	.word	0xfffffffd
	.align		4
        /*0020*/ 	.word	0x00000000
	.align		4
        /*0024*/ 	.word	0xfffffffc


//--------------------- .nv.constant4             --------------------------
	.section	.nv.constant4,"a",@progbits
	.align	8
	.align		8
.nv.constant4:
        /*0000*/ 	.dword	__assertfail
	.align		8
        /*0008*/ 	.dword	__unnamed_1
	.align		8
        /*0010*/ 	.dword	__unnamed_2
	.align		8
        /*0018*/ 	.dword	__unnamed_3
	.align		8
        /*0020*/ 	.dword	__unnamed_4
	.align		8
        /*0028*/ 	.dword	_ZN39_INTERNAL_a2993fe2_4_k_cu_69005160_37904cuda3std3__45__cpo5beginE
	.align		8
        /*0030*/ 	.dword	_ZN39_INTERNAL_a2993fe2_4_k_cu_69005160_37904cuda3std3__45__cpo3endE
	.align		8
        /*0038*/ 	.dword	_ZN39_INTERNAL_a2993fe2_4_k_cu_69005160_37904cuda3std3__45__cpo6cbeginE
	.align		8
        /*0040*/ 	.dword	_ZN39_INTERNAL_a2993fe2_4_k_cu_69005160_37904cuda3std3__45__cpo4cendE
	.align		8
        /*0048*/ 	.dword	_ZN39_INTERNAL_a2993fe2_4_k_cu_69005160_37904cuda3std3__441_GLOBAL__N__a2993fe2_4_k_cu_69005160_37906ignoreE
	.align		8
        /*0050*/ 	.dword	_ZN39_INTERNAL_a2993fe2_4_k_cu_69005160_37904cuda3std3__419piecewise_constructE
	.align		8
        /*0058*/ 	.dword	_ZN39_INTERNAL_a2993fe2_4_k_cu_69005160_37904cuda3std3__48in_placeE
	.align		8
        /*0060*/ 	.dword	_ZN39_INTERNAL_a2993fe2_4_k_cu_69005160_37904cuda3std6ranges3__45__cpo4swapE
	.align		8
        /*0068*/ 	.dword	_ZN39_INTERNAL_a2993fe2_4_k_cu_69005160_37904cuda3std6ranges3__45__cpo9iter_moveE
	.align		8
        /*0070*/ 	.dword	_ZN39_INTERNAL_a2993fe2_4_k_cu_69005160_37904cute7productE
	.align		8
        /*0078*/ 	.dword	_ZN39_INTERNAL_a2993fe2_4_k_cu_69005160_37904cute1_E
	.align		8
        /*0080*/ 	.dword	$str$23
	.align		8
        /*0088*/ 	.dword	$str$24
	.align		8
        /*0090*/ 	.dword	$str$25
	.align		8
        /*0098*/ 	.dword	$str$26


//--------------------- .nv.constant2._ZN7cutlass13device_kernelINS_4fmha6kernel36Sm100FmhaBwdKernelTmaWarpSpecializedIN4cute5tupleIJiiiiNS5_IJNS5_IJiiEEEiEEEEEENS_6half_tEfNS5_IJNS4_1CILi128EEESB_NSA_ILi96EEESC_EEENS1_10collective6NoMaskEEEEEvNT_6ParamsE --------------------------
	.section	.nv.constant2._ZN7cutlass13device_kernelINS_4fmha6kernel36Sm100FmhaBwdKernelTmaWarpSpecializedIN4cute5tupleIJiiiiNS5_IJNS5_IJiiEEEiEEEEEENS_6half_tEfNS5_IJNS4_1CILi128EEESB_NSA_ILi96EEESC_EEENS1_10collective6NoMaskEEEEEvNT_6ParamsE,"a",@progbits
	.sectionflags	@""
	.align	4
.nv.constant2._ZN7cutlass13device_kernelINS_4fmha6kernel36Sm100FmhaBwdKernelTmaWarpSpecializedIN4cute5tupleIJiiiiNS5_IJNS5_IJiiEEEiEEEEEENS_6half_tEfNS5_IJNS4_1CILi128EEESB_NSA_ILi96EEESC_EEENS1_10collective6NoMaskEEEEEvNT_6ParamsE:
        /*0000*/ 	.byte	0x30, 0x22, 0x00, 0x00, 0x20, 0x3d, 0x00, 0x00, 0xb0, 0x88, 0x00, 0x00, 0xe0, 0x88, 0x00, 0x00
        /*0010*/ 	.byte	0xe0, 0x75, 0x00, 0x00, 0xb0, 0x88, 0x00, 0x00


//--------------------- .text._ZN7cutlass13device_kernelINS_4fmha6kernel36Sm100FmhaBwdKernelTmaWarpSpecializedIN4cute5tupleIJiiiiNS5_IJNS5_IJiiEEEiEEEEEENS_6half_tEfNS5_IJNS4_1CILi128EEESB_NSA_ILi96EEESC_EEENS1_10collective6NoMaskEEEEEvNT_6ParamsE --------------------------
	.section	.text._ZN7cutlass13device_kernelINS_4fmha6kernel36Sm100FmhaBwdKernelTmaWarpSpecializedIN4cute5tupleIJiiiiNS5_IJNS5_IJiiEEEiEEEEEENS_6half_tEfNS5_IJNS4_1CILi128EEESB_NSA_ILi96EEESC_EEENS1_10collective6NoMaskEEEEEvNT_6ParamsE,"ax",@progbits
	.align	128
.text._ZN7cutlass13device_kernelINS_4fmha6kernel36Sm100FmhaBwdKernelTmaWarpSpecializedIN4cute5tupleIJiiiiNS5_IJNS5_IJiiEEEiEEEEEENS_6half_tEfNS5_IJNS4_1CILi128EEESB_NSA_ILi96EEESC_EEENS1_10collective6NoMaskEEEEEvNT_6ParamsE:
        .type           _ZN7cutlass13device_kernelINS_4fmha6kernel36Sm100FmhaBwdKernelTmaWarpSpecializedIN4cute5tupleIJiiiiNS5_IJNS5_IJiiEEEiEEEEEENS_6half_tEfNS5_IJNS4_1CILi128EEESB_NSA_ILi96EEESC_EEENS1_10collective6NoMaskEEEEEvNT_6ParamsE,@function
        .size           _ZN7cutlass13device_kernelINS_4fmha6kernel36Sm100FmhaBwdKernelTmaWarpSpecializedIN4cute5tupleIJiiiiNS5_IJNS5_IJiiEEEiEEEEEENS_6half_tEfNS5_IJNS4_1CILi128EEESB_NSA_ILi96EEESC_EEENS1_10collective6NoMaskEEEEEvNT_6ParamsE,(.L_x_320 - _ZN7cutlass13device_kernelINS_4fmha6kernel36Sm100FmhaBwdKernelTmaWarpSpecializedIN4cute5tupleIJiiiiNS5_IJNS5_IJiiEEEiEEEEEENS_6half_tEfNS5_IJNS4_1CILi128EEESB_NSA_ILi96EEESC_EEENS1_10collective6NoMaskEEEEEvNT_6ParamsE)
        .other          _ZN7cutlass13device_kernelINS_4fmha6kernel36Sm100FmhaBwdKernelTmaWarpSpecializedIN4cute5tupleIJiiiiNS5_IJNS5_IJiiEEEiEEEEEENS_6half_tEfNS5_IJNS4_1CILi128EEESB_NSA_ILi96EEESC_EEENS1_10collective6NoMaskEEEEEvNT_6ParamsE,@"STO_CUDA_ENTRY STV_DEFAULT"
_ZN7cutlass13device_kernelINS_4fmha6kernel36Sm100FmhaBwdKernelTmaWarpSpecializedIN4cute5tupleIJiiiiNS5_IJNS5_IJiiEEEiEEEEEENS_6half_tEfNS5_IJNS4_1CILi128EEESB_NSA_ILi96EEESC_EEENS1_10collective6NoMaskEEEEEvNT_6ParamsE:
[----:B------:R-:W1:Y:S02]  /*0000*/  LDC R1, c[0x0][0x37c] ;  /* 0x0000df00ff017b82 */ /* 0x000e640000000800 */
[----:B-1----:R-:W-:Y:S01]  /*0010*/  IADD3 R1, PT, PT, R1, -0x18, RZ ;  /* 0xffffffe801017810 */ /* 0x002fe20007ffe0ff */
[----:B------:R-:W1:Y:S01]  /*0020*/  S2R R15, SR_TID.X ;  /* 0x00000000000f7919 */ /* 0x000e620000002100 */
[----:B------:R-:W-:Y:S01]  /*0030*/  UMOV UR5, 0x33334444 ;  /* 0x3333444400057882 */ /* 0x000fe20000000000 */
[----:B------:R-:W-:Y:S01]  /*0040*/  ELECT P0, URZ, PT ;  /* 0x0000000000ff782f */ /* 0x000fe20003800000 */
[----:B------:R-:W-:Y:S01]  /*0050*/  BSSY.RECONVERGENT B0, `(.L_x_0) ;  /* 0x0000031000007945 */ /* 0x000fe20003800200 */
[--C-:B-1----:R-:W-:Y:S01]  /*0060*/  SHF.R.U32.HI R4, RZ, 0x5, R15.reuse ;  /* 0x00000005ff047819 */ /* 0x102fe2000001160f */
[----:B------:R-:W-:-:S04]  /*0070*/  IMAD.MOV.U32 R2, RZ, RZ, R15 ;  /* 0x000000ffff027224 */ /* 0x000fc800078e000f */
[----:B------:R-:W1:Y:S02]  /*0080*/  SHFL.IDX PT, R0, R4, RZ, 0x1f ;  /* 0x00001fff04007589 */ /* 0x000e6400000e0000 */
[----:B-1----:R-:W-:-:S13]  /*0090*/  R2UR UR40, R0 ;  /* 0x00000000002872ca */ /* 0x002fda00000e0000 */
[----:B------:R-:W-:-:S04]  /*00a0*/  USHF.L.U32 UR4, UR40, 0x2, URZ ;  /* 0x0000000228047899 */ /* 0x000fc800080006ff */
[----:B------:R-:W-:-:S04]  /*00b0*/  USHF.R.U64 UR4, UR5, UR4, 0x123333 ;  /* 0x0012333305047499 */ /* 0x000fc80008001204 */
[----:B------:R-:W-:-:S06]  /*00c0*/  ULOP3.LUT UR6, UR4, 0x7, URZ, 0xc0, !UPT ;  /* 0x0000000704067892 */ /* 0x000fcc000f8ec0ff */
[----:B------:R-:W-:Y:S02]  /*00d0*/  IMAD.U32 R0, RZ, RZ, UR6 ;  /* 0x00000006ff007e24 */ /* 0x000fe4000f8e00ff */
[----:B------:R-:W-:-:S03]  /*00e0*/  IMAD.U32 R3, RZ, RZ, UR6 ;  /* 0x00000006ff037e24 */ /* 0x000fc6000f8e00ff */
[----:B------:R-:W-:-:S04]  /*00f0*/  ISETP.NE.OR P1, PT, R0, 0x1, !P0 ;  /* 0x000000010000780c */ /* 0x000fc80004725670 */
[----:B------:R-:W-:-:S09]  /*0100*/  P2R R7, PR, RZ, 0x2 ;  /* 0x00000002ff077803 */ /* 0x000fd20000000000 */
[----:B------:R-:W-:Y:S05]  /*0110*/  @P1 BRA `(.L_x_1) ;  /* 0x0000000000381947 */ /* 0x000fea0003800000 */
[----:B------:R-:W1:Y:S02]  /*0120*/  LDCU.64 UR4, c[0x0][0x348] ;  /* 0x00006900ff0477ac */ /* 0x000e640008000a00 */
[----:B-1----:R-:W-:Y:S02]  /*0130*/  UIADD3 UR10, UP3, UPT, UR4, 0x300, URZ ;  /* 0x00000300040a7890 */ /* 0x002fe4000ff7e0ff */
[----:B------:R-:W-:Y:S02]  /*0140*/  UIADD3 UR8, UP2, UPT, UR4, 0x100, URZ ;  /* 0x0000010004087890 */ /* 0x000fe4000ff5e0ff */
[----:B------:R-:W-:Y:S02]  /*0150*/  UIADD3 UR6, UP1, UPT, UR4, 0x200, URZ ;  /* 0x0000020004067890 */ /* 0x000fe4000ff3e0ff */
[----:B------:R-:W-:Y:S02]  /*0160*/  UIADD3 UR4, UP0, UPT, UR4, 0x400, URZ ;  /* 0x0000040004047890 */ /* 0x000fe4000ff1e0ff */
[----:B------:R-:W-:-:S02]  /*0170*/  UIADD3.X UR11, UPT, UPT, URZ, UR5, URZ, UP3, !UPT ;  /* 0x00000005ff0b7290 */ /* 0x000fc40009ffe4ff */
[----:B------:R-:W-:Y:S02]  /*0180*/  UIADD3.X UR9, UPT, UPT, URZ, UR5, URZ, UP2, !UPT ;  /* 0x00000005ff097290 */ /* 0x000fe400097fe4ff */
[----:B------:R-:W-:Y:S02]  /*0190*/  UIADD3.X UR7, UPT, UPT, URZ, UR5, URZ, UP1, !UPT ;  /* 0x00000005ff077290 */ /* 0x000fe40008ffe4ff */
[----:B------:R-:W-:-:S03]  /*01a0*/  UIADD3.X UR5, UPT, UPT, URZ, UR5, URZ, UP0, !UPT ;  /* 0x00000005ff057290 */ /* 0x000fc600087fe4ff */
[----:B------:R1:W-:Y:S02]  /*01b0*/  UTMACCTL.PF [UR10] ;  /* 0x000000000a0079b9 */ /* 0x0003e40008040000 */
[----:B------:R1:W-:Y:S02]  /*01c0*/  UTMACCTL.PF [UR8] ;  /* 0x00000000080079b9 */ /* 0x0003e40008040000 */
[----:B------:R1:W-:Y:S02]  /*01d0*/  UTMACCTL.PF [UR6] ;  /* 0x00000000060079b9 */ /* 0x0003e40008040000 */
[----:B------:R1:W-:Y:S02]  /*01e0*/  UTMACCTL.PF [UR4] ;  /* 0x00000000040079b9 */ /* 0x0003e40008040000 */
[----:B-1----:R-:W-:Y:S05]  /*01f0*/  BRA `(.L_x_2) ;  /* 0x00000000002c7947 */ /* 0x002fea0003800000 */
.L_x_1:
[----:B------:R-:W-:-:S13]  /*0200*/  R2UR UR4, R3 ;  /* 0x00000000030472ca */ /* 0x000fda00000e0000 */
[----:B------:R-:W-:-:S09]  /*0210*/  UISETP.NE.AND UP0, UPT, UR4, 0x2, UPT ;  /* 0x000000020400788c */ /* 0x000fd2000bf05270 */
[----:B------:R-:W-:Y:S05]  /*0220*/  BRA.U !UP0, `(.L_x_3) ;  /* 0x0000000108387547 */ /* 0x000fea000b800000 */
[----:B------:R-:W-:Y:S02]  /*0230*/  R2UR UR4, R3 ;  /* 0x00000000030472ca */ /* 0x000fe400000e0000 */
[----:B------:R-:W-:Y:S02]  /*0240*/  PLOP3.LUT P0, PT, PT, PT, PT, 0x80, 0x8 ;  /* 0x000000000008781c */ /* 0x000fe40003f0f070 */
[----:B------:R-:W-:Y:S02]  /*0250*/  PLOP3.LUT P2, PT, PT, PT, PT, 0x80, 0x8 ;  /* 0x000000000008781c */ /* 0x000fe40003f4f070 */
[----:B------:R-:W-:Y:S02]  /*0260*/  PLOP3.LUT P1, PT, PT, PT, PT, 0x8, 0x80 ;  /* 0x000000000080781c */ /* 0x000fe40003f2e170 */
[----:B------:R-:W-:Y:S02]  /*0270*/  PLOP3.LUT P4, PT, PT, PT, PT, 0x80, 0x8 ;  /* 0x000000000008781c */ /* 0x000fe40003f8f070 */
[----:B------:R-:W-:-:S03]  /*0280*/  P2R R6, PR, RZ, 0x1 ;  /* 0x00000001ff067803 */ /* 0x000fc60000000000 */
[----:B------:R-:W-:-:S09]  /*0290*/  UISETP.NE.AND UP0, UPT, UR4, 0x1, UPT ;  /* 0x000000010400788c */ /* 0x000fd2000bf05270 */
[----:B------:R-:W-:Y:S05]  /*02a0*/  BRA.U UP0, `(.L_x_4) ;  /* 0x00000001002c7547 */ /* 0x000fea000b800000 */
.L_x_2:
[----:B------:R-:W-:Y:S02]  /*02b0*/  PLOP3.LUT P0, PT, PT, PT, PT, 0x8, 0x80 ;  /* 0x000000000080781c */ /* 0x000fe40003f0e170 */
[----:B------:R-:W-:Y:S02]  /*02c0*/  PLOP3.LUT P2, PT, PT, PT, PT, 0x80, 0x8 ;  /* 0x000000000008781c */ /* 0x000fe40003f4f070 */
[----:B------:R-:W-:Y:S02]  /*02d0*/  PLOP3.LUT P1, PT, PT, PT, PT, 0x8, 0x80 ;  /* 0x000000000080781c */ /* 0x000fe40003f2e170 */
[----:B------:R-:W-:Y:S02]  /*02e0*/  PLOP3.LUT P4, PT, PT, PT, PT, 0x8, 0x80 ;  /* 0x000000000080781c */ /* 0x000fe40003f8e170 */
[----:B------:R-:W-:Y:S01]  /*02f0*/  P2R R6, PR, RZ, 0x1 ;  /* 0x00000001ff067803 */ /* 0x000fe20000000000 */
[----:B------:R-:W-:Y:S05]  /*0300*/  BRA `(.L_x_4) ;  /* 0x0000000000147947 */ /* 0x000fea0003800000 */
.L_x_3:
[----:B------:R-:W-:Y:S02]  /*0310*/  PLOP3.LUT P0, PT, PT, PT, PT, 0x80, 0x8 ;  /* 0x000000000008781c */ /* 0x000fe40003f0f070 */
[----:B------:R-:W-:Y:S02]  /*0320*/  PLOP3.LUT P2, PT, PT, PT, PT, 0x8, 0x80 ;  /* 0x000000000080781c */ /* 0x000fe40003f4e170 */
[----:B------:R-:W-:Y:S02]  /*0330*/  PLOP3.LUT P1, PT, PT, PT, PT, 0x80, 0x8 ;  /* 0x000000000008781c */ /* 0x000fe40003f2f070 */
[----:B------:R-:W-:Y:S02]  /*0340*/  PLOP3.LUT P4, PT, PT, PT, PT, 0x8, 0x80 ;  /* 0x000000000080781c */ /* 0x000fe40003f8e170 */
[----:B------:R-:W-:-:S11]  /*0350*/  P2R R6, PR, RZ, 0x1 ;  /* 0x00000001ff067803 */ /* 0x000fd60000000000 */
.L_x_4:
[----:B------:R-:W-:Y:S05]  /*0360*/  BSYNC.RECONVERGENT B0 ;  /* 0x0000000000007941 */ /* 0x000fea0003800200 */
.L_x_0:
[----:B------:R-:W1:Y:S01]  /*0370*/  SHFL.IDX PT, R0, R4, RZ, 0x1f ;  /* 0x00001fff04007589 */ /* 0x000e6200000e0000 */
[----:B------:R-:W-:-:S13]  /*0380*/  R2UR UR4, R3 ;  /* 0x00000000030472ca */ /* 0x000fda00000e0000 */
[----:B------:R-:W-:Y:S01]  /*0390*/  UISETP.NE.AND UP0, UPT, UR4, 0x2, UPT ;  /* 0x000000020400788c */ /* 0x000fe2000bf05270 */
[----:B-1----:R-:W-:-:S13]  /*03a0*/  ISETP.NE.AND P0, PT, R0, RZ, PT ;  /* 0x000000ff0000720c */ /* 0x002fda0003f05270 */
[----:B------:R-:W-:Y:S05]  /*03b0*/  @P0 BRA `(.L_x_5) ;  /* 0x0000000000380947 */ /* 0x000fea0003800000 */
[----:B------:R-:W1:Y:S01]  /*03c0*/  S2UR UR4, SR_CgaCtaId ;  /* 0x00000000000479c3 */ /* 0x000e620000008800 */
[----:B------:R-:W-:Y:S01]  /*03d0*/  UMOV UR5, 0x400 ;  /* 0x0000040000057882 */ /* 0x000fe20000000000 */
[----:B------:R-:W-:Y:S01]  /*03e0*/  UMOV UR6, 0x1 ;  /* 0x0000000100067882 */ /* 0x000fe20000000000 */
[----:B------:R-:W-:Y:S01]  /*03f0*/  ELECT P0, URZ, PT ;  /* 0x0000000000ff782f */ /* 0x000fe20003800000 */
[----:B------:R-:W-:-:S04]  /*0400*/  UIADD3 UR6, UPT, UPT, -UR6, 0x100000, URZ ;  /* 0x0010000006067890 */ /* 0x000fc8000fffe1ff */
[----:B------:R-:W-:Y:S02]  /*0410*/  USHF.L.U32 UR7, UR6, 0xb, URZ ;  /* 0x0000000b06077899 */ /* 0x000fe400080006ff */
[----:B------:R-:W-:Y:S02]  /*0420*/  USHF.L.U32 UR6, UR6, 0x1, URZ ;  /* 0x0000000106067899 */ /* 0x000fe400080006ff */
[----:B-1----:R-:W-:Y:S01]  /*0430*/  ULEA UR4, UR4, UR5, 0x18 ;  /* 0x0000000504047291 */ /* 0x002fe2000f8ec0ff */
[----:B------:R-:W1:Y:S11]  /*0440*/  FENCE.VIEW.ASYNC.S ;  /* 0x00000000000073c6 */ /* 0x000e760000000000 */
[----:B-1----:R1:W2:Y:S01]  /*0450*/  SYNCS.EXCH.64 URZ, [UR4+0x2e800], UR6 ;  /* 0x02e8000604ff75b2 */ /* 0x0022a20008000100 */
[----:B------:R1:W3:Y:S01]  /*0460*/  SYNCS.EXCH.64 URZ, [UR4+0x2e810], UR6 ;  /* 0x02e8100604ff75b2 */ /* 0x0002e20008000100 */
[----:B------:R1:W4:Y:S01]  /*0470*/  SYNCS.EXCH.64 URZ, [UR4+0x2e808], UR6 ;  /* 0x02e8080604ff75b2 */ /* 0x0003220008000100 */
[----:B------:R1:W1:Y:S01]  /*0480*/  SYNCS.EXCH.64 URZ, [UR4+0x2e818], UR6 ;  /* 0x02e8180604ff75b2 */ /* 0x0002620008000100 */
[----:B------:R-:W-:Y:S01]  /*0490*/  NOP ;  /* 0x0000000000007918 */ /* 0x000fe20000000000 */
.L_x_5:
[----:B------:R-:W-:Y:S01]  /*04a0*/  NOP ;  /* 0x0000000000007918 */ /* 0x000fe20000000000 */
[----:B------:R-:W-:Y:S05]  /*04b0*/  BRA.U !UP0, `(.L_x_6) ;  /* 0x00000001082c7547 */ /* 0x000fea000b800000 */
[----:B-1----:R-:W-:Y:S01]  /*04c0*/  R2UR UR4, R3 ;  /* 0x00000000030472ca */ /* 0x002fe200000e0000 */
[----:B------:R-:W-:Y:S02]  /*04d0*/  UPLOP3.LUT UP4, UPT, UPT, UPT, UPT, 0x80, 0x8 ;  /* 0x000000000008789c */ /* 0x000fe40003f8f070 */
[----:B------:R-:W-:Y:S02]  /*04e0*/  UPLOP3.LUT UP3, UPT, UPT, UPT, UPT, 0x40, 0x4 ;  /* 0x000000000004789c */ /* 0x000fe40003f6e870 */
[----:B------:R-:W-:Y:S02]  /*04f0*/  UPLOP3.LUT UP2, UPT, UPT, UPT, UPT, 0x80, 0x8 ;  /* 0x000000000008789c */ /* 0x000fe40003f4f070 */
[----:B------:R-:W-:-:S06]  /*0500*/  UPLOP3.LUT UP1, UPT, UPT, UPT, UPT, 0x80, 0x8 ;  /* 0x000000000008789c */ /* 0x000fcc0003f2f070 */
[----:B------:R-:W-:-:S09]  /*0510*/  UISETP.NE.AND UP0, UPT, UR4, 0x1, UPT ;  /* 0x000000010400788c */ /* 0x000fd2000bf05270 */
[----:B------:R-:W-:Y:S05]  /*0520*/  BRA.U UP0, `(.L_x_7) ;  /* 0x0000000100207547 */ /* 0x000fea000b800000 */
[----:B------:R-:W-:Y:S02]  /*0530*/  UPLOP3.LUT UP3, UPT, UPT, UPT, UPT, 0x40, 0x4 ;  /* 0x000000000004789c */ /* 0x000fe40003f6e870 */
[----:B------:R-:W-:Y:S02]  /*0540*/  UPLOP3.LUT UP2, UPT, UPT, UPT, UPT, 0x40, 0x4 ;  /* 0x000000000004789c */ /* 0x000fe40003f4e870 */
[----:B------:R-:W-:Y:S01]  /*0550*/  UPLOP3.LUT UP1, UPT, UPT, UPT, UPT, 0x40, 0x4 ;  /* 0x000000000004789c */ /* 0x000fe20003f2e870 */
[----:B------:R-:W-:Y:S05]  /*0560*/  BRA `(.L_x_7) ;  /* 0x0000000000107947 */ /* 0x000fea0003800000 */
.L_x_6:
[----:B------:R-:W-:Y:S02]  /*0570*/  UPLOP3.LUT UP4, UPT, UPT, UPT, UPT, 0x40, 0x4 ;  /* 0x000000000004789c */ /* 0x000fe40003f8e870 */
[----:B------:R-:W-:Y:S02]  /*0580*/  UPLOP3.LUT UP3, UPT, UPT, UPT, UPT, 0x80, 0x8 ;  /* 0x000000000008789c */ /* 0x000fe40003f6f070 */
[----:B------:R-:W-:Y:S02]  /*0590*/  UPLOP3.LUT UP2, UPT, UPT, UPT, UPT, 0x40, 0x4 ;  /* 0x000000000004789c */ /* 0x000fe40003f4e870 */
[----:B------:R-:W-:Y:S02]  /*05a0*/  UPLOP3.LUT UP1, UPT, UPT, UPT, UPT, 0x80, 0x8 ;  /* 0x000000000008789c */ /* 0x000fe40003f2f070 */
.L_x_7:
[----:B------:R-:W5:Y:S02]  /*05b0*/  SHFL.IDX PT, R0, R4, RZ, 0x1f ;  /* 0x00001fff04007589 */ /* 0x000f6400000e0000 */
[----:B-----5:R-:W-:-:S13]  /*05c0*/  ISETP.NE.AND P0, PT, R0, 0x1, PT ;  /* 0x000000010000780c */ /* 0x020fda0003f05270 */
[----:B------:R-:W-:Y:S05]  /*05d0*/  @P0 BRA `(.L_x_8) ;  /* 0x0000000000300947 */ /* 0x000fea0003800000 */
[----:B-1----:R-:W1:Y:S01]  /*05e0*/  S2UR UR4, SR_CgaCtaId ;  /* 0x00000000000479c3 */ /* 0x002e620000008800 */
[----:B------:R-:W-:Y:S01]  /*05f0*/  UMOV UR6, 0x400 ;  /* 0x0000040000067882 */ /* 0x000fe20000000000 */
[----:B------:R-:W-:Y:S01]  /*0600*/  UMOV UR5, 0x1 ;  /* 0x0000000100057882 */ /* 0x000fe20000000000 */
[----:B------:R-:W-:Y:S01]  /*0610*/  ELECT P0, URZ, PT ;  /* 0x0000000000ff782f */ /* 0x000fe20003800000 */
[----:B-1----:R-:W-:Y:S02]  /*0620*/  ULEA UR6, UR4, UR6, 0x18 ;  /* 0x0000000604067291 */ /* 0x002fe4000f8ec0ff */
[----:B------:R-:W-:-:S04]  /*0630*/  UIADD3 UR4, UPT, UPT, -UR5, 0x100000, URZ ;  /* 0x0010000005047890 */ /* 0x000fc8000fffe1ff */
[----:B------:R-:W-:Y:S02]  /*0640*/  USHF.L.U32 UR5, UR4, 0xb, URZ ;  /* 0x0000000b04057899 */ /* 0x000fe400080006ff */
[----:B------:R-:W-:Y:S01]  /*0650*/  USHF.L.U32 UR4, UR4, 0x1, URZ ;  /* 0x0000000104047899 */ /* 0x000fe200080006ff */
[----:B------:R-:W1:Y:S11]  /*0660*/  FENCE.VIEW.ASYNC.S ;  /* 0x00000000000073c6 */ /* 0x000e760000000000 */
[----:B-1----:R1:W1:Y:S01]  /*0670*/  SYNCS.EXCH.64 URZ, [UR6+0x2e820], UR4 ;  /* 0x02e8200406ff75b2 */ /* 0x0022620008000100 */
[----:B------:R1:W1:Y:S01]  /*0680*/  SYNCS.EXCH.64 URZ, [UR6+0x2e828], UR4 ;  /* 0x02e8280406ff75b2 */ /* 0x0002620008000100 */
[----:B------:R-:W-:Y:S01]  /*0690*/  NOP ;  /* 0x0000000000007918 */ /* 0x000fe20000000000 */
.L_x_8:
[----:B------:R-:W5:Y:S01]  /*06a0*/  SHFL.IDX PT, R0, R4, RZ, 0x1f ;  /* 0x00001fff04007589 */ /* 0x000f6200000e0000 */
[----:B------:R-:W-:Y:S01]  /*06b0*/  NOP ;  /* 0x0000000000007918 */ /* 0x000fe20000000000 */
[----:B-----5:R-:W-:-:S13]  /*06c0*/  ISETP.NE.AND P0, PT, R0, 0x2, PT ;  /* 0x000000020000780c */ /* 0x020fda0003f05270 */
[----:B------:R-:W-:Y:S05]  /*06d0*/  @P0 BRA `(.L_x_9) ;  /* 0x0000000000400947 */ /* 0x000fea0003800000 */
[----:B-1----:R-:W1:Y:S01]  /*06e0*/  S2UR UR4, SR_CgaCtaId ;  /* 0x00000000000479c3 */ /* 0x002e620000008800 */
[----:B------:R-:W-:Y:S01]  /*06f0*/  UMOV UR5, 0x400 ;  /* 0x0000040000057882 */ /* 0x000fe20000000000 */
[----:B------:R-:W-:Y:S01]  /*0700*/  UMOV UR8, 0x20 ;  /* 0x0000002000087882 */ /* 0x000fe20000000000 */
[----:B------:R-:W-:Y:S01]  /*0710*/  UMOV UR6, 0x100 ;  /* 0x0000010000067882 */ /* 0x000fe20000000000 */
[----:B------:R-:W-:-:S04]  /*0720*/  UIADD3 UR8, UPT, UPT, -UR8, 0x100000, URZ ;  /* 0x0010000008087890 */ /* 0x000fc8000fffe1ff */
[----:B------:R-:W-:Y:S02]  /*0730*/  USHF.L.U32 UR9, UR8, 0xb, URZ ;  /* 0x0000000b08097899 */ /* 0x000fe400080006ff */
[----:B------:R-:W-:Y:S02]  /*0740*/  USHF.L.U32 UR8, UR8, 0x1, URZ ;  /* 0x0000000108087899 */ /* 0x000fe400080006ff */
[----:B------:R-:W-:-:S04]  /*0750*/  UIADD3 UR6, UPT, UPT, -UR6, 0x100000, URZ ;  /* 0x0010000006067890 */ /* 0x000fc8000fffe1ff */
[----:B------:R-:W-:Y:S02]  /*0760*/  USHF.L.U32 UR7, UR6, 0xb, URZ ;  /* 0x0000000b06077899 */ /* 0x000fe400080006ff */
[----:B------:R-:W-:Y:S01]  /*0770*/  USHF.L.U32 UR6, UR6, 0x1, URZ ;  /* 0x0000000106067899 */ /* 0x000fe200080006ff */
[----:B------:R-:W-:Y:S01]  /*0780*/  ELECT P0, URZ, PT ;  /* 0x0000000000ff782f */ /* 0x000fe20003800000 */
[----:B-1----:R-:W-:Y:S01]  /*0790*/  ULEA UR4, UR4, UR5, 0x18 ;  /* 0x0000000504047291 */ /* 0x002fe2000f8ec0ff */
[----:B------:R-:W1:Y:S11]  /*07a0*/  FENCE.VIEW.ASYNC.S ;  /* 0x00000000000073c6 */ /* 0x000e760000000000 */
[----:B-1----:R1:W1:Y:S01]  /*07b0*/  SYNCS.EXCH.64 URZ, [UR4+0x2e830], UR8 ;  /* 0x02e8300804ff75b2 */ /* 0x0022620008000100 */
[----:B------:R1:W1:Y:S01]  /*07c0*/  SYNCS.EXCH.64 URZ, [UR4+0x2e838], UR6 ;  /* 0x02e8380604ff75b2 */ /* 0x0002620008000100 */
[----:B------:R-:W-:Y:S01]  /*07d0*/  NOP ;  /* 0x0000000000007918 */ /* 0x000fe20000000000 */
.L_x_9:
        /* <DEDUP_REMOVED lines=20> */
.L_x_10:
        /* <DEDUP_REMOVED lines=20> */
.L_x_11:
        /* <DEDUP_REMOVED lines=20> */
.L_x_12:
        /* <DEDUP_REMOVED lines=20> */
.L_x_13:
        /* <DEDUP_REMOVED lines=20> */
.L_x_14:
        /* <DEDUP_REMOVED lines=20> */
.L_x_15:
        /* <DEDUP_REMOVED lines=19> */
[----:B------:R1:W1:Y:S01]  /*1090*/  SYNCS.EXCH.64 URZ, [UR4+0x2e8a8], UR8 ;  /* 0x02e8a80804ff75b2 */ /* 0x0002620008000100 */
[----:B------:R1:W1:Y:S01]  /*10a0*/  SYNCS.EXCH.64 URZ, [UR4+0x2e8b8], UR6 ;  /* 0x02e8b80604ff75b2 */ /* 0x0002620008000100 */
[----:B------:R-:W-:Y:S01]  /*10b0*/  NOP ;  /* 0x0000000000007918 */ /* 0x000fe20000000000 */
.L_x_16:
[----:B------:R-:W-:Y:S01]  /*10c0*/  NOP ;  /* 0x0000000000007918 */ /* 0x000fe20000000000 */
[----:B------:R-:W5:Y:S08]  /*10d0*/  LDC.64 R4, c[0x0][0x380] ;  /* 0x0000e000ff047b82 */ /* 0x000f700000000a00 */
[----:B------:R-:W2:Y:S08]  /*10e0*/  S2UR UR35, SR_CTAID.X ;  /* 0x00000000002379c3 */ /* 0x000eb00000002500 */
[----:B------:R-:W1:Y:S08]  /*10f0*/  S2UR UR29, SR_CTAID.Y ;  /* 0x00000000001d79c3 */ /* 0x000e700000002600 */
[----:B------:R-:W1:Y:S01]  /*1100*/  S2UR UR30, SR_CTAID.Z ;  /* 0x00000000001e79c3 */ /* 0x000e620000002700 */
[----:B-----5:R-:W-:-:S05]  /*1110*/  VIADD R8, R4, 0x7f ;  /* 0x0000007f04087836 */ /* 0x020fca0000000000 */
[----:B------:R-:W-:Y:S01]  /*1120*/  SHF.R.S32.HI R0, RZ, 0x1f, R8 ;  /* 0x0000001fff007819 */ /* 0x000fe20000011408 */
[----:B--2---:R-:W-:-:S03]  /*1130*/  USHF.L.U32 UR35, UR35, 0x7, URZ ;  /* 0x0000000723237899 */ /* 0x004fc600080006ff */
[----:B------:R-:W-:Y:S01]  /*1140*/  LEA.HI R0, R0, R8, RZ, 0x7 ;  /* 0x0000000800007211 */ /* 0x000fe200078f38ff */
[----:B-1-34-:R-:W-:Y:S08]  /*1150*/  BAR.SYNC.DEFER_BLOCKING 0x0 ;  /* 0x0000000000007b1d */ /* 0x01aff00000010000 */
[----:B------:R-:W-:Y:S01]  /*1160*/  BAR.SYNC.DEFER_BLOCKING 0x0 ;  /* 0x0000000000007b1d */ /* 0x000fe20000010000 */
[----:B------:R-:W-:-:S02]  /*1170*/  ISETP.LE.U32.AND P0, PT, R5, UR35, PT ;  /* 0x0000002305007c0c */ /* 0x000fc4000bf03070 */
[----:B------:R-:W-:-:S11]  /*1180*/  SHF.R.S32.HI R0, RZ, 0x7, R0 ;  /* 0x00000007ff007819 */ /* 0x000fd60000011400 */
[----:B------:R-:W-:Y:S05]  /*1190*/  @P0 EXIT ;  /* 0x000000000000094d */ /* 0x000fea0003800000 */
[----:B------:R-:W1:Y:S01]  /*11a0*/  LDCU UR4, c[0x0][0x390] ;  /* 0x00007200ff0477ac */ /* 0x000e620008000800 */
[----:B------:R-:W2:Y:S01]  /*11b0*/  LDCU.64 UR38, c[0x0][0x358] ;  /* 0x00006b00ff2677ac */ /* 0x000ea20008000a00 */
[----:B-1----:R-:W-:-:S05]  /*11c0*/  IMAD R5, R0, UR4, RZ ;  /* 0x0000000400057c24 */ /* 0x002fca000f8e02ff */
[----:B------:R1:W-:Y:S01]  /*11d0*/  STL [R1], R5 ;  /* 0x0000000501007387 */ /* 0x0003e20000100800 */
[----:B------:R-:W-:-:S13]  /*11e0*/  ISETP.GT.AND P0, PT, R5, RZ, PT ;  /* 0x000000ff0500720c */ /* 0x000fda0003f04270 */
[----:B--2---:R-:W-:Y:S05]  /*11f0*/  @P0 BRA `(.L_x_17) ;  /* 0x0000000c00e00947 */ /* 0x004fea0003800000 */
[----:B------:R-:W2:Y:S01]  /*1200*/  LDC R14, c[0x0][0x360] ;  /* 0x0000d800ff0e7b82 */ /* 0x000ea20000000800 */
[----:B------:R-:W3:Y:S01]  /*1210*/  LDCU.64 UR4, c[0x0][0x988] ;  /* 0x00013100ff0477ac */ /* 0x000ee20008000a00 */
[----:B------:R-:W-:Y:S01]  /*1220*/  MOV R4, 0x1330 ;  /* 0x0000133000047802 */ /* 0x000fe20000000f00 */
[----:B------:R-:W4:Y:S01]  /*1230*/  LDCU.64 UR6, c[0x0][0x9a0] ;  /* 0x00013400ff0677ac */ /* 0x000f220008000a00 */
[----:B------:R-:W5:Y:S01]  /*1240*/  LDCU UR8, c[0x0][0x990] ;  /* 0x00013200ff0877ac */ /* 0x000f620008000800 */
[----:B------:R-:W1:Y:S01]  /*1250*/  LDCU UR9, c[0x0][0x9a8] ;  /* 0x00013500ff0977ac */ /* 0x000e620008000800 */
[----:B---3--:R-:W-:Y:S02]  /*1260*/  UIMAD UR5, UR29, UR5, URZ ;  /* 0x000000051d0572a4 */ /* 0x008fe4000f8e02ff */
[----:B----4-:R-:W-:Y:S01]  /*1270*/  UIMAD UR29, UR29, UR7, URZ ;  /* 0x000000071d1d72a4 */ /* 0x010fe2000f8e02ff */
[----:B--2---:R-:W-:Y:S01]  /*1280*/  IMAD.IADD R0, R2, 0x1, R14 ;  /* 0x0000000102007824 */ /* 0x004fe200078e020e */
[----:B------:R-:W-:Y:S01]  /*1290*/  UIMAD UR5, UR35, UR4, UR5 ;  /* 0x00000004230572a4 */ /* 0x000fe2000f8e0205 */
[----:B------:R-:W-:Y:S01]  /*12a0*/  LOP3.LUT R6, R14, 0xffff, RZ, 0xc0, !PT ;  /* 0x0000ffff0e067812 */ /* 0x000fe200078ec0ff */
[----:B------:R-:W-:Y:S01]  /*12b0*/  UIMAD UR29, UR35, UR6, UR29 ;  /* 0x00000006231d72a4 */ /* 0x000fe2000f8e021d */
[----:B------:R-:W-:Y:S01]  /*12c0*/  IMAD.MOV R0, RZ, RZ, -R0 ;  /* 0x000000ffff007224 */ /* 0x000fe200078e0a00 */
[----:B-----5:R-:W-:-:S02]  /*12d0*/  UIMAD UR5, UR30, UR8, UR5 ;  /* 0x000000081e0572a4 */ /* 0x020fc4000f8e0205 */
[----:B-1----:R-:W-:Y:S02]  /*12e0*/  UIMAD UR30, UR30, UR9, UR29 ;  /* 0x000000091e1e72a4 */ /* 0x002fe4000f8e021d */
[----:B------:R-:W-:-:S05]  /*12f0*/  PRMT R0, R0, 0x7710, RZ ;  /* 0x0000771000007816 */ /* 0x000fca00000000ff */
[----:B------:R-:W-:-:S05]  /*1300*/  VIADD R0, R0, 0x2fff ;  /* 0x00002fff00007836 */ /* 0x000fca0000000000 */
[----:B------:R-:W-:Y:S02]  /*1310*/  LOP3.LUT R0, R0, 0xffff, RZ, 0xc0, !PT ;  /* 0x0000ffff00007812 */ /* 0x000fe400078ec0ff */
[----:B------:R-:W-:Y:S05]  /*1320*/  CALL.REL.NOINC `($__internal_3_$__cuda_sm20_div_u16) ;  /* 0x000000f000b07944 */ /* 0x000fea0003c00000 */
[----:B------:R-:W-:Y:S01]  /*1330*/  LOP3.LUT R16, R16, 0x3, RZ, 0xc0, !PT ;  /* 0x0000000310107812 */ /* 0x000fe200078ec0ff */
[----:B------:R-:W1:Y:S01]  /*1340*/  LDCU UR4, c[0x0][0x388] ;  /* 0x00007100ff0477ac */ /* 0x000e620008000800 */
[----:B------:R-:W-:Y:S01]  /*1350*/  BSSY.RECONVERGENT B1, `(.L_x_18) ;  /* 0x000001d000017945 */ /* 0x000fe20003800200 */
[----:B------:R-:W-:Y:S01]  /*1360*/  IMAD.MOV.U32 R6, RZ, RZ, R2 ;  /* 0x000000ffff067224 */ /* 0x000fe200078e0002 */
[----:B------:R-:W-:-:S13]  /*1370*/  ISETP.NE.AND P0, PT, R16, 0x2, PT ;  /* 0x000000021000780c */ /* 0x000fda0003f05270 */
[----:B------:R-:W-:Y:S05]  /*1380*/  @!P0 BRA `(.L_x_19) ;  /* 0x0000000000648947 */ /* 0x000fea0003800000 */
[----:B------:R-:W2:Y:S01]  /*1390*/  LDC R5, c[0x0][0x384] ;  /* 0x0000e100ff057b82 */ /* 0x000ea20000000800 */
[----:B------:R-:W-:Y:S01]  /*13a0*/  HFMA2 R7, -RZ, RZ, 0, 0 ;  /* 0x00000000ff077431 */ /* 0x000fe200000001ff */
[----:B------:R-:W-:-:S07]  /*13b0*/  MOV R6, R2 ;  /* 0x0000000200067202 */ /* 0x000fce0000000f00 */
.L_x_22:
[----:B------:R-:W-:Y:S01]  /*13c0*/  LOP3.LUT R3, R6, 0x7f, RZ, 0xc0, !PT ;  /* 0x0000007f06037812 */ /* 0x000fe200078ec0ff */
[----:B------:R-:W-:Y:S01]  /*13d0*/  VIADD R7, R7, 0x1 ;  /* 0x0000000107077836 */ /* 0x000fe20000000000 */
[----:B------:R-:W-:Y:S03]  /*13e0*/  BSSY.RECONVERGENT B0, `(.L_x_20) ;  /* 0x0000011000007945 */ /* 0x000fe60003800200 */
[----:B------:R-:W-:Y:S01]  /*13f0*/  VIADD R4, R3, UR35 ;  /* 0x0000002303047c36 */ /* 0x000fe20008000000 */
[----:B------:R-:W-:Y:S04]  /*1400*/  LOP3.LUT R0, R7, R16, RZ, 0x3c, !PT ;  /* 0x0000001007007212 */ /* 0x000fe800078e3cff */
[----:B--2---:R-:W-:Y:S02]  /*1410*/  ISETP.GE.U32.AND P0, PT, R4, R5, PT ;  /* 0x000000050400720c */ /* 0x004fe40003f06070 */
[----:B------:R-:W-:Y:S11]  /*1420*/  ISETP.NE.AND P2, PT, R0, 0x2, PT ;  /* 0x000000020000780c */ /* 0x000ff60003f45270 */
[----:B------:R-:W-:Y:S05]  /*1430*/  @P0 BRA `(.L_x_21) ;  /* 0x00000000002c0947 */ /* 0x000fea0003800000 */
[----:B------:R-:W-:Y:S04]  /*1440*/  SHF.R.U32.HI R0, RZ, 0x7, R6 ;  /* 0x00000007ff007819 */ /* 0x000fe80000011606 */
[----:B-1----:R-:W-:Y:S11]  /*1450*/  ISETP.GE.AND P0, PT, R0, UR4, PT ;  /* 0x0000000400007c0c */ /* 0x002ff6000bf06270 */
[----:B------:R-:W-:Y:S02]  /*1460*/  @!UPT UIADD3 URZ, UPT, UPT, URZ, URZ, URZ ;  /* 0x000000fffffff290 */ /* 0x000fe4000fffe0ff */
[----:B------:R-:W1:Y:S08]  /*1470*/  @!P0 LDC R4, c[0x0][0x988] ;  /* 0x00026200ff048b82 */ /* 0x000e700000000800 */
[----:B------:R-:W2:Y:S01]  /*1480*/  @!P0 LDC.64 R8, c[0x0][0x980] ;  /* 0x00026000ff088b82 */ /* 0x000ea20000000a00 */
[----:B-1----:R-:W-:Y:S05]  /*1490*/  @!P0 IMAD R0, R3, R4, R0 ;  /* 0x0000000403008224 */ /* 0x002fea00078e0200 */
[C---:B------:R-:W-:Y:S04]  /*14a0*/  @!P0 IADD3 R3, P1, PT, R0.reuse, UR5, RZ ;  /* 0x0000000500038c10 */ /* 0x040fe8000ff3e0ff */
[----:B------:R-:W-:Y:S02]  /*14b0*/  @!P0 LEA.HI.X.SX32 R0, R0, RZ, 0x1, P1 ;  /* 0x000000ff00008211 */ /* 0x000fe400008f0eff */
[C---:B--2---:R-:W-:Y:S04]  /*14c0*/  @!P0 LEA R8, P1, R3.reuse, R8, 0x1 ;  /* 0x0000000803088211 */ /* 0x044fe800078208ff */
[----:B------:R-:W-:Y:S05]  /*14d0*/  @!P0 LEA.HI.X R9, R3, R9, R0, 0x1, P1 ;  /* 0x0000000903098211 */ /* 0x000fea00008f0c00 */
[----:B------:R2:W-:Y:S04]  /*14e0*/  @!P0 STG.E.U16 desc[UR38][R8.64], RZ ;  /* 0x000000ff08008986 */ /* 0x0005e8000c101526 */
.L_x_21:
[----:B-1----:R-:W-:Y:S05]  /*14f0*/  BSYNC.RECONVERGENT B0 ;  /* 0x0000000000007941 */ /* 0x002fea0003800200 */
.L_x_20:
[----:B------:R-:W-:Y:S01]  /*1500*/  IADD3 R6, PT, PT, R14, R6, RZ ;  /* 0x000000060e067210 */ /* 0x000fe20007ffe0ff */
[----:B------:R-:W-:Y:S06]  /*1510*/  @P2 BRA `(.L_x_22) ;  /* 0xfffffffc00a82947 */ /* 0x000fec000383ffff */
.L_x_19:
[----:B-1----:R-:W-:Y:S05]  /*1520*/  BSYNC.RECONVERGENT B1 ;  /* 0x0000000000017941 */ /* 0x002fea0003800200 */
.L_x_18:
[----:B------:R-:W1:Y:S01]  /*1530*/  LDC R17, c[0x0][0x384] ;  /* 0x0000e100ff117b82 */ /* 0x000e620000000800 */
[----:B------:R-:W-:Y:S01]  /*1540*/  BSSY.RECONVERGENT B1, `(.L_x_23) ;  /* 0x0000052000017945 */ /* 0x000fe20003800200 */
[C---:B------:R-:W-:Y:S01]  /*1550*/  LEA R5, R14.reuse, R6, 0x1 ;  /* 0x000000060e057211 */ /* 0x040fe200078e08ff */
[C---:B------:R-:W-:Y:S01]  /*1560*/  IMAD R4, R14.reuse, 0x3, R6 ;  /* 0x000000030e047824 */ /* 0x040fe200078e0206 */
[----:B------:R-:W-:Y:S01]  /*1570*/  SHF.L.U32 R15, R14, 0x2, RZ ;  /* 0x000000020e0f7819 */ /* 0x000fe200000006ff */
[----:B------:R-:W3:Y:S01]  /*1580*/  LDCU UR4, c[0x0][0x388] ;  /* 0x00007100ff0477ac */ /* 0x000ee20008000800 */
[----:B------:R-:W-:-:S07]  /*1590*/  IADD3 R3, PT, PT, R6, R14, RZ ;  /* 0x0000000e06037210 */ /* 0x000fce0007ffe0ff */
.L_x_32:
[----:B------:R-:W-:Y:S01]  /*15a0*/  LOP3.LUT R7, R6, 0x7f, RZ, 0xc0, !PT ;  /* 0x0000007f06077812 */ /* 0x000fe200078ec0ff */
[----:B------:R-:W-:Y:S01]  /*15b0*/  BSSY.RECONVERGENT B0, `(.L_x_24) ;  /* 0x0000018000007945 */ /* 0x000fe20003800200 */
[----:B--234-:R-:W-:Y:S02]  /*15c0*/  LOP3.LUT R9, R3, 0x7f, RZ, 0xc0, !PT ;  /* 0x0000007f03097812 */ /* 0x01cfe400078ec0ff */
[----:B------:R-:W-:Y:S01]  /*15d0*/  LOP3.LUT R10, R5, 0x7f, RZ, 0xc0, !PT ;  /* 0x0000007f050a7812 */ /* 0x000fe200078ec0ff */
[----:B-1----:R-:W-:Y:S01]  /*15e0*/  VIADD R13, R7, UR35 ;  /* 0x00000023070d7c36 */ /* 0x002fe20008000000 */
[----:B------:R-:W-:Y:S01]  /*15f0*/  LOP3.LUT R11, R4, 0x7f, RZ, 0xc0, !PT ;  /* 0x0000007f040b7812 */ /* 0x000fe200078ec0ff */
[----:B------:R-:W-:Y:S02]  /*1600*/  VIADD R12, R9, UR35 ;  /* 0x00000023090c7c36 */ /* 0x000fe40008000000 */
[----:B------:R-:W-:Y:S01]  /*1610*/  VIADD R8, R10, UR35 ;  /* 0x000000230a087c36 */ /* 0x000fe20008000000 */
[-C--:B-1----:R-:W-:Y:S01]  /*1620*/  ISETP.GE.U32.AND P0, PT, R13, R17.reuse, PT ;  /* 0x000000110d00720c */ /* 0x082fe20003f06070 */
[----:B------:R-:W-:Y:S01]  /*1630*/  VIADD R0, R11, UR35 ;  /* 0x000000230b007c36 */ /* 0x000fe20008000000 */
[-C--:B------:R-:W-:Y:S02]  /*1640*/  ISETP.GE.U32.AND P4, PT, R12, R17.reuse, PT ;  /* 0x000000110c00720c */ /* 0x080fe40003f86070 */
[-C--:B------:R-:W-:Y:S02]  /*1650*/  ISETP.GE.U32.AND P2, PT, R8, R17.reuse, PT ;  /* 0x000000110800720c */ /* 0x080fe40003f46070 */
[----:B------:R-:W-:Y:S07]  /*1660*/  ISETP.GE.U32.AND P1, PT, R0, R17, PT ;  /* 0x000000110000720c */ /* 0x000fee0003f26070 */
[----:B------:R-:W-:Y:S06]  /*1670*/  @P0 BRA `(.L_x_25) ;  /* 0x00000000002c0947 */ /* 0x000fec0003800000 */
[----:B------:R-:W-:Y:S04]  /*1680*/  SHF.R.U32.HI R0, RZ, 0x7, R6 ;  /* 0x00000007ff007819 */ /* 0x000fe80000011606 */
[----:B---3--:R-:W-:Y:S11]  /*1690*/  ISETP.GE.AND P0, PT, R0, UR4, PT ;  /* 0x0000000400007c0c */ /* 0x008ff6000bf06270 */
        /* <DEDUP_REMOVED lines=9> */
.L_x_25:
[----:B---3--:R-:W-:Y:S05]  /*1730*/  BSYNC.RECONVERGENT B0 ;  /* 0x0000000000007941 */ /* 0x008fea0003800200 */
.L_x_24:
[----:B------:R-:W-:Y:S04]  /*1740*/  BSSY.RECONVERGENT B0, `(.L_x_26) ;  /* 0x000000d000007945 */ /* 0x000fe80003800200 */
[----:B------:R-:W-:Y:S05]  /*1750*/  @P4 BRA `(.L_x_27) ;  /* 0x00000000002c4947 */ /* 0x000fea0003800000 */
[----:B------:R-:W-:Y:S04]  /*1760*/  SHF.R.U32.HI R0, RZ, 0x7, R3 ;  /* 0x00000007ff007819 */ /* 0x000fe80000011603 */
[----:B------:R-:W-:Y:S11]  /*1770*/  ISETP.GE.AND P0, PT, R0, UR4, PT ;  /* 0x0000000400007c0c */ /* 0x000ff6000bf06270 */
[----:B------:R-:W-:Y:S02]  /*1780*/  @!UPT UIADD3 URZ, UPT, UPT, URZ, URZ, URZ ;  /* 0x000000fffffff290 */ /* 0x000fe4000fffe0ff */
[----:B------:R-:W2:Y:S08]  /*1790*/  @!P0 LDC R7, c[0x0][0x988] ;  /* 0x00026200ff078b82 */ /* 0x000eb00000000800 */
[----:B-1----:R-:W1:Y:S01]  /*17a0*/  @!P0 LDC.64 R12, c[0x0][0x980] ;  /* 0x00026000ff0c8b82 */ /* 0x002e620000000a00 */
[----:B--2---:R-:W-:Y:S05]  /*17b0*/  @!P0 IMAD R0, R9, R7, R0 ;  /* 0x0000000709008224 */ /* 0x004fea00078e0200 */
[C---:B------:R-:W-:Y:S04]  /*17c0*/  @!P0 IADD3 R7, P3, PT, R0.reuse, UR5, RZ ;  /* 0x0000000500078c10 */ /* 0x040fe8000ff7e0ff */
[----:B------:R-:W-:Y:S02]  /*17d0*/  @!P0 LEA.HI.X.SX32 R0, R0, RZ, 0x1, P3 ;  /* 0x000000ff00008211 */ /* 0x000fe400018f0eff */
[C---:B-1----:R-:W-:Y:S04]  /*17e0*/  @!P0 LEA R12, P3, R7.reuse, R12, 0x1 ;  /* 0x0000000c070c8211 */ /* 0x042fe800078608ff */
[----:B------:R-:W-:Y:S05]  /*17f0*/  @!P0 LEA.HI.X R13, R7, R13, R0, 0x1, P3 ;  /* 0x0000000d070d8211 */ /* 0x000fea00018f0c00 */
[----:B------:R2:W-:Y:S04]  /*1800*/  @!P0 STG.E.U16 desc[UR38][R12.64], RZ ;  /* 0x000000ff0c008986 */ /* 0x0005e8000c101526 */
.L_x_27:
[----:B------:R-:W-:Y:S05]  /*1810*/  BSYNC.RECONVERGENT B0 ;  /* 0x0000000000007941 */ /* 0x000fea0003800200 */
.L_x_26:
[----:B------:R-:W-:Y:S04]  /*1820*/  BSSY.RECONVERGENT B0, `(.L_x_28) ;  /* 0x000000d000007945 */ /* 0x000fe80003800200 */
[----:B------:R-:W-:Y:S05]  /*1830*/  @P2 BRA `(.L_x_29) ;  /* 0x00000000002c2947 */ /* 0x000fea0003800000 */
[----:B------:R-:W-:Y:S04]  /*1840*/  SHF.R.U32.HI R0, RZ, 0x7, R5 ;  /* 0x00000007ff007819 */ /* 0x000fe80000011605 */
[----:B------:R-:W-:Y:S11]  /*1850*/  ISETP.GE.AND P0, PT, R0, UR4, PT ;  /* 0x0000000400007c0c */ /* 0x000ff6000bf06270 */
[----:B------:R-:W-:Y:S02]  /*1860*/  @!UPT UIADD3 URZ, UPT, UPT, URZ, URZ, URZ ;  /* 0x000000fffffff290 */ /* 0x000fe4000fffe0ff */
[----:B------:R-:W3:Y:S08]  /*1870*/  @!P0 LDC R7, c[0x0][0x988] ;  /* 0x00026200ff078b82 */ /* 0x000ef00000000800 */
[----:B------:R-:W4:Y:S01]  /*1880*/  @!P0 LDC.64 R8, c[0x0][0x980] ;  /* 0x00026000ff088b82 */ /* 0x000f220000000a00 */
[----:B---3--:R-:W-:Y:S05]  /*1890*/  @!P0 IMAD R0, R10, R7, R0 ;  /* 0x000000070a008224 */ /* 0x008fea00078e0200 */
[C---:B------:R-:W-:Y:S04]  /*18a0*/  @!P0 IADD3 R7, P2, PT, R0.reuse, UR5, RZ ;  /* 0x0000000500078c10 */ /* 0x040fe8000ff5e0ff */
[----:B------:R-:W-:Y:S02]  /*18b0*/  @!P0 LEA.HI.X.SX32 R0, R0, RZ, 0x1, P2 ;  /* 0x000000ff00008211 */ /* 0x000fe400010f0eff */
[C---:B----4-:R-:W-:Y:S04]  /*18c0*/  @!P0 LEA R8, P2, R7.reuse, R8, 0x1 ;  /* 0x0000000807088211 */ /* 0x050fe800078408ff */
[----:B------:R-:W-:Y:S05]  /*18d0*/  @!P0 LEA.HI.X R9, R7, R9, R0, 0x1, P2 ;  /* 0x0000000907098211 */ /* 0x000fea00010f0c00 */
[----:B------:R3:W-:Y:S04]  /*18e0*/  @!P0 STG.E.U16 desc[UR38][R8.64], RZ ;  /* 0x000000ff08008986 */ /* 0x0007e8000c101526 */
.L_x_29:
[----:B------:R-:W-:Y:S05]  /*18f0*/  BSYNC.RECONVERGENT B0 ;  /* 0x0000000000007941 */ /* 0x000fea0003800200 */
.L_x_28:
[----:B------:R-:W-:Y:S01]  /*1900*/  IADD3 R7, PT, PT, R14, R6, R14 ;  /* 0x000000060e077210 */ /* 0x000fe20007ffe00e */
[----:B------:R-:W-:Y:S04]  /*1910*/  BSSY.RECONVERGENT B0, `(.L_x_30) ;  /* 0x000000d000007945 */ /* 0x000fe80003800200 */
[----:B------:R-:W-:Y:S05]  /*1920*/  @P1 BRA `(.L_x_31) ;  /* 0x00000000002c1947 */ /* 0x000fea0003800000 */
[----:B------:R-:W-:Y:S04]  /*1930*/  SHF.R.U32.HI R0, RZ, 0x7, R4 ;  /* 0x00000007ff007819 */ /* 0x000fe80000011604 */
[----:B------:R-:W-:Y:S11]  /*1940*/  ISETP.GE.AND P0, PT, R0, UR4, PT ;  /* 0x0000000400007c0c */ /* 0x000ff6000bf06270 */
[----:B------:R-:W-:Y:S02]  /*1950*/  @!UPT UIADD3 URZ, UPT, UPT, URZ, URZ, URZ ;  /* 0x000000fffffff290 */ /* 0x000fe4000fffe0ff */
[----:B------:R-:W4:Y:S08]  /*1960*/  @!P0 LDC R6, c[0x0][0x988] ;  /* 0x00026200ff068b82 */ /* 0x000f300000000800 */
[----:B---3--:R-:W3:Y:S01]  /*1970*/  @!P0 LDC.64 R8, c[0x0][0x980] ;  /* 0x00026000ff088b82 */ /* 0x008ee20000000a00 */
[----:B----4-:R-:W-:Y:S05]  /*1980*/  @!P0 IMAD R0, R11, R6, R0 ;  /* 0x000000060b008224 */ /* 0x010fea00078e0200 */
[C---:B------:R-:W-:Y:S04]  /*1990*/  @!P0 IADD3 R6, P1, PT, R0.reuse, UR5, RZ ;  /* 0x0000000500068c10 */ /* 0x040fe8000ff3e0ff */
[----:B------:R-:W-:Y:S02]  /*19a0*/  @!P0 LEA.HI.X.SX32 R0, R0, RZ, 0x1, P1 ;  /* 0x000000ff00008211 */ /* 0x000fe400008f0eff */
[C---:B---3--:R-:W-:Y:S04]  /*19b0*/  @!P0 LEA R8, P1, R6.reuse, R8, 0x1 ;  /* 0x0000000806088211 */ /* 0x048fe800078208ff */
[----:B------:R-:W-:Y:S05]  /*19c0*/  @!P0 LEA.HI.X R9, R6, R9, R0, 0x1, P1 ;  /* 0x0000000906098211 */ /* 0x000fea00008f0c00 */
[----:B------:R4:W-:Y:S04]  /*19d0*/  @!P0 STG.E.U16 desc[UR38][R8.64], RZ ;  /* 0x000000ff08008986 */ /* 0x0009e8000c101526 */
.L_x_31:
[----:B------:R-:W-:Y:S05]  /*19e0*/  BSYNC.RECONVERGENT B0 ;  /* 0x0000000000007941 */ /* 0x000fea0003800200 */
.L_x_30:
[----:B------:R-:W-:Y:S01]  /*19f0*/  IADD3 R6, PT, PT, R14, R7, R14 ;  /* 0x000000070e067210 */ /* 0x000fe20007ffe00e */
[C---:B------:R-:W-:Y:S01]  /*1a00*/  IMAD.IADD R5, R15.reuse, 0x1, R5 ;  /* 0x000000010f057824 */ /* 0x040fe200078e0205 */
[C---:B------:R-:W-:Y:S01]  /*1a10*/  IADD3 R4, PT, PT, R15.reuse, R4, RZ ;  /* 0x000000040f047210 */ /* 0x040fe20007ffe0ff */
[----:B------:R-:W-:Y:S01]  /*1a20*/  IMAD.IADD R3, R15, 0x1, R3 ;  /* 0x000000010f037824 */ /* 0x000fe200078e0203 */
[----:B------:R-:W-:Y:S11]  /*1a30*/  ISETP.GE.U32.AND P0, PT, R6, 0x3000, PT ;  /* 0x000030000600780c */ /* 0x000ff60003f06070 */
[----:B------:R-:W-:Y:S02]  /*1a40*/  @!UPT UIADD3 URZ, UPT, UPT, URZ, URZ, URZ ;  /* 0x000000fffffff290 */ /* 0x000fe4000fffe0ff */
[----:B------:R-:W-:Y:S05]  /*1a50*/  @!P0 BRA `(.L_x_32) ;  /* 0xfffffff800d08947 */ /* 0x000fea000383ffff */
[----:B------:R-:W-:Y:S05]  /*1a60*/  BSYNC.RECONVERGENT B1 ;  /* 0x0000000000017941 */ /* 0x000fea0003800200 */
.L_x_23:
[----:B------:R-:W-:Y:S01]  /*1a70*/  ISETP.NE.AND P0, PT, R16, 0x2, PT ;  /* 0x000000021000780c */ /* 0x000fe20003f05270 */
[----:B------:R-:W1:Y:S01]  /*1a80*/  LDCU UR4, c[0x0][0x38c] ;  /* 0x00007180ff0477ac */ /* 0x000e620008000800 */
[----:B------:R-:W-:Y:S11]  /*1a90*/  BSSY.RECONVERGENT B1, `(.L_x_33) ;  /* 0x000001a000017945 */ /* 0x000ff60003800200 */
[----:B------:R-:W-:Y:S05]  /*1aa0*/  @!P0 BRA `(.L_x_34) ;  /* 0x0000000000608947 */ /* 0x000fea0003800000 */
[----:B------:R-:W1:Y:S01]  /*1ab0*/  LDC R5, c[0x0][0x384] ;  /* 0x0000e100ff057b82 */ /* 0x000e620000000800 */
[----:B---34-:R-:W-:-:S07]  /*1ac0*/  HFMA2 R8, -RZ, RZ, 0, 0 ;  /* 0x00000000ff087431 */ /* 0x018fce00000001ff */
.L_x_37:
[----:B------:R-:W-:Y:S01]  /*1ad0*/  LOP3.LUT R3, R2, 0x7f, RZ, 0xc0, !PT ;  /* 0x0000007f02037812 */ /* 0x000fe200078ec0ff */
[----:B------:R-:W-:Y:S01]  /*1ae0*/  VIADD R8, R8, 0x1 ;  /* 0x0000000108087836 */ /* 0x000fe20000000000 */
[----:B------:R-:W-:Y:S03]  /*1af0*/  BSSY.RECONVERGENT B0, `(.L_x_35) ;  /* 0x0000011000007945 */ /* 0x000fe60003800200 */
[----:B------:R-:W-:Y:S01]  /*1b00*/  VIADD R4, R3, UR35 ;  /* 0x0000002303047c36 */ /* 0x000fe20008000000 */
[----:B------:R-:W-:Y:S04]  /*1b10*/  LOP3.LUT R0, R8, R16, RZ, 0x3c, !PT ;  /* 0x0000001008007212 */ /* 0x000fe800078e3cff */
[----:B-1----:R-:W-:Y:S02]  /*1b20*/  ISETP.GE.U32.AND P0, PT, R4, R5, PT ;  /* 0x000000050400720c */ /* 0x002fe40003f06070 */
[----:B------:R-:W-:Y:S11]  /*1b30*/  ISETP.NE.AND P2, PT, R0, 0x2, PT ;  /* 0x000000020000780c */ /* 0x000ff60003f45270 */
[----:B------:R-:W-:Y:S05]  /*1b40*/  @P0 BRA `(.L_x_36) ;  /* 0x00000000002c0947 */ /* 0x000fea0003800000 */
[----:B------:R-:W-:Y:S04]  /*1b50*/  SHF.R.U32.HI R0, RZ, 0x7, R2 ;  /* 0x00000007ff007819 */ /* 0x000fe80000011602 */
[----:B------:R-:W-:Y:S11]  /*1b60*/  ISETP.GE.AND P0, PT, R0, UR4, PT ;  /* 0x0000000400007c0c */ /* 0x000ff6000bf06270 */
[----:B------:R-:W-:Y:S02]  /*1b70*/  @!UPT UIADD3 URZ, UPT, UPT, URZ, URZ, URZ ;  /* 0x000000fffffff290 */ /* 0x000fe4000fffe0ff */
[----:B------:R-:W1:Y:S08]  /*1b80*/  @!P0 LDC R4, c[0x0][0x9a0] ;  /* 0x00026800ff048b82 */ /* 0x000e700000000800 */
[----:B------:R-:W3:Y:S01]  /*1b90*/  @!P0 LDC.64 R6, c[0x0][0x998] ;  /* 0x00026600ff068b82 */ /* 0x000ee20000000a00 */
[----:B-1----:R-:W-:Y:S05]  /*1ba0*/  @!P0 IMAD R0, R3, R4, R0 ;  /* 0x0000000403008224 */ /* 0x002fea00078e0200 */
[C---:B------:R-:W-:Y:S04]  /*1bb0*/  @!P0 IADD3 R3, P1, PT, R0.reuse, UR30, RZ ;  /* 0x0000001e00038c10 */ /* 0x040fe8000ff3e0ff */
[----:B------:R-:W-:Y:S02]  /*1bc0*/  @!P0 LEA.HI.X.SX32 R0, R0, RZ, 0x1, P1 ;  /* 0x000000ff00008211 */ /* 0x000fe400008f0eff */
[C---:B---3--:R-:W-:Y:S04]  /*1bd0*/  @!P0 LEA R6, P1, R3.reuse, R6, 0x1 ;  /* 0x0000000603068211 */ /* 0x048fe800078208ff */
[----:B------:R-:W-:Y:S05]  /*1be0*/  @!P0 LEA.HI.X R7, R3, R7, R0, 0x1, P1 ;  /* 0x0000000703078211 */ /* 0x000fea00008f0c00 */
[----:B------:R1:W-:Y:S04]  /*1bf0*/  @!P0 STG.E.U16 desc[UR38][R6.64], RZ ;  /* 0x000000ff06008986 */ /* 0x0003e8000c101526 */
.L_x_36:
[----:B------:R-:W-:Y:S05]  /*1c00*/  BSYNC.RECONVERGENT B0 ;  /* 0x0000000000007941 */ /* 0x000fea0003800200 */
.L_x_35:
[----:B------:R-:W-:Y:S01]  /*1c10*/  IADD3 R2, PT, PT, R14, R2, RZ ;  /* 0x000000020e027210 */ /* 0x000fe20007ffe0ff */
[----:B------:R-:W-:Y:S06]  /*1c20*/  @P2 BRA `(.L_x_37) ;  /* 0xfffffffc00a82947 */ /* 0x000fec000383ffff */
.L_x_34:
[----:B-1----:R-:W-:Y:S05]  /*1c30*/  BSYNC.RECONVERGENT B1 ;  /* 0x0000000000017941 */ /* 0x002fea0003800200 */
.L_x_33:
[----:B------:R-:W1:Y:S01]  /*1c40*/  LDC R11, c[0x0][0x384] ;  /* 0x0000e100ff0b7b82 */ /* 0x000e620000000800 */
[----:B------:R-:W-:Y:S01]  /*1c50*/  BSSY.RECONVERGENT B1, `(.L_x_38) ;  /* 0x0000051000017945 */ /* 0x000fe20003800200 */
[C---:B------:R-:W-:Y:S01]  /*1c60*/  LEA R5, R14.reuse, R2, 0x1 ;  /* 0x000000020e057211 */ /* 0x040fe200078e08ff */
[----:B------:R-:W-:Y:S01]  /*1c70*/  IMAD R4, R14, 0x3, R2 ;  /* 0x000000030e047824 */ /* 0x000fe200078e0202 */
[----:B------:R-:W-:Y:S01]  /*1c80*/  IADD3 R3, PT, PT, R2, R14, RZ ;  /* 0x0000000e02037210 */ /* 0x000fe20007ffe0ff */
[----:B------:R-:W1:Y:S06]  /*1c90*/  LDCU UR4, c[0x0][0x38c] ;  /* 0x00007180ff0477ac */ /* 0x000e6c0008000800 */
.L_x_47:
[----:B----4-:R-:W-:Y:S01]  /*1ca0*/  LOP3.LUT R6, R2, 0x7f, RZ, 0xc0, !PT ;  /* 0x0000007f02067812 */ /* 0x010fe200078ec0ff */
[----:B------:R-:W-:Y:S01]  /*1cb0*/  BSSY.RECONVERGENT B0, `(.L_x_39) ;  /* 0x0000018000007945 */ /* 0x000fe20003800200 */
[----:B---34-:R-:W-:Y:S02]  /*1cc0*/  LOP3.LUT R8, R3, 0x7f, RZ, 0xc0, !PT ;  /* 0x0000007f03087812 */ /* 0x018fe400078ec0ff */
[----:B------:R-:W-:Y:S01]  /*1cd0*/  LOP3.LUT R9, R5, 0x7f, RZ, 0xc0, !PT ;  /* 0x0000007f05097812 */ /* 0x000fe200078ec0ff */
[----:B-12---:R-:W-:Y:S01]  /*1ce0*/  VIADD R13, R6, UR35 ;  /* 0x00000023060d7c36 */ /* 0x006fe20008000000 */
        /* <DEDUP_REMOVED lines=10> */
[----:B------:R-:W-:Y:S11]  /*1d90*/  ISETP.GE.AND P0, PT, R0, UR4, PT ;  /* 0x0000000400007c0c */ /* 0x000ff6000bf06270 */
        /* <DEDUP_REMOVED lines=9> */
.L_x_40:
[----:B------:R-:W-:Y:S05]  /*1e30*/  BSYNC.RECONVERGENT B0 ;  /* 0x0000000000007941 */ /* 0x000fea0003800200 */
.L_x_39:
        /* <DEDUP_REMOVED lines=13> */
.L_x_42:
[----:B------:R-:W-:Y:S05]  /*1f10*/  BSYNC.RECONVERGENT B0 ;  /* 0x0000000000007941 */ /* 0x000fea0003800200 */
.L_x_41:
[----:B------:R-:W-:Y:S04]  /*1f20*/  BSSY.RECONVERGENT B0, `(.L_x_43) ;  /* 0x000000d000007945 */ /* 0x000fe80003800200 */
[----:B------:R-:W-:Y:S05]  /*1f30*/  @P2 BRA `(.L_x_44) ;  /* 0x00000000002c2947 */ /* 0x000fea0003800000 */
[----:B------:R-:W-:Y:S04]  /*1f40*/  SHF.R.U32.HI R0, RZ, 0x7, R5 ;  /* 0x00000007ff007819 */ /* 0x000fe80000011605 */
[----:B------:R-:W-:Y:S11]  /*1f50*/  ISETP.GE.AND P0, PT, R0, UR4, PT ;  /* 0x0000000400007c0c */ /* 0x000ff6000bf06270 */
[----:B------:R-:W-:Y:S02]  /*1f60*/  @!UPT UIADD3 URZ, UPT, UPT, URZ, URZ, URZ ;  /* 0x000000fffffff290 */ /* 0x000fe4000fffe0ff */
[----:B------:R-:W3:Y:S08]  /*1f70*/  @!P0 LDC R6, c[0x0][0x9a0] ;  /* 0x00026800ff068b82 */ /* 0x000ef00000000800 */
[----:B-12---:R-:W1:Y:S01]  /*1f80*/  @!P0 LDC.64 R12, c[0x0][0x998] ;  /* 0x00026600ff0c8b82 */ /* 0x006e620000000a00 */
[----:B---3--:R-:W-:Y:S05]  /*1f90*/  @!P0 IMAD R0, R9, R6, R0 ;  /* 0x0000000609008224 */ /* 0x008fea00078e0200 */
[C---:B------:R-:W-:Y:S04]  /*1fa0*/  @!P0 IADD3 R6, P2, PT, R0.reuse, UR30, RZ ;  /* 0x0000001e00068c10 */ /* 0x040fe8000ff5e0ff */
[----:B------:R-:W-:Y:S02]  /*1fb0*/  @!P0 LEA.HI.X.SX32 R0, R0, RZ, 0x1, P2 ;  /* 0x000000ff00008211 */ /* 0x000fe400010f0eff */
[C---:B-1----:R-:W-:Y:S04]  /*1fc0*/  @!P0 LEA R12, P2, R6.reuse, R12, 0x1 ;  /* 0x0000000c060c8211 */ /* 0x042fe800078408ff */
[----:B------:R-:W-:Y:S05]  /*1fd0*/  @!P0 LEA.HI.X R13, R6, R13, R0, 0x1, P2 ;  /* 0x0000000d060d8211 */ /* 0x000fea00010f0c00 */
[----:B------:R3:W-:Y:S04]  /*1fe0*/  @!P0 STG.E.U16 desc[UR38][R12.64], RZ ;  /* 0x000000ff0c008986 */ /* 0x0007e8000c101526 */
.L_x_44:
[----:B------:R-:W-:Y:S05]  /*1ff0*/  BSYNC.RECONVERGENT B0 ;  /* 0x0000000000007941 */ /* 0x000fea0003800200 */
.L_x_43:
[----:B------:R-:W-:Y:S01]  /*2000*/  IADD3 R8, PT, PT, R14, R2, R14 ;  /* 0x000000020e087210 */ /* 0x000fe20007ffe00e */
[----:B------:R-:W-:Y:S04]  /*2010*/  BSSY.RECONVERGENT B0, `(.L_x_45) ;  /* 0x000000d000007945 */ /* 0x000fe80003800200 */
[----:B------:R-:W-:Y:S05]  /*2020*/  @P1 BRA `(.L_x_46) ;  /* 0x00000000002c1947 */ /* 0x000fea0003800000 */
[----:B------:R-:W-:Y:S04]  /*2030*/  SHF.R.U32.HI R0, RZ, 0x7, R4 ;  /* 0x00000007ff007819 */ /* 0x000fe80000011604 */
[----:B------:R-:W-:Y:S11]  /*2040*/  ISETP.GE.AND P0, PT, R0, UR4, PT ;  /* 0x0000000400007c0c */ /* 0x000ff6000bf06270 */
[----:B------:R-:W-:Y:S02]  /*2050*/  @!UPT UIADD3 URZ, UPT, UPT, URZ, URZ, URZ ;  /* 0x000000fffffff290 */ /* 0x000fe4000fffe0ff */
[----:B------:R-:W4:Y:S08]  /*2060*/  @!P0 LDC R2, c[0x0][0x9a0] ;  /* 0x00026800ff028b82 */ /* 0x000f300000000800 */
[----:B------:R-:W5:Y:S01]  /*2070*/  @!P0 LDC.64 R6, c[0x0][0x998] ;  /* 0x00026600ff068b82 */ /* 0x000f620000000a00 */
[----:B----4-:R-:W-:Y:S05]  /*2080*/  @!P0 IMAD R0, R10, R2, R0 ;  /* 0x000000020a008224 */ /* 0x010fea00078e0200 */
[C---:B------:R-:W-:Y:S04]  /*2090*/  @!P0 IADD3 R2, P1, PT, R0.reuse, UR30, RZ ;  /* 0x0000001e00028c10 */ /* 0x040fe8000ff3e0ff */
[----:B------:R-:W-:Y:S02]  /*20a0*/  @!P0 LEA.HI.X.SX32 R0, R0, RZ, 0x1, P1 ;  /* 0x000000ff00008211 */ /* 0x000fe400008f0eff */
[C---:B-----5:R-:W-:Y:S04]  /*20b0*/  @!P0 LEA R6, P1, R2.reuse, R6, 0x1 ;  /* 0x0000000602068211 */ /* 0x060fe800078208ff */
[----:B------:R-:W-:Y:S05]  /*20c0*/  @!P0 LEA.HI.X R7, R2, R7, R0, 0x1, P1 ;  /* 0x0000000702078211 */ /* 0x000fea00008f0c00 */
[----:B------:R4:W-:Y:S04]  /*20d0*/  @!P0 STG.E.U16 desc[UR38][R6.64], RZ ;  /* 0x000000ff06008986 */ /* 0x0009e8000c101526 */
.L_x_46:
[----:B------:R-:W-:Y:S05]  /*20e0*/  BSYNC.RECONVERGENT B0 ;  /* 0x0000000000007941 */ /* 0x000fea0003800200 */
.L_x_45:
        /* <DEDUP_REMOVED lines=8> */
.L_x_38:
[----:B------:R-:W-:Y:S05]  /*2170*/  EXIT ;  /* 0x000000000000794d */ /* 0x000fea0003800000 */
.L_x_17:
[----:B------:R-:W-:-:S13]  /*2180*/  R2UR UR4, R3 ;  /* 0x00000000030472ca */ /* 0x000fda00000e0000 */
[----:B------:R-:W-:-:S09]  /*2190*/  UISETP.GT.AND UP0, UPT, UR4, 0x2, UPT ;  /* 0x000000020400788c */ /* 0x000fd2000bf04270 */
[----:B------:R-:W-:Y:S05]  /*21a0*/  BRA.U UP0, `(.L_x_48) ;  /* 0x0000005100ec7547 */ /* 0x000fea000b800000 */
[----:B------:R-:W-:Y:S01]  /*21b0*/  R2UR UR4, R3 ;  /* 0x00000000030472ca */ /* 0x000fe200000e0000 */
[----:B-1----:R-:W-:-:S12]  /*21c0*/  IMAD.MOV.U32 R5, RZ, RZ, -0x1 ;  /* 0xffffffffff057424 */ /* 0x002fd800078e00ff */
[----:B------:R-:W-:-:S05]  /*21d0*/  IMAD.U32 R8, RZ, RZ, UR4 ;  /* 0x00000004ff087e24 */ /* 0x000fca000f8e00ff */
[----:B------:R-:W-:-:S05]  /*21e0*/  VIADDMNMX.U32 R8, R8, R5, 0x2, PT ;  /* 0x0000000208087446 */ /* 0x000fca0003800005 */
[----:B------:R-:W-:-:S06]  /*21f0*/  IMAD.SHL.U32 R8, R8, 0x4, RZ ;  /* 0x0000000408087824 */ /* 0x000fcc00078e00ff */
[----:B------:R-:W1:Y:S02]  /*2200*/  LDC R8, c[0x2][R8] ;  /* 0x0080000008087b82 */ /* 0x000e640000000800 */
[----:B-1----:R-:W-:-:S04]  /*2210*/  SHF.R.S32.HI R9, RZ, 0x1f, R8 ;  /* 0x0000001fff097819 */ /* 0x002fc80000011408 */
.L_x_312:
[----:B------:R-:W-:Y:S05]  /*2220*/  BRX R8 -0x2230                                                                                                                                                                                                                                  (*"BRANCH_TARGETS .L_x_313,.L_x_314,.L_x_315"*) ;  /* 0xffffffdc08747949 */ /* 0x000fea000383ffff */
.L_x_313:
[----:B------:R-:W-:-:S08]  /*2230*/  NOP ;  /* 0x0000000000007918 */ /* 0x000fd00000000000 */
[----:B------:R-:W1:-:S00]  /*2240*/  USETMAXREG.DEALLOC.CTAPOOL 0x60 ;  /* 0x00000060000079c8 */ /* 0x000e4000080e0500 */
[----:B-1----:R-:W-:Y:S01]  /*2250*/  ISETP.NE.AND P0, PT, R6, RZ, PT ;  /* 0x000000ff0600720c */ /* 0x002fe20003f05270 */
[----:B------:R-:W-:-:S12]  /*2260*/  BSSY.RECONVERGENT B0, `(.L_x_49) ;  /* 0x0000003000007945 */ /* 0x000fd80003800200 */
[----:B------:R-:W-:Y:S05]  /*2270*/  @!P0 BRA `(.L_x_50) ;  /* 0x0000000000048947 */ /* 0x000fea0003800000 */
[----:B------:R-:W-:Y:S05]  /*2280*/  BPT.TRAP 0x1 ;  /* 0x000000040000795c */ /* 0x000fea0000300000 */
.L_x_50:
[----:B------:R-:W-:Y:S05]  /*2290*/  BSYNC.RECONVERGENT B0 ;  /* 0x0000000000007941 */ /* 0x000fea0003800200 */
.L_x_49:
[----:B------:R-:W1:Y:S01]  /*22a0*/  S2UR UR32, SR_CgaCtaId ;  /* 0x00000000002079c3 */ /* 0x000e620000008800 */
[----:B------:R-:W-:Y:S01]  /*22b0*/  UMOV UR4, 0x400 ;  /* 0x0000040000047882 */ /* 0x000fe20000000000 */
[----:B------:R-:W-:Y:S01]  /*22c0*/  IMAD.MOV.U32 R8, RZ, RZ, 0x1 ;  /* 0x00000001ff087424 */ /* 0x000fe200078e00ff */
[----:B------:R-:W-:-:S04]  /*22d0*/  ISETP.NE.AND P2, PT, R7, RZ, PT ;  /* 0x000000ff0700720c */ /* 0x000fc80003f45270 */
[----:B------:R-:W-:-:S09]  /*22e0*/  SHF.L.U32 R8, R8, 0x1f, RZ ;  /* 0x0000001f08087819 */ /* 0x000fd200000006ff */
[----:B------:R-:W-:Y:S01]  /*22f0*/  @!P2 IMAD.MOV.U32 R9, RZ, RZ, 0x6000 ;  /* 0x00006000ff09a424 */ /* 0x000fe200078e00ff */
[----:B-1----:R-:W-:-:S09]  /*2300*/  ULEA UR32, UR32, UR4, 0x18 ;  /* 0x0000000420207291 */ /* 0x002fd2000f8ec0ff */
[----:B------:R-:W1:Y:S02]  /*2310*/  SYNCS.PHASECHK.TRANS64.TRYWAIT P0, [UR32+0x2e810], R8 ;  /* 0x02e81008ff0075a7 */ /* 0x000e640008001120 */
[----:B-1----:R-:W-:Y:S05]  /*2320*/  @!P0 BRA `(.L_x_51) ;  /* 0x000000d4008c8947 */ /* 0x002fea0003800000 */
.L_x_253:
[----:B------:R-:W-:Y:S01]  /*2330*/  ISETP.NE.AND P2, PT, R7, RZ, PT ;  /* 0x000000ff0700720c */ /* 0x000fe20003f45270 */
[----:B------:R-:W-:Y:S01]  /*2340*/  BSSY.RECONVERGENT B0, `(.L_x_52) ;  /* 0x0000005000007945 */ /* 0x000fe20003800200 */
[----:B------:R-:W-:-:S11]  /*2350*/  PLOP3.LUT P4, PT, P1, P4, PT, 0xf8, 0x8f ;  /* 0x00000000008f781c */ /* 0x000fd60000f89f70 */
[----:B------:R2:W-:Y:S02]  /*2360*/  @!P2 SYNCS.ARRIVE.TRANS64 RZ, [UR32+0x2e800], R9 ;  /* 0x02e80009ffffa9a7 */ /* 0x0005e40008000020 */
[----:B------:R-:W-:Y:S05]  /*2370*/  @!P4 BRA `(.L_x_53) ;  /* 0x000000000004c947 */ /* 0x000fea0003800000 */
[----:B------:R-:W-:Y:S05]  /*2380*/  BPT.TRAP 0x1 ;  /* 0x000000040000795c */ /* 0x000fea0000300000 */
.L_x_53:
[----:B------:R-:W-:Y:S05]  /*2390*/  BSYNC.RECONVERGENT B0 ;  /* 0x0000000000007941 */ /* 0x000fea0003800200 */
.L_x_52:
[----:B-1----:R-:W-:Y:S01]  /*23a0*/  LOP3.LUT P0, R5, R2, 0x1f, RZ, 0xc0, !PT ;  /* 0x0000001f02057812 */ /* 0x002fe2000780c0ff */
[----:B------:R-:W-:Y:S03]  /*23b0*/  BSSY.RECONVERGENT B0, `(.L_x_54) ;  /* 0x0000004000007945 */ /* 0x000fe60003800200 */
[----:B------:R-:W-:-:S13]  /*23c0*/  PLOP3.LUT P0, PT, P0, P2, PT, 0x8f, 0xf8 ;  /* 0x0000000000f8781c */ /* 0x000fda0000705177 */
[----:B------:R-:W-:Y:S05]  /*23d0*/  @P0 BRA `(.L_x_55) ;  /* 0x0000000000040947 */ /* 0x000fea0003800000 */
[----:B------:R-:W-:Y:S05]  /*23e0*/  BPT.TRAP 0x1 ;  /* 0x000000040000795c */ /* 0x000fea0000300000 */
.L_x_55:
[----:B------:R-:W-:Y:S05]  /*23f0*/  BSYNC.RECONVERGENT B0 ;  /* 0x0000000000007941 */ /* 0x000fea0003800200 */
.L_x_54:
[----:B------:R-:W-:Y:S01]  /*2400*/  ISETP.NE.AND P0, PT, R6, RZ, PT ;  /* 0x000000ff0600720c */ /* 0x000fe20003f05270 */
[----:B------:R-:W-:-:S12]  /*2410*/  BSSY.RECONVERGENT B0, `(.L_x_56) ;  /* 0x0000003000007945 */ /* 0x000fd80003800200 */
[----:B------:R-:W-:Y:S05]  /*2420*/  @!P0 BRA `(.L_x_57) ;  /* 0x0000000000048947 */ /* 0x000fea0003800000 */
[----:B------:R-:W-:Y:S05]  /*2430*/  BPT.TRAP 0x1 ;  /* 0x000000040000795c */ /* 0x000fea0000300000 */
.L_x_57:
[----:B------:R-:W-:Y:S05]  /*2440*/  BSYNC.RECONVERGENT B0 ;  /* 0x0000000000007941 */ /* 0x000fea0003800200 */
.L_x_56:
[----:B------:R-:W1:Y:S01]  /*2450*/  LDCU.64 UR4, c[0x0][0x348] ;  /* 0x00006900ff0477ac */ /* 0x000e620008000a00 */
[----:B------:R-:W-:Y:S02]  /*2460*/  @!P2 MOV R2, 0x6000 ;  /* 0x000060000002a802 */ /* 0x000fe40000000f00 */
[----:B------:R-:W-:Y:S01]  /*2470*/  R2UR UR23, R3 ;  /* 0x00000000031772ca */ /* 0x000fe200000e0000 */
[----:B------:R-:W3:Y:S01]  /*2480*/  LDCU.64 UR14, c[0x0][0x348] ;  /* 0x00006900ff0e77ac */ /* 0x000ee20008000a00 */
[----:B------:R4:W-:Y:S01]  /*2490*/  @!P2 SYNCS.ARRIVE.TRANS64.RED.A0TR RZ, [UR32+0x2e800], R2 ;  /* 0x02e80002ffffa9a7 */ /* 0x0009e20008300420 */
[----:B------:R-:W-:Y:S02]  /*24a0*/  UIADD3 UR33, UPT, UPT, UR32, 0x2e800, URZ ;  /* 0x0002e80020217890 */ /* 0x000fe4000fffe0ff */
[----:B------:R-:W-:Y:S02]  /*24b0*/  UIADD3 UR48, UPT, UPT, UR32, 0x2000, URZ ;  /* 0x0000200020307890 */ /* 0x000fe4000fffe0ff */
[----:B------:R-:W-:-:S02]  /*24c0*/  UIADD3 UR40, UPT, UPT, UR32, 0x4000, URZ ;  /* 0x0000400020287890 */ /* 0x000fc4000fffe0ff */
[----:B------:R-:W-:Y:S02]  /*24d0*/  UIADD3 UR24, UPT, UPT, UR32, 0xc000, URZ ;  /* 0x0000c00020187890 */ /* 0x000fe4000fffe0ff */
[----:B------:R-:W-:Y:S02]  /*24e0*/  UIADD3 UR25, UPT, UPT, UR32, 0x2e800, URZ ;  /* 0x0002e80020197890 */ /* 0x000fe4000fffe0ff */
[----:B-1----:R-:W-:Y:S02]  /*24f0*/  UIADD3 UR6, UP0, UPT, UR4, 0x100, URZ ;  /* 0x0000010004067890 */ /* 0x002fe4000ff1e0ff */
[----:B------:R-:W-:Y:S02]  /*2500*/  UIADD3 UR16, UPT, UPT, UR32, 0xe000, URZ ;  /* 0x0000e00020107890 */ /* 0x000fe4000fffe0ff */
[----:B------:R-:W-:Y:S02]  /*2510*/  UIADD3.X UR7, UPT, UPT, URZ, UR5, URZ, UP0, !UPT ;  /* 0x00000005ff077290 */ /* 0x000fe400087fe4ff */
[----:B---3--:R-:W-:-:S02]  /*2520*/  UIADD3 UR4, UP0, UPT, UR14, 0x300, URZ ;  /* 0x000003000e047890 */ /* 0x008fc4000ff1e0ff */
[----:B------:R-:W-:Y:S02]  /*2530*/  UIADD3 UR8, UPT, UPT, UR32, 0x10000, URZ ;  /* 0x0001000020087890 */ /* 0x000fe4000fffe0ff */
[----:B------:R-:W-:Y:S01]  /*2540*/  UIADD3.X UR5, UPT, UPT, URZ, UR15, URZ, UP0, !UPT ;  /* 0x0000000fff057290 */ /* 0x000fe200087fe4ff */
[----:B------:R-:W-:Y:S01]  /*2550*/  UMOV UR46, 0x0 ;  /* 0x00000000002e7882 */ /* 0x000fe20000000000 */
[----:B------:R-:W-:Y:S01]  /*2560*/  UMOV UR47, 0x10000000 ;  /* 0x10000000002f7882 */ /* 0x000fe20000000000 */
[----:B------:R-:W-:Y:S01]  /*2570*/  UMOV UR34, URZ ;  /* 0x000000ff00227c82 */ /* 0x000fe20008000000 */
[----:B------:R-:W-:Y:S01]  /*2580*/  UMOV UR36, UR29 ;  /* 0x0000001d00247c82 */ /* 0x000fe20008000000 */
[----:B------:R-:W-:Y:S01]  /*2590*/  UMOV UR37, UR30 ;  /* 0x0000001e00257c82 */ /* 0x000fe20008000000 */
[----:B------:R-:W-:Y:S01]  /*25a0*/  UMOV UR50, 0x20 ;  /* 0x0000002000327882 */ /* 0x000fe20000000000 */
[----:B------:R-:W-:Y:S01]  /*25b0*/  UMOV UR51, UR35 ;  /* 0x0000002300337c82 */ /* 0x000fe20008000000 */
[----:B------:R-:W-:Y:S01]  /*25c0*/  UMOV UR52, UR29 ;  /* 0x0000001d00347c82 */ /* 0x000fe20008000000 */
[----:B------:R-:W-:Y:S01]  /*25d0*/  UMOV UR53, UR30 ;  /* 0x0000001e00357c82 */ /* 0x000fe20008000000 */
[----:B------:R-:W-:Y:S01]  /*25e0*/  UMOV UR49, UR33 ;  /* 0x0000002100317c82 */ /* 0x000fe20008000000 */
[----:B------:R-:W-:Y:S01]  /*25f0*/  UMOV UR42, 0x40 ;  /* 0x00000040002a7882 */ /* 0x000fe20000000000 */
[----:B------:R-:W-:Y:S01]  /*2600*/  UMOV UR43, UR35 ;  /* 0x00000023002b7c82 */ /* 0x000fe20008000000 */
[----:B------:R-:W-:Y:S01]  /*2610*/  UMOV UR44, UR29 ;  /* 0x0000001d002c7c82 */ /* 0x000fe20008000000 */
[----:B------:R-:W-:Y:S01]  /*2620*/  UMOV UR45, UR30 ;  /* 0x0000001e002d7c82 */ /* 0x000fe20008000000 */
[----:B------:R-:W-:Y:S01]  /*2630*/  UMOV UR27, URZ ;  /* 0x000000ff001b7c82 */ /* 0x000fe20008000000 */
[----:B------:R-:W-:Y:S01]  /*2640*/  UMOV UR28, URZ ;  /* 0x000000ff001c7c82 */ /* 0x000fe20008000000 */
[----:B------:R4:W-:Y:S01]  /*2650*/  UTMALDG.4D [UR32], [UR6], desc[UR46] ;  /* 0x00002e20060075b4 */ /* 0x0009e20008019000 */
[----:B------:R-:W-:Y:S01]  /*2660*/  UMOV UR41, UR33 ;  /* 0x0000002100297c82 */ /* 0x000fe20008000000 */
[----:B------:R-:W-:Y:S01]  /*2670*/  UMOV UR26, URZ ;  /* 0x000000ff001a7c82 */ /* 0x000fe20008000000 */
[----:B------:R-:W-:Y:S01]  /*2680*/  UMOV UR18, 0x20 ;  /* 0x0000002000127882 */ /* 0x000fe20000000000 */
[----:B------:R-:W-:Y:S01]  /*2690*/  UMOV UR21, UR29 ;  /* 0x0000001d00157c82 */ /* 0x000fe20008000000 */
[----:B------:R-:W-:Y:S01]  /*26a0*/  UMOV UR22, UR30 ;  /* 0x0000001e00167c82 */ /* 0x000fe20008000000 */
[----:B------:R-:W-:Y:S01]  /*26b0*/  UMOV UR17, UR25 ;  /* 0x0000001900117c82 */ /* 0x000fe20008000000 */
[----:B------:R-:W-:Y:S01]  /*26c0*/  UMOV UR19, UR27 ;  /* 0x0000001b00137c82 */ /* 0x000fe20008000000 */
[----:B------:R4:W-:Y:S01]  /*26d0*/  UTMALDG.4D [UR48], [UR6], desc[UR46] ;  /* 0x00002e30060075b4 */ /* 0x0009e20008019000 */
[----:B------:R-:W-:Y:S01]  /*26e0*/  UMOV UR20, UR28 ;  /* 0x0000001c00147c82 */ /* 0x000fe20008000000 */
[----:B------:R-:W-:Y:S01]  /*26f0*/  UMOV UR10, 0x40 ;  /* 0x00000040000a7882 */ /* 0x000fe20000000000 */
[----:B------:R-:W-:Y:S01]  /*2700*/  UMOV UR13, UR29 ;  /* 0x0000001d000d7c82 */ /* 0x000fe20008000000 */
[----:B------:R-:W-:Y:S01]  /*2710*/  UMOV UR14, UR30 ;  /* 0x0000001e000e7c82 */ /* 0x000fe20008000000 */
[----:B------:R-:W-:Y:S01]  /*2720*/  UMOV UR9, UR25 ;  /* 0x0000001900097c82 */ /* 0x000fe20008000000 */
[----:B------:R-:W-:Y:S01]  /*2730*/  UMOV UR11, UR27 ;  /* 0x0000001b000b7c82 */ /* 0x000fe20008000000 */
[----:B------:R-:W-:Y:S01]  /*2740*/  UMOV UR12, UR28 ;  /* 0x0000001c000c7c82 */ /* 0x000fe20008000000 */
[----:B------:R4:W-:Y:S01]  /*2750*/  UTMALDG.4D [UR40], [UR6], desc[UR46] ;  /* 0x00002e28060075b4 */ /* 0x0009e20008019000 */
[----:B------:R-:W-:Y:S01]  /*2760*/  UISETP.NE.AND UP0, UPT, UR23, 0x1, UPT ;  /* 0x000000011700788c */ /* 0x000fe2000bf05270 */
[----:B------:R4:W-:Y:S01]  /*2770*/  UTMALDG.5D [UR24], [UR4], desc[UR46] ;  /* 0x00002e18040075b4 */ /* 0x0009e20008021000 */
[----:B------:R4:W-:Y:S01]  /*2780*/  UTMALDG.5D [UR16], [UR4], desc[UR46] ;  /* 0x00002e10040075b4 */ /* 0x0009e20008021000 */
[----:B------:R4:W-:Y:S06]  /*2790*/  UTMALDG.5D [UR8], [UR4], desc[UR46] ;  /* 0x00002e08040075b4 */ /* 0x0009ec0008021000 */
[----:B----4-:R-:W-:Y:S05]  /*27a0*/  BRA.U !UP0, `(.L_x_58) ;  /* 0x0000000108047547 */ /* 0x010fea000b800000 */
[----:B------:R-:W-:Y:S05]  /*27b0*/  BPT.TRAP 0x1 ;  /* 0x000000040000795c */ /* 0x000fea0000300000 */
.L_x_58:
[----:B------:R-:W1:Y:S02]  /*27c0*/  SYNCS.PHASECHK.TRANS64.TRYWAIT P0, [UR32+0x2e838], R8 ;  /* 0x02e83808ff0075a7 */ /* 0x000e640008001120 */
[----:B-1----:R-:W-:Y:S05]  /*27d0*/  @!P0 BRA `(.L_x_59) ;  /* 0x000000d000788947 */ /* 0x002fea0003800000 */
.L_x_255:
[----:B------:R-:W3:Y:S01]  /*27e0*/  LDCU UR4, c[0x0][0x40c] ;  /* 0x00008180ff0477ac */ /* 0x000ee20008000800 */
[----:B------:R-:W4:Y:S01]  /*27f0*/  LDC.64 R10, c[0x0][0x400] ;  /* 0x00010000ff0a7b82 */ /* 0x000f220000000a00 */
[C---:B-1----:R-:W-:Y:S01]  /*2800*/  IMAD.SHL.U32 R2, R5.reuse, 0x4, RZ ;  /* 0x0000000405027824 */ /* 0x042fe200078e00ff */
[----:B------:R-:W-:Y:S01]  /*2810*/  LEA R5, R5, UR32, 0x4 ;  /* 0x0000002005057c11 */ /* 0x000fe2000f8e20ff */
[----:B------:R-:W1:Y:S02]  /*2820*/  LDCU UR5, c[0x0][0x410] ;  /* 0x00008200ff0577ac */ /* 0x000e640008000800 */
[C---:B------:R-:W-:Y:S01]  /*2830*/  VIADD R14, R2.reuse, 0x1 ;  /* 0x00000001020e7836 */ /* 0x040fe20000000000 */
[C---:B------:R-:W-:Y:S01]  /*2840*/  IADD3 R13, PT, PT, R2.reuse, 0x2, RZ ;  /* 0x00000002020d7810 */ /* 0x040fe20007ffe0ff */
[C---:B------:R-:W-:Y:S01]  /*2850*/  VIADD R12, R2.reuse, 0x3 ;  /* 0x00000003020c7836 */ /* 0x040fe20000000000 */
[-C--:B------:R-:W-:Y:S02]  /*2860*/  ISETP.GE.AND P3, PT, R2, R4.reuse, PT ;  /* 0x000000040200720c */ /* 0x080fe40003f66270 */
[----:B------:R-:W-:-:S02]  /*2870*/  ISETP.GE.AND P2, PT, R14, R4, PT ;  /* 0x000000040e00720c */ /* 0x000fc40003f46270 */
[-C--:B------:R-:W-:Y:S02]  /*2880*/  ISETP.GE.AND P1, PT, R13, R4.reuse, PT ;  /* 0x000000040d00720c */ /* 0x080fe40003f26270 */
[----:B------:R-:W-:Y:S01]  /*2890*/  ISETP.GE.AND P0, PT, R12, R4, PT ;  /* 0x000000040c00720c */ /* 0x000fe20003f06270 */
[----:B---3--:R-:W-:-:S04]  /*28a0*/  UIMAD UR4, UR29, UR4, URZ ;  /* 0x000000041d0472a4 */ /* 0x008fc8000f8e02ff */
[----:B-1----:R-:W-:-:S06]  /*28b0*/  UIMAD UR4, UR30, UR5, UR4 ;  /* 0x000000051e0472a4 */ /* 0x002fcc000f8e0204 */
[----:B--2---:R-:W-:-:S04]  /*28c0*/  IADD3 R9, PT, PT, R2, UR4, RZ ;  /* 0x0000000402097c10 */ /* 0x004fc8000fffe0ff */
[C---:B------:R-:W-:Y:S01]  /*28d0*/  IADD3 R12, PT, PT, R9.reuse, 0x2, RZ ;  /* 0x00000002090c7810 */ /* 0x040fe20007ffe0ff */
[C---:B------:R-:W-:Y:S01]  /*28e0*/  VIADD R13, R9.reuse, 0x1 ;  /* 0x00000001090d7836 */ /* 0x040fe20000000000 */
[C---:B------:R-:W-:Y:S01]  /*28f0*/  IADD3 R4, PT, PT, R9.reuse, 0x3, RZ ;  /* 0x0000000309047810 */ /* 0x040fe20007ffe0ff */
[----:B----4-:R-:W-:-:S04]  /*2900*/  IMAD.WIDE.U32 R16, R9, 0x4, R10 ;  /* 0x0000000409107825 */ /* 0x010fc800078e000a */
[--C-:B------:R-:W-:Y:S01]  /*2910*/  IMAD.WIDE.U32 R18, R13, 0x4, R10.reuse ;  /* 0x000000040d127825 */ /* 0x100fe200078e000a */
[----:B------:R-:W-:Y:S01]  /*2920*/  @!PT LDS RZ, [RZ] ;  /* 0x00000000fffff984 */ /* 0x000fe20000000800 */
[----:B------:R-:W-:Y:S01]  /*2930*/  @!PT LDS RZ, [RZ] ;  /* 0x00000000fffff984 */ /* 0x000fe20000000800 */
[----:B------:R-:W-:Y:S01]  /*2940*/  @!PT LDS RZ, [RZ] ;  /* 0x00000000fffff984 */ /* 0x000fe20000000800 */
[----:B------:R1:W-:Y:S03]  /*2950*/  LDGSTS.E.LTC128B [R5+0x2e000], desc[UR38][R16.64], !P3 ;  /* 0x2e00000010057fae */ /* 0x0003e6000d9a1226 */
[--C-:B------:R-:W-:Y:S01]  /*2960*/  IMAD.WIDE.U32 R12, R12, 0x4, R10.reuse ;  /* 0x000000040c0c7825 */ /* 0x100fe200078e000a */
[----:B------:R1:W-:Y:S03]  /*2970*/  LDGSTS.E.LTC128B [R5+0x2e004], desc[UR38][R18.64], !P2 ;  /* 0x2e00400012057fae */ /* 0x0003e6000d1a1226 */
[----:B------:R-:W-:Y:S01]  /*2980*/  IMAD.WIDE.U32 R10, R4, 0x4, R10 ;  /* 0x00000004040a7825 */ /* 0x000fe200078e000a */
[----:B------:R1:W-:Y:S04]  /*2990*/  LDGSTS.E.LTC128B [R5+0x2e008], desc[UR38][R12.64], !P1 ;  /* 0x2e0080000c057fae */ /* 0x0003e8000c9a1226 */
[----:B------:R1:W-:Y:S01]  /*29a0*/  LDGSTS.E.LTC128B [R5+0x2e00c], desc[UR38][R10.64], !P0 ;  /* 0x2e00c0000a057fae */ /* 0x0003e2000c1a1226 */
[----:B------:R-:W-:Y:S01]  /*29b0*/  NOP ;  /* 0x0000000000007918 */ /* 0x000fe20000000000 */
[----:B------:R-:W-:Y:S02]  /*29c0*/  SYNCS.ARRIVE.TRANS64.RED.A0T1 RZ, [UR32+0x2e830], RZ ;  /* 0x02e830ffffff79a7 */ /* 0x000fe40008200420 */
[----:B------:R-:W-:Y:S01]  /*29d0*/  ARRIVES.LDGSTSBAR.64.TRANSCNT [UR32+0x2e830] ;  /* 0x02e83000ff0079b0 */ /* 0x000fe20008002a20 */
[----:B------:R-:W-:Y:S01]  /*29e0*/  NOP ;  /* 0x0000000000007918 */ /* 0x000fe20000000000 */
[----:B------:R-:W-:Y:S05]  /*29f0*/  BRA.U !UP0, `(.L_x_60) ;  /* 0x0000000108047547 */ /* 0x000fea000b800000 */
[----:B------:R-:W-:Y:S05]  /*2a00*/  BPT.TRAP 0x1 ;  /* 0x000000040000795c */ /* 0x000fea0000300000 */
.L_x_60:
[----:B------:R-:W-:Y:S01]  /*2a10*/  SYNCS.ARRIVE.TRANS64.A1T0 RZ, [UR32+0x2e830], RZ ;  /* 0x02e830ffffff79a7 */ /* 0x000fe20008100020 */
[----:B------:R-:W-:Y:S05]  /*2a20*/  BRA.U !UP1, `(.L_x_61) ;  /* 0x0000000109047547 */ /* 0x000fea000b800000 */
[----:B------:R-:W-:Y:S05]  /*2a30*/  BPT.TRAP 0x1 ;  /* 0x000000040000795c */ /* 0x000fea0000300000 */
.L_x_61:
[----:B------:R-:W-:-:S13]  /*2a40*/  ISETP.NE.AND P5, PT, R7, RZ, PT ;  /* 0x000000ff0700720c */ /* 0x000fda0003fa5270 */
[----:B------:R-:W-:Y:S01]  /*2a50*/  @!P5 MOV R9, 0x6000 ;  /* 0x000060000009d802 */ /* 0x000fe20000000f00 */
[----:B------:R-:W2:Y:S02]  /*2a60*/  SYNCS.PHASECHK.TRANS64.TRYWAIT P5, [UR32+0x2e828], R8 ;  /* 0x02e82808ff0075a7 */ /* 0x000ea400080a1120 */
[----:B--2---:R-:W-:Y:S05]  /*2a70*/  @!P5 BRA `(.L_x_62) ;  /* 0x000000cc00e8d947 */ /* 0x004fea0003800000 */
.L_x_257:
[----:B------:R-:W-:Y:S01]  /*2a80*/  ISETP.NE.AND P6, PT, R7, RZ, PT ;  /* 0x000000ff0700720c */ /* 0x000fe20003fc5270 */
[----:B------:R-:W-:-:S12]  /*2a90*/  UPLOP3.LUT UP2, UPT, UP3, UP2, UPT, 0xf8, 0x8f ;  /* 0x00000000008f789c */ /* 0x000fd80001f45f70 */
[----:B------:R3:W-:Y:S01]  /*2aa0*/  @!P6 SYNCS.ARRIVE.TRANS64 RZ, [UR32+0x2e820], R9 ;  /* 0x02e82009ffffe9a7 */ /* 0x0007e20008000020 */
[----:B------:R-:W-:Y:S05]  /*2ab0*/  BRA.U !UP2, `(.L_x_63) ;  /* 0x000000010a047547 */ /* 0x000fea000b800000 */
[----:B------:R-:W-:Y:S05]  /*2ac0*/  BPT.TRAP 0x1 ;  /* 0x000000040000795c */ /* 0x000fea0000300000 */
.L_x_63:
[----:B------:R-:W-:Y:S01]  /*2ad0*/  LOP3.LUT P5, R15, R15, 0x1f, RZ, 0xc0, !PT ;  /* 0x0000001f0f0f7812 */ /* 0x000fe200078ac0ff */
[----:B------:R-:W-:Y:S03]  /*2ae0*/  BSSY.RECONVERGENT B0, `(.L_x_64) ;  /* 0x0000004000007945 */ /* 0x000fe60003800200 */
[----:B------:R-:W-:-:S13]  /*2af0*/  PLOP3.LUT P5, PT, P5, P6, PT, 0x8f, 0xf8 ;  /* 0x0000000000f8781c */ /* 0x000fda0002fad177 */
[----:B------:R-:W-:Y:S05]  /*2b00*/  @P5 BRA `(.L_x_65) ;  /* 0x0000000000045947 */ /* 0x000fea0003800000 */
[----:B------:R-:W-:Y:S05]  /*2b10*/  BPT.TRAP 0x1 ;  /* 0x000000040000795c */ /* 0x000fea0000300000 */
.L_x_65:
[----:B------:R-:W-:Y:S05]  /*2b20*/  BSYNC.RECONVERGENT B0 ;  /* 0x0000000000007941 */ /* 0x000fea0003800200 */
.L_x_64:
[----:B------:R-:W-:Y:S05]  /*2b30*/  BRA.U !UP1, `(.L_x_66) ;  /* 0x0000000109047547 */ /* 0x000fea000b800000 */
[----:B------:R-:W-:Y:S05]  /*2b40*/  BPT.TRAP 0x1 ;  /* 0x000000040000795c */ /* 0x000fea0000300000 */
.L_x_66:
[----:B------:R-:W4:Y:S01]  /*2b50*/  LDCU.64 UR6, c[0x0][0x348] ;  /* 0x00006900ff0677ac */ /* 0x000f220008000a00 */
[----:B--2---:R-:W-:Y:S01]  /*2b60*/  @!P6 MOV R4, 0x6000 ;  /* 0x000060000004e802 */ /* 0x004fe20000000f00 */
[----:B------:R-:W2:Y:S03]  /*2b70*/  LDCU.64 UR14, c[0x0][0x348] ;  /* 0x00006900ff0e77ac */ /* 0x000ea60008000a00 */
[----:B------:R1:W-:Y:S01]  /*2b80*/  @!P6 SYNCS.ARRIVE.TRANS64.RED.A0TR RZ, [UR32+0x2e820], R4 ;  /* 0x02e82004ffffe9a7 */ /* 0x0003e20008300420 */
[----:B------:R-:W-:Y:S01]  /*2b90*/  UMOV UR59, UR35 ;  /* 0x00000023003b7c82 */ /* 0x000fe20008000000 */
[----:B------:R-:W-:Y:S01]  /*2ba0*/  UMOV UR51, UR35 ;  /* 0x0000002300337c82 */ /* 0x000fe20008000000 */
[----:B------:R-:W-:Y:S01]  /*2bb0*/  UMOV UR43, UR35 ;  /* 0x00000023002b7c82 */ /* 0x000fe20008000000 */
[----:B------:R-:W-:Y:S02]  /*2bc0*/  UIADD3 UR56, UPT, UPT, UR32, 0x6000, URZ ;  /* 0x0000600020387890 */ /* 0x000fe4000fffe0ff */
[----:B------:R-:W-:-:S02]  /*2bd0*/  UIADD3 UR57, UPT, UPT, UR32, 0x2e820, URZ ;  /* 0x0002e82020397890 */ /* 0x000fc4000fffe0ff */
[----:B------:R-:W-:Y:S02]  /*2be0*/  UIADD3 UR48, UPT, UPT, UR32, 0x8000, URZ ;  /* 0x0000800020307890 */ /* 0x000fe4000fffe0ff */
[----:B------:R-:W-:Y:S02]  /*2bf0*/  UIADD3 UR40, UPT, UPT, UR32, 0xa000, URZ ;  /* 0x0000a00020287890 */ /* 0x000fe4000fffe0ff */
[----:B----4-:R-:W-:Y:S02]  /*2c00*/  UIADD3 UR34, UP3, UPT, UR6, 0x200, URZ ;  /* 0x0000020006227890 */ /* 0x010fe4000ff7e0ff */
[----:B------:R-:W-:Y:S02]  /*2c10*/  UIADD3 UR24, UPT, UPT, UR32, 0x18000, URZ ;  /* 0x0001800020187890 */ /* 0x000fe4000fffe0ff */
[----:B------:R-:W-:Y:S02]  /*2c20*/  UIADD3.X UR35, UPT, UPT, URZ, UR7, URZ, UP3, !UPT ;  /* 0x00000007ff237290 */ /* 0x000fe40009ffe4ff */
[----:B--2---:R-:W-:-:S02]  /*2c30*/  UIADD3 UR6, UP3, UPT, UR14, 0x400, URZ ;  /* 0x000004000e067890 */ /* 0x004fc4000ff7e0ff */
[----:B------:R-:W-:Y:S02]  /*2c40*/  UIADD3 UR25, UPT, UPT, UR32, 0x2e820, URZ ;  /* 0x0002e82020197890 */ /* 0x000fe4000fffe0ff */
[----:B------:R-:W-:Y:S02]  /*2c50*/  UIADD3.X UR7, UPT, UPT, URZ, UR15, URZ, UP3, !UPT ;  /* 0x0000000fff077290 */ /* 0x000fe40009ffe4ff */
[----:B------:R-:W-:Y:S02]  /*2c60*/  UIADD3 UR16, UPT, UPT, UR32, 0x1a000, URZ ;  /* 0x0001a00020107890 */ /* 0x000fe4000fffe0ff */
[----:B------:R-:W-:Y:S01]  /*2c70*/  UIADD3 UR8, UPT, UPT, UR32, 0x1c000, URZ ;  /* 0x0001c00020087890 */ /* 0x000fe2000fffe0ff */
        /* <DEDUP_REMOVED lines=9> */
[----:B------:R-:W-:Y:S01]  /*2d10*/  UMOV UR42, 0x40 ;  /* 0x00000040002a7882 */ /* 0x000fe20000000000 */
        /* <DEDUP_REMOVED lines=21> */
[----:B------:R1:W-:Y:S01]  /*2e70*/  UTMALDG.5D [UR24], [UR6], desc[UR36] ;  /* 0x00002418060075b4 */ /* 0x0003e20008021000 */
[----:B------:R1:W-:Y:S01]  /*2e80*/  UTMALDG.5D [UR16], [UR6], desc[UR36] ;  /* 0x00002410060075b4 */ /* 0x0003e20008021000 */
[----:B------:R1:W-:Y:S02]  /*2e90*/  UTMALDG.5D [UR8], [UR6], desc[UR36] ;  /* 0x00002408060075b4 */ /* 0x0003e40008021000 */
[----:B-1----:R-:W-:Y:S05]  /*2ea0*/  BRA.U !UP0, `(.L_x_67) ;  /* 0x0000000108047547 */ /* 0x002fea000b800000 */
[----:B------:R-:W-:Y:S05]  /*2eb0*/  BPT.TRAP 0x1 ;  /* 0x000000040000795c */ /* 0x000fea0000300000 */
.L_x_67:
[----:B------:R-:W1:Y:S02]  /*2ec0*/  SYNCS.PHASECHK.TRANS64.TRYWAIT P5, [UR32+0x2e848], R8 ;  /* 0x02e84808ff0075a7 */ /* 0x000e6400080a1120 */
[----:B-1----:R-:W-:Y:S05]  /*2ed0*/  @!P5 BRA `(.L_x_68) ;  /* 0x000000c800e8d947 */ /* 0x002fea0003800000 */
.L_x_259:
[----:B------:R-:W2:Y:S01]  /*2ee0*/  LDCU UR5, c[0x0][0x424] ;  /* 0x00008480ff0577ac */ /* 0x000ea20008000800 */
[----:B------:R-:W4:Y:S01]  /*2ef0*/  LDC.64 R12, c[0x0][0x418] ;  /* 0x00010600ff0c7b82 */ /* 0x000f220000000a00 */
[----:B------:R-:W5:Y:S01]  /*2f00*/  LDCU UR6, c[0x0][0x428] ;  /* 0x00008500ff0677ac */ /* 0x000f620008000800 */
[----:B--2---:R-:W-:-:S04]  /*2f10*/  UIMAD UR5, UR29, UR5, URZ ;  /* 0x000000051d0572a4 */ /* 0x004fc8000f8e02ff */
[----:B-----5:R-:W-:-:S06]  /*2f20*/  UIMAD UR5, UR30, UR6, UR5 ;  /* 0x000000061e0572a4 */ /* 0x020fcc000f8e0205 */
[----:B------:R-:W-:-:S04]  /*2f30*/  IADD3 R10, PT, PT, R2, UR5, RZ ;  /* 0x00000005020a7c10 */ /* 0x000fc8000fffe0ff */
[C---:B---3--:R-:W-:Y:S02]  /*2f40*/  IADD3 R9, PT, PT, R10.reuse, 0x1, RZ ;  /* 0x000000010a097810 */ /* 0x048fe40007ffe0ff */
[C---:B-1----:R-:W-:Y:S02]  /*2f50*/  IADD3 R8, PT, PT, R10.reuse, 0x2, RZ ;  /* 0x000000020a087810 */ /* 0x042fe40007ffe0ff */
        /* <DEDUP_REMOVED lines=18> */
.L_x_69:
[----:B------:R-:W2:Y:S01]  /*3080*/  LDL R4, [R1] ;  /* 0x0000000001047983 */ /* 0x000ea20000100800 */
[----:B------:R-:W-:Y:S01]  /*3090*/  SYNCS.ARRIVE.TRANS64.A1T0 RZ, [UR32+0x2e840], RZ ;  /* 0x02e840ffffff79a7 */ /* 0x000fe20008100020 */
[----:B--2---:R-:W-:-:S13]  /*30a0*/  ISETP.NE.AND P0, PT, R4, 0x1, PT ;  /* 0x000000010400780c */ /* 0x004fda0003f05270 */
[----:B------:R-:W-:Y:S05]  /*30b0*/  @!P0 EXIT ;  /* 0x000000000000894d */ /* 0x000fea0003800000 */
[----:B------:R-:W2:Y:S01]  /*30c0*/  LDC.64 R18, c[0x0][0x400] ;  /* 0x00010000ff127b82 */ /* 0x000ea20000000a00 */
[----:B-1----:R-:W-:Y:S02]  /*30d0*/  HFMA2 R11, -RZ, RZ, 0, 5.9604644775390625e-08 ;  /* 0x00000001ff0b7431 */ /* 0x002fe400000001ff */
[----:B------:R-:W-:Y:S01]  /*30e0*/  IMAD.MOV.U32 R14, RZ, RZ, RZ ;  /* 0x000000ffff0e7224 */ /* 0x000fe200078e00ff */
[----:B------:R-:W-:Y:S01]  /*30f0*/  CS2R R12, SRZ ;  /* 0x00000000000c7805 */ /* 0x000fe2000001ff00 */
[----:B------:R-:W1:Y:S03]  /*3100*/  LDCU.64 UR40, c[0x0][0x348] ;  /* 0x00006900ff2877ac */ /* 0x000e660008000a00 */
[----:B------:R-:W3:Y:S01]  /*3110*/  LDC.64 R16, c[0x0][0x418] ;  /* 0x00010600ff107b82 */ /* 0x000ee20000000a00 */
[----:B------:R-:W4:Y:S01]  /*3120*/  LDCU UR7, c[0x0][0x408] ;  /* 0x00008100ff0777ac */ /* 0x000f220008000800 */
[----:B------:R-:W1:Y:S01]  /*3130*/  LDCU UR33, c[0x0][0x380] ;  /* 0x00007000ff2177ac */ /* 0x000e620008000800 */
[----:B------:R-:W1:Y:S01]  /*3140*/  LDCU UR15, c[0x0][0x420] ;  /* 0x00008400ff0f77ac */ /* 0x000e620008000800 */
[----:B------:R-:W-:Y:S01]  /*3150*/  UMOV UR6, 0x1 ;  /* 0x0000000100067882 */ /* 0x000fe20000000000 */
[----:B------:R-:W-:Y:S01]  /*3160*/  UMOV UR31, URZ ;  /* 0x000000ff001f7c82 */ /* 0x000fe20008000000 */
[----:B------:R-:W-:-:S05]  /*3170*/  UMOV UR28, URZ ;  /* 0x000000ff001c7c82 */ /* 0x000fca0008000000 */
.L_x_88:
[----:B------:R-:W-:Y:S01]  /*3180*/  UIADD3 UR9, UPT, UPT, UR31, 0x1, URZ ;  /* 0x000000011f097890 */ /* 0x000fe2000fffe0ff */
[----:B------:R-:W-:Y:S01]  /*3190*/  R2UR UR8, R0 ;  /* 0x00000000000872ca */ /* 0x000fe200000e0000 */
[----:B------:R-:W-:Y:S01]  /*31a0*/  BSSY.RECONVERGENT B0, `(.L_x_70) ;  /* 0x0000009000007945 */ /* 0x000fe20003800200 */
[----:B------:R-:W-:Y:S11]  /*31b0*/  ISETP.NE.AND P0, PT, R6, RZ, PT ;  /* 0x000000ff0600720c */ /* 0x000ff60003f05270 */
[----:B------:R-:W-:Y:S02]  /*31c0*/  UISETP.NE.AND UP0, UPT, UR9, UR8, UPT ;  /* 0x000000080900728c */ /* 0x000fe4000bf05270 */
[----:B------:R-:W-:Y:S02]  /*31d0*/  UIADD3 UR8, UPT, UPT, UR28, 0x1, URZ ;  /* 0x000000011c087890 */ /* 0x000fe4000fffe0ff */
[----:B------:R-:W-:Y:S07]  /*31e0*/  USEL UR31, UR9, URZ, UP0 ;  /* 0x000000ff091f7287 */ /* 0x000fee0008000000 */
[----:B------:R-:W-:Y:S07]  /*31f0*/  @UP0 UIADD3 UR8, UPT, UPT, UR28, URZ, URZ ;  /* 0x000000ff1c080290 */ /* 0x000fee000fffe0ff */
[----:B------:R-:W-:Y:S01]  /*3200*/  UMOV UR28, UR8 ;  /* 0x00000008001c7c82 */ /* 0x000fe20008000000 */
[----:B-12---:R-:W-:Y:S05]  /*3210*/  @!P0 BRA `(.L_x_71) ;  /* 0x0000000000048947 */ /* 0x006fea0003800000 */
[----:B-1--4-:R-:W-:Y:S05]  /*3220*/  BPT.TRAP 0x1 ;  /* 0x000000040000795c */ /* 0x012fea0000300000 */
.L_x_71:
[----:B-1--4-:R-:W-:Y:S05]  /*3230*/  BSYNC.RECONVERGENT B0 ;  /* 0x0000000000007941 */ /* 0x012fea0003800200 */
.L_x_70:
[----:B------:R-:W-:Y:S01]  /*3240*/  ULEA UR25, UR6, UR32, 0x3 ;  /* 0x0000002006197291 */ /* 0x000fe2000f8e18ff */
[----:B------:R-:W-:Y:S02]  /*3250*/  SHF.L.U32 R9, R11, 0x1f, RZ ;  /* 0x0000001f0b097819 */ /* 0x000fe400000006ff */
[----:B------:R-:W-:Y:S06]  /*3260*/  ISETP.NE.AND P1, PT, R7, RZ, PT ;  /* 0x000000ff0700720c */ /* 0x000fec0003f25270 */
[----:B------:R-:W1:Y:S07]  /*3270*/  SYNCS.PHASECHK.TRANS64.TRYWAIT P0, [UR25+0x2e810], R9 ;  /* 0x02e81009ff0075a7 */ /* 0x000e6e0008001119 */
[----:B------:R-:W-:Y:S01]  /*3280*/  @!P1 IMAD.MOV.U32 R8, RZ, RZ, 0x6000 ;  /* 0x00006000ff089424 */ /* 0x000fe200078e00ff */
[----:B-1----:R-:W-:Y:S06]  /*3290*/  @!P0 BRA `(.L_x_72) ;  /* 0x000000c800108947 */ /* 0x002fec0003800000 */
.L_x_261:
[----:B------:R-:W-:Y:S01]  /*32a0*/  ISETP.NE.AND P0, PT, R7, RZ, PT ;  /* 0x000000ff0700720c */ /* 0x000fe20003f05270 */
[----:B------:R-:W-:Y:S11]  /*32b0*/  BSSY.RECONVERGENT B0, `(.L_x_73) ;  /* 0x0000005000007945 */ /* 0x000ff60003800200 */
[----:B------:R-:W-:Y:S01]  /*32c0*/  @!UPT UIADD3 URZ, UPT, UPT, URZ, URZ, URZ ;  /* 0x000000fffffff290 */ /* 0x000fe2000fffe0ff */
[----:B------:R4:W-:Y:S01]  /*32d0*/  @!P0 SYNCS.ARRIVE.TRANS64 RZ, [UR25+0x2e800], R8 ;  /* 0x02e80008ffff89a7 */ /* 0x0009e20008000019 */
[----:B------:R-:W-:Y:S05]  /*32e0*/  @!P4 BRA `(.L_x_74) ;  /* 0x000000000004c947 */ /* 0x000fea0003800000 */
[----:B------:R-:W-:Y:S05]  /*32f0*/  BPT.TRAP 0x1 ;  /* 0x000000040000795c */ /* 0x000fea0000300000 */
.L_x_74:
[----:B------:R-:W-:Y:S05]  /*3300*/  BSYNC.RECONVERGENT B0 ;  /* 0x0000000000007941 */ /* 0x000fea0003800200 */
.L_x_73:
[----:B------:R-:W-:Y:S01]  /*3310*/  ISETP.EQ.OR P6, PT, R15, RZ, P0 ;  /* 0x000000ff0f00720c */ /* 0x000fe200007c2670 */
[----:B------:R-:W-:Y:S11]  /*3320*/  BSSY.RECONVERGENT B0, `(.L_x_75) ;  /* 0x0000004000007945 */ /* 0x000ff60003800200 */
[----:B------:R-:W-:Y:S01]  /*3330*/  @!UPT UIADD3 URZ, UPT, UPT, URZ, URZ, URZ ;  /* 0x000000fffffff290 */ /* 0x000fe2000fffe0ff */
[----:B------:R-:W-:Y:S05]  /*3340*/  @P6 BRA `(.L_x_76) ;  /* 0x0000000000046947 */ /* 0x000fea0003800000 */
[----:B------:R-:W-:Y:S05]  /*3350*/  BPT.TRAP 0x1 ;  /* 0x000000040000795c */ /* 0x000fea0000300000 */
.L_x_76:
[----:B------:R-:W-:Y:S05]  /*3360*/  BSYNC.RECONVERGENT B0 ;  /* 0x0000000000007941 */ /* 0x000fea0003800200 */
.L_x_75:
[----:B------:R-:W-:Y:S01]  /*3370*/  UIADD3 UR34, UP0, UPT, UR40, 0x300, URZ ;  /* 0x0000030028227890 */ /* 0x000fe2000ff1e0ff */
[----:B------:R-:W-:Y:S01]  /*3380*/  R2UR UR42, R3 ;  /* 0x00000000032a72ca */ /* 0x000fe200000e0000 */
[----:B------:R-:W-:Y:S02]  /*3390*/  UIMAD UR8, UR6, 0x6000, UR32 ;  /* 0x00006000060878a4 */ /* 0x000fe4000f8e0220 */
[----:B------:R-:W-:Y:S02]  /*33a0*/  UIADD3 UR25, UPT, UPT, UR25, 0x2e800, URZ ;  /* 0x0002e80019197890 */ /* 0x000fe4000fffe0ff */
[----:B------:R-:W-:Y:S02]  /*33b0*/  USHF.L.U32 UR27, UR31, 0x7, URZ ;  /* 0x000000071f1b7899 */ /* 0x000fe400080006ff */
[----:B------:R-:W-:Y:S02]  /*33c0*/  UIADD3.X UR35, UPT, UPT, URZ, UR41, URZ, UP0, !UPT ;  /* 0x00000029ff237290 */ /* 0x000fe400087fe4ff */
[----:B------:R-:W-:Y:S01]  /*33d0*/  UIADD3 UR24, UPT, UPT, UR8, 0xc000, URZ ;  /* 0x0000c00008187890 */ /* 0x000fe2000fffe0ff */
[----:B------:R-:W-:Y:S01]  /*33e0*/  UMOV UR36, 0x0 ;  /* 0x0000000000247882 */ /* 0x000fe20000000000 */
[----:B------:R-:W-:Y:S01]  /*33f0*/  UMOV UR37, 0x10000000 ;  /* 0x1000000000257882 */ /* 0x000fe20000000000 */
[----:B------:R-:W-:Y:S01]  /*3400*/  UMOV UR26, URZ ;  /* 0x000000ff001a7c82 */ /* 0x000fe20008000000 */
[----:B------:R-:W-:Y:S01]  /*3410*/  UIADD3 UR16, UPT, UPT, UR8, 0xe000, URZ ;  /* 0x0000e00008107890 */ /* 0x000fe2000fffe0ff */
[----:B------:R-:W-:Y:S01]  /*3420*/  UMOV UR18, 0x20 ;  /* 0x0000002000127882 */ /* 0x000fe20000000000 */
[----:B------:R-:W-:Y:S03]  /*3430*/  UMOV UR20, UR28 ;  /* 0x0000001c00147c82 */ /* 0x000fe60008000000 */
[----:B------:R1:W-:Y:S01]  /*3440*/  UTMALDG.5D [UR24], [UR34], desc[UR36] ;  /* 0x00002418220075b4 */ /* 0x0003e20008021000 */
[----:B------:R-:W-:Y:S01]  /*3450*/  UIADD3 UR8, UPT, UPT, UR8, 0x10000, URZ ;  /* 0x0001000008087890 */ /* 0x000fe2000fffe0ff */
[----:B------:R-:W-:Y:S01]  /*3460*/  UMOV UR21, UR29 ;  /* 0x0000001d00157c82 */ /* 0x000fe20008000000 */
[----:B------:R-:W-:Y:S01]  /*3470*/  UMOV UR22, UR30 ;  /* 0x0000001e00167c82 */ /* 0x000fe20008000000 */
[----:B------:R-:W-:Y:S01]  /*3480*/  UMOV UR17, UR25 ;  /* 0x0000001900117c82 */ /* 0x000fe20008000000 */
[----:B------:R-:W-:Y:S01]  /*3490*/  UMOV UR19, UR27 ;  /* 0x0000001b00137c82 */ /* 0x000fe20008000000 */
[----:B------:R-:W-:Y:S01]  /*34a0*/  UMOV UR10, 0x40 ;  /* 0x00000040000a7882 */ /* 0x000fe20000000000 */
[----:B------:R1:W-:Y:S01]  /*34b0*/  UTMALDG.5D [UR16], [UR34], desc[UR36] ;  /* 0x00002410220075b4 */ /* 0x0003e20008021000 */
[----:B------:R-:W-:Y:S01]  /*34c0*/  UISETP.NE.AND UP3, UPT, UR42, 0x1, UPT ;  /* 0x000000012a00788c */ /* 0x000fe2000bf65270 */
[----:B------:R-:W-:Y:S01]  /*34d0*/  UMOV UR12, UR28 ;  /* 0x0000001c000c7c82 */ /* 0x000fe20008000000 */
[----:B------:R-:W-:Y:S01]  /*34e0*/  UMOV UR13, UR29 ;  /* 0x0000001d000d7c82 */ /* 0x000fe20008000000 */
[----:B------:R-:W-:Y:S01]  /*34f0*/  UMOV UR14, UR30 ;  /* 0x0000001e000e7c82 */ /* 0x000fe20008000000 */
[----:B------:R-:W-:Y:S01]  /*3500*/  UMOV UR9, UR25 ;  /* 0x0000001900097c82 */ /* 0x000fe20008000000 */
[----:B------:R-:W-:Y:S01]  /*3510*/  UMOV UR11, UR27 ;  /* 0x0000001b000b7c82 */ /* 0x000fe20008000000 */
[----:B------:R-:W-:Y:S01]  /*3520*/  UIADD3 UR23, UPT, UPT, UR6, 0x1, URZ ;  /* 0x0000000106177890 */ /* 0x000fe2000fffe0ff */
[----:B------:R1:W-:Y:S02]  /*3530*/  UTMALDG.5D [UR8], [UR34], desc[UR36] ;  /* 0x00002408220075b4 */ /* 0x0003e40008021000 */
[----:B-1----:R-:W-:Y:S06]  /*3540*/  BRA.U !UP3, `(.L_x_77) ;  /* 0x000000010b047547 */ /* 0x002fec000b800000 */
[----:B------:R-:W-:Y:S05]  /*3550*/  BPT.TRAP 0x1 ;  /* 0x000000040000795c */ /* 0x000fea0000300000 */
.L_x_77:
[----:B----4-:R-:W-:Y:S04]  /*3560*/  SHF.L.U32 R8, R13, 0x1f, RZ ;  /* 0x0000001f0d087819 */ /* 0x010fe800000006ff */
[----:B------:R-:W1:Y:S02]  /*3570*/  SYNCS.PHASECHK.TRANS64.TRYWAIT P0, [UR32+0x2e838], R8 ;  /* 0x02e83808ff0075a7 */ /* 0x000e640008001120 */
[----:B-1----:R-:W-:Y:S05]  /*3580*/  @!P0 BRA `(.L_x_78) ;  /* 0x000000c4006c8947 */ /* 0x002fea0003800000 */
.L_x_263:
[----:B------:R-:W-:Y:S02]  /*3590*/  USHF.L.U32 UR27, UR31, 0x7, URZ ;  /* 0x000000071f1b7899 */ /* 0x000fe400080006ff */
[----:B------:R-:W-:Y:S04]  /*35a0*/  UIMAD UR6, UR28, UR7, UR4 ;  /* 0x000000071c0672a4 */ /* 0x000fe8000f8e0204 */
[----:B-1----:R-:W-:Y:S04]  /*35b0*/  VIADD R4, R2, UR27 ;  /* 0x0000001b02047c36 */ /* 0x002fe80008000000 */
[C---:B------:R-:W-:Y:S01]  /*35c0*/  VIADD R8, R4.reuse, UR6 ;  /* 0x0000000604087c36 */ /* 0x040fe20008000000 */
[C---:B------:R-:W-:Y:S01]  /*35d0*/  ISETP.GE.AND P3, PT, R4.reuse, UR33, PT ;  /* 0x0000002104007c0c */ /* 0x040fe2000bf66270 */
[----:B------:R-:W-:Y:S02]  /*35e0*/  VIADD R20, R4, 0x1 ;  /* 0x0000000104147836 */ /* 0x000fe40000000000 */
[C---:B------:R-:W-:Y:S01]  /*35f0*/  VIADD R9, R8.reuse, 0x2 ;  /* 0x0000000208097836 */ /* 0x040fe20000000000 */
[CC--:B--2---:R-:W-:Y:S01]  /*3600*/  LEA R24, P0, R8.reuse, R18.reuse, 0x2 ;  /* 0x0000001208187211 */ /* 0x0c4fe200078010ff */
[----:B------:R-:W-:Y:S01]  /*3610*/  VIADD R10, R8, 0x1 ;  /* 0x00000001080a7836 */ /* 0x000fe20000000000 */
[----:B------:R-:W-:Y:S02]  /*3620*/  ISETP.GE.AND P2, PT, R20, UR33, PT ;  /* 0x0000002114007c0c */ /* 0x000fe4000bf46270 */
[CC--:B------:R-:W-:Y:S01]  /*3630*/  LEA.HI.X R25, R8.reuse, R19.reuse, RZ, 0x2, P0 ;  /* 0x0000001308197211 */ /* 0x0c0fe200000f14ff */
[----:B------:R-:W-:Y:S01]  /*3640*/  VIADD R8, R8, 0x3 ;  /* 0x0000000308087836 */ /* 0x000fe20000000000 */
[CC--:B------:R-:W-:Y:S02]  /*3650*/  LEA R20, P0, R9.reuse, R18.reuse, 0x2 ;  /* 0x0000001209147211 */ /* 0x0c0fe400078010ff */
[-C--:B------:R-:W-:Y:S01]  /*3660*/  LEA R22, P1, R10, R18.reuse, 0x2 ;  /* 0x000000120a167211 */ /* 0x080fe200078210ff */
[----:B------:R-:W-:Y:S01]  /*3670*/  @!PT LDS RZ, [RZ] ;  /* 0x00000000fffff984 */ /* 0x000fe20000000800 */
[----:B------:R-:W-:Y:S01]  /*3680*/  @!PT LDS RZ, [RZ] ;  /* 0x00000000fffff984 */ /* 0x000fe20000000800 */
[----:B------:R-:W-:Y:S01]  /*3690*/  @!PT LDS RZ, [RZ] ;  /* 0x00000000fffff984 */ /* 0x000fe20000000800 */
[----:B------:R1:W-:Y:S01]  /*36a0*/  LDGSTS.E.LTC128B [R5+0x2e000], desc[UR38][R24.64], !P3 ;  /* 0x2e00000018057fae */ /* 0x0003e2000d9a1226 */
[-C--:B------:R-:W-:Y:S01]  /*36b0*/  LEA.HI.X R21, R9, R19.reuse, RZ, 0x2, P0 ;  /* 0x0000001309157211 */ /* 0x080fe200000f14ff */
[----:B------:R-:W-:Y:S01]  /*36c0*/  VIADD R9, R4, 0x2 ;  /* 0x0000000204097836 */ /* 0x000fe20000000000 */
[----:B------:R-:W-:Y:S02]  /*36d0*/  LEA R26, P0, R8, R18, 0x2 ;  /* 0x00000012081a7211 */ /* 0x000fe400078010ff */
[-C--:B------:R-:W-:Y:S02]  /*36e0*/  LEA.HI.X R23, R10, R19.reuse, RZ, 0x2, P1 ;  /* 0x000000130a177211 */ /* 0x080fe400008f14ff */
[----:B------:R-:W-:Y:S01]  /*36f0*/  LEA.HI.X R27, R8, R19, RZ, 0x2, P0 ;  /* 0x00000013081b7211 */ /* 0x000fe200000f14ff */
[----:B------:R-:W-:Y:S01]  /*3700*/  VIADD R8, R4, 0x3 ;  /* 0x0000000304087836 */ /* 0x000fe20000000000 */
[----:B------:R-:W-:Y:S01]  /*3710*/  ISETP.GE.AND P1, PT, R9, UR33, PT ;  /* 0x0000002109007c0c */ /* 0x000fe2000bf26270 */
[----:B------:R1:W-:Y:S03]  /*3720*/  LDGSTS.E.LTC128B [R5+0x2e004], desc[UR38][R22.64], !P2 ;  /* 0x2e00400016057fae */ /* 0x0003e6000d1a1226 */
[----:B------:R-:W-:Y:S09]  /*3730*/  ISETP.GE.AND P0, PT, R8, UR33, PT ;  /* 0x0000002108007c0c */ /* 0x000ff2000bf06270 */
        /* <DEDUP_REMOVED lines=8> */
.L_x_79:
[----:B------:R-:W-:Y:S01]  /*37c0*/  SYNCS.ARRIVE.TRANS64.A1T0 RZ, [UR32+0x2e830], RZ ;  /* 0x02e830ffffff79a7 */ /* 0x000fe20008100020 */
[----:B------:R-:W-:Y:S05]  /*37d0*/  BRA.U !UP1, `(.L_x_80) ;  /* 0x0000000109047547 */ /* 0x000fea000b800000 */
[----:B------:R-:W-:Y:S05]  /*37e0*/  BPT.TRAP 0x1 ;  /* 0x000000040000795c */ /* 0x000fea0000300000 */
.L_x_80:
[----:B------:R-:W-:Y:S02]  /*37f0*/  ISETP.NE.AND P5, PT, R7, RZ, PT ;  /* 0x000000ff0700720c */ /* 0x000fe40003fa5270 */
[----:B------:R-:W-:Y:S11]  /*3800*/  SHF.L.U32 R10, R12, 0x1f, RZ ;  /* 0x0000001f0c0a7819 */ /* 0x000ff600000006ff */
[----:B------:R-:W-:Y:S01]  /*3810*/  @!P5 IMAD.MOV.U32 R9, RZ, RZ, 0x6000 ;  /* 0x00006000ff09d424 */ /* 0x000fe200078e00ff */
[----:B------:R-:W2:Y:S02]  /*3820*/  SYNCS.PHASECHK.TRANS64.TRYWAIT P5, [UR32+0x2e828], R10 ;  /* 0x02e8280aff0075a7 */ /* 0x000ea400080a1120 */
[----:B--2---:R-:W-:Y:S05]  /*3830*/  @!P5 BRA `(.L_x_81) ;  /* 0x000000c000d8d947 */ /* 0x004fea0003800000 */
.L_x_265:
[----:B------:R-:W-:Y:S11]  /*3840*/  ISETP.NE.AND P5, PT, R7, RZ, PT ;  /* 0x000000ff0700720c */ /* 0x000ff60003fa5270 */
[----:B------:R-:W-:Y:S02]  /*3850*/  @!UPT UIADD3 URZ, UPT, UPT, URZ, URZ, URZ ;  /* 0x000000fffffff290 */ /* 0x000fe4000fffe0ff */
[----:B------:R4:W-:Y:S01]  /*3860*/  @!P5 SYNCS.ARRIVE.TRANS64 RZ, [UR32+0x2e820], R9 ;  /* 0x02e82009ffffd9a7 */ /* 0x0009e20008000020 */
[----:B------:R-:W-:Y:S05]  /*3870*/  BRA.U !UP2, `(.L_x_82) ;  /* 0x000000010a047547 */ /* 0x000fea000b800000 */
[----:B------:R-:W-:Y:S05]  /*3880*/  BPT.TRAP 0x1 ;  /* 0x000000040000795c */ /* 0x000fea0000300000 */
.L_x_82:
[----:B------:R-:W-:Y:S04]  /*3890*/  BSSY.RECONVERGENT B0, `(.L_x_83) ;  /* 0x0000003000007945 */ /* 0x000fe80003800200 */
[----:B------:R-:W-:Y:S05]  /*38a0*/  @P6 BRA `(.L_x_84) ;  /* 0x0000000000046947 */ /* 0x000fea0003800000 */
[----:B------:R-:W-:Y:S05]  /*38b0*/  BPT.TRAP 0x1 ;  /* 0x000000040000795c */ /* 0x000fea0000300000 */
.L_x_84:
[----:B------:R-:W-:Y:S05]  /*38c0*/  BSYNC.RECONVERGENT B0 ;  /* 0x0000000000007941 */ /* 0x000fea0003800200 */
.L_x_83:
[----:B------:R-:W-:Y:S02]  /*38d0*/  UIADD3 UR34, UP0, UPT, UR40, 0x400, URZ ;  /* 0x0000040028227890 */ /* 0x000fe4000ff1e0ff */
[----:B------:R-:W-:Y:S02]  /*38e0*/  UIADD3 UR25, UPT, UPT, UR32, 0x2e820, URZ ;  /* 0x0002e82020197890 */ /* 0x000fe4000fffe0ff */
[----:B------:R-:W-:Y:S02]  /*38f0*/  UIADD3 UR24, UPT, UPT, UR32, 0x18000, URZ ;  /* 0x0001800020187890 */ /* 0x000fe4000fffe0ff */
[----:B------:R-:W-:Y:S01]  /*3900*/  UIADD3.X UR35, UPT, UPT, URZ, UR41, URZ, UP0, !UPT ;  /* 0x00000029ff237290 */ /* 0x000fe200087fe4ff */
[----:B------:R-:W-:Y:S01]  /*3910*/  UMOV UR36, 0x0 ;  /* 0x0000000000247882 */ /* 0x000fe20000000000 */
[----:B------:R-:W-:Y:S01]  /*3920*/  UMOV UR37, 0x10000000 ;  /* 0x1000000000257882 */ /* 0x000fe20000000000 */
[----:B------:R-:W-:Y:S01]  /*3930*/  UMOV UR26, URZ ;  /* 0x000000ff001a7c82 */ /* 0x000fe20008000000 */
[----:B------:R-:W-:Y:S01]  /*3940*/  UIADD3 UR16, UPT, UPT, UR32, 0x1a000, URZ ;  /* 0x0001a00020107890 */ /* 0x000fe2000fffe0ff */
[----:B------:R-:W-:Y:S01]  /*3950*/  UMOV UR18, 0x20 ;  /* 0x0000002000127882 */ /* 0x000fe20000000000 */
[----:B------:R-:W-:Y:S03]  /*3960*/  UMOV UR19, UR27 ;  /* 0x0000001b00137c82 */ /* 0x000fe60008000000 */
[----:B------:R1:W-:Y:S01]  /*3970*/  UTMALDG.5D [UR24], [UR34], desc[UR36] ;  /* 0x00002418220075b4 */ /* 0x0003e20008021000 */
[----:B------:R-:W-:Y:S01]  /*3980*/  UMOV UR20, UR28 ;  /* 0x0000001c00147c82 */ /* 0x000fe20008000000 */
[----:B------:R-:W-:Y:S01]  /*3990*/  UMOV UR21, UR29 ;  /* 0x0000001d00157c82 */ /* 0x000fe20008000000 */
[----:B------:R-:W-:Y:S01]  /*39a0*/  UMOV UR22, UR30 ;  /* 0x0000001e00167c82 */ /* 0x000fe20008000000 */
[----:B------:R-:W-:Y:S01]  /*39b0*/  UMOV UR17, UR25 ;  /* 0x0000001900117c82 */ /* 0x000fe20008000000 */
[----:B------:R-:W-:Y:S01]  /*39c0*/  UIADD3 UR8, UPT, UPT, UR32, 0x1c000, URZ ;  /* 0x0001c00020087890 */ /* 0x000fe2000fffe0ff */
[----:B------:R-:W-:Y:S01]  /*39d0*/  UMOV UR10, 0x40 ;  /* 0x00000040000a7882 */ /* 0x000fe20000000000 */
[----:B------:R1:W-:Y:S01]  /*39e0*/  UTMALDG.5D [UR16], [UR34], desc[UR36] ;  /* 0x00002410220075b4 */ /* 0x0003e20008021000 */
[----:B------:R-:W-:Y:S01]  /*39f0*/  UMOV UR11, UR27 ;  /* 0x0000001b000b7c82 */ /* 0x000fe20008000000 */
[----:B------:R-:W-:Y:S01]  /*3a00*/  UMOV UR12, UR28 ;  /* 0x0000001c000c7c82 */ /* 0x000fe20008000000 */
[----:B------:R-:W-:Y:S01]  /*3a10*/  UMOV UR13, UR29 ;  /* 0x0000001d000d7c82 */ /* 0x000fe20008000000 */
[----:B------:R-:W-:Y:S01]  /*3a20*/  UMOV UR14, UR30 ;  /* 0x0000001e000e7c82 */ /* 0x000fe20008000000 */
[----:B------:R-:W-:Y:S02]  /*3a30*/  UMOV UR9, UR25 ;  /* 0x0000001900097c82 */ /* 0x000fe40008000000 */
[----:B------:R1:W-:Y:S02]  /*3a40*/  UTMALDG.5D [UR8], [UR34], desc[UR36] ;  /* 0x00002408220075b4 */ /* 0x0003e40008021000 */
[----:B-1----:R-:W-:Y:S05]  /*3a50*/  BRA.U !UP3, `(.L_x_85) ;  /* 0x000000010b047547 */ /* 0x002fea000b800000 */
[----:B------:R-:W-:Y:S05]  /*3a60*/  BPT.TRAP 0x1 ;  /* 0x000000040000795c */ /* 0x000fea0000300000 */
.L_x_85:
[----:B----4-:R-:W-:Y:S04]  /*3a70*/  SHF.L.U32 R9, R14, 0x1f, RZ ;  /* 0x0000001f0e097819 */ /* 0x010fe800000006ff */
[----:B------:R-:W1:Y:S02]  /*3a80*/  SYNCS.PHASECHK.TRANS64.TRYWAIT P5, [UR32+0x2e848], R9 ;  /* 0x02e84809ff0075a7 */ /* 0x000e6400080a1120 */
[----:B-1----:R-:W-:Y:S05]  /*3a90*/  @!P5 BRA `(.L_x_86) ;  /* 0x000000c00058d947 */ /* 0x002fea0003800000 */
.L_x_267:
[----:B------:R-:W-:Y:S06]  /*3aa0*/  UIMAD UR6, UR28, UR15, UR5 ;  /* 0x0000000f1c0672a4 */ /* 0x000fec000f8e0205 */
[----:B-12---:R-:W-:Y:S04]  /*3ab0*/  VIADD R8, R4, UR6 ;  /* 0x0000000604087c36 */ /* 0x006fe80008000000 */
[C---:B------:R-:W-:Y:S01]  /*3ac0*/  VIADD R4, R8.reuse, 0x1 ;  /* 0x0000000108047836 */ /* 0x040fe20000000000 */
[CC--:B---3--:R-:W-:Y:S04]  /*3ad0*/  LEA R22, P5, R8.reuse, R16.reuse, 0x2 ;  /* 0x0000001008167211 */ /* 0x0c8fe800078a10ff */
[-C--:B------:R-:W-:Y:S02]  /*3ae0*/  LEA.HI.X R23, R8, R17.reuse, RZ, 0x2, P5 ;  /* 0x0000001108177211 */ /* 0x080fe400028f14ff */
[CC--:B------:R-:W-:Y:S03]  /*3af0*/  LEA R20, P5, R4.reuse, R16.reuse, 0x2 ;  /* 0x0000001004147211 */ /* 0x0c0fe600078a10ff */
[----:B------:R-:W-:Y:S01]  /*3b00*/  @!PT LDS RZ, [RZ] ;  /* 0x00000000fffff984 */ /* 0x000fe20000000800 */
[----:B------:R-:W-:Y:S01]  /*3b10*/  @!PT LDS RZ, [RZ] ;  /* 0x00000000fffff984 */ /* 0x000fe20000000800 */
[----:B------:R-:W-:Y:S01]  /*3b20*/  @!PT LDS RZ, [RZ] ;  /* 0x00000000fffff984 */ /* 0x000fe20000000800 */
[----:B------:R1:W-:Y:S01]  /*3b30*/  LDGSTS.E.LTC128B [R5+0x2e200], desc[UR38][R22.64], !P3 ;  /* 0x2e20000016057fae */ /* 0x0003e2000d9a1226 */
[-C--:B------:R-:W-:Y:S01]  /*3b40*/  LEA.HI.X R21, R4, R17.reuse, RZ, 0x2, P5 ;  /* 0x0000001104157211 */ /* 0x080fe200028f14ff */
[C---:B------:R-:W-:Y:S02]  /*3b50*/  VIADD R4, R8.reuse, 0x2 ;  /* 0x0000000208047836 */ /* 0x040fe40000000000 */
[----:B------:R-:W-:Y:S02]  /*3b60*/  VIADD R8, R8, 0x3 ;  /* 0x0000000308087836 */ /* 0x000fe40000000000 */
[----:B------:R1:W-:Y:S01]  /*3b70*/  LDGSTS.E.LTC128B [R5+0x2e204], desc[UR38][R20.64], !P2 ;  /* 0x2e20400014057fae */ /* 0x0003e2000d1a1226 */
[CC--:B------:R-:W-:Y:S04]  /*3b80*/  LEA R24, P5, R4.reuse, R16.reuse, 0x2 ;  /* 0x0000001004187211 */ /* 0x0c0fe800078a10ff */
[-C--:B------:R-:W-:Y:S02]  /*3b90*/  LEA.HI.X R25, R4, R17.reuse, RZ, 0x2, P5 ;  /* 0x0000001104197211 */ /* 0x080fe400028f14ff */
[C---:B------:R-:W-:Y:S03]  /*3ba0*/  LEA R26, P5, R8.reuse, R16, 0x2 ;  /* 0x00000010081a7211 */ /* 0x040fe600078a10ff */
[----:B------:R1:W-:Y:S01]  /*3bb0*/  LDGSTS.E.LTC128B [R5+0x2e208], desc[UR38][R24.64], !P1 ;  /* 0x2e20800018057fae */ /* 0x0003e2000c9a1226 */
[----:B------:R-:W-:Y:S05]  /*3bc0*/  LEA.HI.X R27, R8, R17, RZ, 0x2, P5 ;  /* 0x00000011081b7211 */ /* 0x000fea00028f14ff */
[----:B------:R1:W-:Y:S01]  /*3bd0*/  LDGSTS.E.LTC128B [R5+0x2e20c], desc[UR38][R26.64], !P0 ;  /* 0x2e20c0001a057fae */ /* 0x0003e2000c1a1226 */
[----:B------:R-:W-:Y:S01]  /*3be0*/  NOP ;  /* 0x0000000000007918 */ /* 0x000fe20000000000 */
[----:B------:R-:W-:Y:S02]  /*3bf0*/  SYNCS.ARRIVE.TRANS64.RED.A0T1 RZ, [UR32+0x2e840], RZ ;  /* 0x02e840ffffff79a7 */ /* 0x000fe40008200420 */
[----:B------:R-:W-:Y:S01]  /*3c00*/  ARRIVES.LDGSTSBAR.64.TRANSCNT [UR32+0x2e840] ;  /* 0x02e84000ff0079b0 */ /* 0x000fe20008002a20 */
[----:B------:R-:W-:Y:S01]  /*3c10*/  NOP ;  /* 0x0000000000007918 */ /* 0x000fe20000000000 */
[----:B------:R-:W-:Y:S05]  /*3c20*/  BRA.U !UP3, `(.L_x_87) ;  /* 0x000000010b047547 */ /* 0x000fea000b800000 */
[----:B------:R-:W-:Y:S05]  /*3c30*/  BPT.TRAP 0x1 ;  /* 0x000000040000795c */ /* 0x000fea0000300000 */
.L_x_87:
[----:B------:R-:W-:Y:S01]  /*3c40*/  LOP3.LUT R14, R14, 0x1, RZ, 0x3c, !PT ;  /* 0x000000010e0e7812 */ /* 0x000fe200078e3cff */
[----:B------:R-:W-:Y:S01]  /*3c50*/  SYNCS.ARRIVE.TRANS64.A1T0 RZ, [UR32+0x2e840], RZ ;  /* 0x02e840ffffff79a7 */ /* 0x000fe20008100020 */
[----:B------:R-:W2:Y:S01]  /*3c60*/  LDL.LU R4, [R1] ;  /* 0x0000000001047983 */ /* 0x000ea20000300800 */
[----:B------:R-:W-:Y:S01]  /*3c70*/  LOP3.LUT R13, R13, 0x1, RZ, 0x3c, !PT ;  /* 0x000000010d0d7812 */ /* 0x000fe200078e3cff */
[----:B------:R-:W-:Y:S01]  /*3c80*/  UISETP.NE.AND UP0, UPT, UR23, 0x2, UPT ;  /* 0x000000021700788c */ /* 0x000fe2000bf05270 */
[----:B------:R-:W-:Y:S03]  /*3c90*/  LOP3.LUT R12, R12, 0x1, RZ, 0x3c, !PT ;  /* 0x000000010c0c7812 */ /* 0x000fe600078e3cff */
[----:B------:R-:W-:Y:S02]  /*3ca0*/  USEL UR8, URZ, 0x1, UP0 ;  /* 0x00000001ff087887 */ /* 0x000fe40008000000 */
[----:B------:R-:W-:Y:S04]  /*3cb0*/  USEL UR6, UR23, URZ, UP0 ;  /* 0x000000ff17067287 */ /* 0x000fe80008000000 */
[----:B------:R-:W-:Y:S02]  /*3cc0*/  LOP3.LUT R11, R11, UR8, RZ, 0x3c, !PT ;  /* 0x000000080b0b7c12 */ /* 0x000fe4000f8e3cff */
[C---:B--2---:R-:W-:Y:S01]  /*3cd0*/  ISETP.GT.U32.AND P0, PT, R4.reuse, 0x2, PT ;  /* 0x000000020400780c */ /* 0x044fe20003f04070 */
[----:B------:R-:W-:Y:S05]  /*3ce0*/  VIADD R4, R4, 0xffffffff ;  /* 0xffffffff04047836 */ /* 0x000fea0000000000 */
[----:B------:R2:W-:Y:S07]  /*3cf0*/  STL [R1], R4 ;  /* 0x0000000401007387 */ /* 0x0005ee0000100800 */
[----:B------:R-:W-:Y:S05]  /*3d00*/  @P0 BRA `(.L_x_88) ;  /* 0xfffffff4001c0947 */ /* 0x000fea000383ffff */
[----:B------:R-:W-:Y:S05]  /*3d10*/  EXIT ;  /* 0x000000000000794d */ /* 0x000fea0003800000 */
.L_x_314:
[----:B------:R-:W-:-:S08]  /*3d20*/  NOP ;  /* 0x0000000000007918 */ /* 0x000fd00000000000 */
[----:B------:R-:W1:-:S00]  /*3d30*/  USETMAXREG.DEALLOC.CTAPOOL 0x60 ;  /* 0x00000060000079c8 */ /* 0x000e4000080e0500 */
[----:B------:R-:W2:Y:S01]  /*3d40*/  S2UR UR24, SR_CgaCtaId ;  /* 0x00000000001879c3 */ /* 0x000ea20000008800 */
[----:B------:R-:W-:Y:S01]  /*3d50*/  UMOV UR4, 0x40 ;  /* 0x0000004000047882 */ /* 0x000fe20000000000 */
[----:B------:R-:W-:Y:S01]  /*3d60*/  NOP ;  /* 0x0000000000007918 */ /* 0x000fe20000000000 */
[----:B--2---:R-:W-:-:S03]  /*3d70*/  ULEA UR5, UR24, UR4, 0x18 ;  /* 0x0000000418057291 */ /* 0x004fc6000f8ec0ff */
[----:B------:R-:W-:Y:S02]  /*3d80*/  UMOV UR4, 0x400 ;  /* 0x0000040000047882 */ /* 0x000fe40000000000 */
[----:B------:R-:W-:-:S04]  /*3d90*/  ULEA UR24, UR24, UR4, 0x18 ;  /* 0x0000000418187291 */ /* 0x000fc8000f8ec0ff */
[----:B-1----:R-:W1:Y:S02]  /*3da0*/  LDS.U8 R0, [UR5+0x1c] ;  /* 0x00001c05ff007984 */ /* 0x002e640008000000 */
[----:B-1----:R-:W-:-:S13]  /*3db0*/  ISETP.NE.AND P0, PT, R0, RZ, PT ;  /* 0x000000ff0000720c */ /* 0x002fda0003f05270 */
[----:B------:R-:W-:Y:S05]  /*3dc0*/  @P0 BRA `(.L_x_89) ;  /* 0x0000000000580947 */ /* 0x000fea0003800000 */
[----:B------:R-:W-:-:S13]  /*3dd0*/  ELECT P0, URZ, PT ;  /* 0x0000000000ff782f */ /* 0x000fda0003800000 */
[----:B------:R-:W-:Y:S05]  /*3de0*/  @!P0 BRA `(.L_x_90) ;  /* 0x00000000005c8947 */ /* 0x000fea0003800000 */
[----:B------:R-:W-:Y:S01]  /*3df0*/  UMOV UR4, 0x10 ;  /* 0x0000001000047882 */ /* 0x000fe20000000000 */
[----:B------:R-:W-:Y:S01]  /*3e00*/  HFMA2 R0, -RZ, RZ, 0, 5.9604644775390625e-08 ;  /* 0x00000001ff007431 */ /* 0x000fe200000001ff */
[----:B------:R-:W-:-:S03]  /*3e10*/  MOV R2, 0xffff ;  /* 0x0000ffff00027802 */ /* 0x000fc60000000f00 */
[----:B------:R-:W-:Y:S04]  /*3e20*/  DEPBAR.LE SB1, 0x36 ;  /* 0x00009d800000791a */ /* 0x000fe80000000000 */
[----:B------:R-:W1:Y:S02]  /*3e30*/  UTCATOMSWS.FIND_AND_SET.ALIGN UP0, UR4, UR4 ;  /* 0x00000004000475e3 */ /* 0x000e640008000800 */
[----:B-1----:R-:W-:Y:S01]  /*3e40*/  MOV R4, UR4 ;  /* 0x0000000400047c02 */ /* 0x002fe20008000f00 */
[----:B------:R-:W-:Y:S06]  /*3e50*/  BRA.U UP0, `(.L_x_91) ;  /* 0x0000000100187547 */ /* 0x000fec000b800000 */
.L_x_92:
[----:B------:R-:W-:Y:S05]  /*3e60*/  NANOSLEEP 0x64 ;  /* 0x000000640000795d */ /* 0x000fea0003800000 */
[----:B------:R-:W-:-:S05]  /*3e70*/  UMOV UR4, 0x10 ;  /* 0x0000001000047882 */ /* 0x000fca0000000000 */
[----:B------:R-:W-:Y:S04]  /*3e80*/  DEPBAR.LE SB1, 0x36 ;  /* 0x00009d800000791a */ /* 0x000fe80000000000 */
[----:B------:R-:W1:Y:S02]  /*3e90*/  UTCATOMSWS.FIND_AND_SET.ALIGN UP0, UR4, UR4 ;  /* 0x00000004000475e3 */ /* 0x000e640008000800 */
[----:B-1----:R-:W-:Y:S01]  /*3ea0*/  MOV R4, UR4 ;  /* 0x0000000400047c02 */ /* 0x002fe20008000f00 */
[----:B------:R-:W-:Y:S05]  /*3eb0*/  BRA.U !UP0, `(.L_x_92) ;  /* 0xfffffffd08e87547 */ /* 0x000fea000b83ffff */
.L_x_91:
[-C--:B------:R-:W-:Y:S02]  /*3ec0*/  SHF.L.U32 R2, R2, R4.reuse, RZ ;  /* 0x0000000402027219 */ /* 0x080fe400000006ff */
[----:B------:R-:W-:Y:S01]  /*3ed0*/  SHF.L.U32 R0, R0, R4, RZ ;  /* 0x0000000400007219 */ /* 0x000fe200000006ff */
[----:B------:R-:W-:Y:S02]  /*3ee0*/  IMAD.SHL.U32 R4, R4, 0x20, RZ ;  /* 0x0000002004047824 */ /* 0x000fe400078e00ff */
[----:B------:R1:W-:Y:S04]  /*3ef0*/  ATOMS.OR RZ, [UR5+0x14], R2 ;  /* 0x00001402ffff798c */ /* 0x0003e8000b000005 */
[----:B------:R1:W-:Y:S04]  /*3f00*/  ATOMS.OR RZ, [UR5+0x18], R0 ;  /* 0x00001800ffff798c */ /* 0x0003e8000b000005 */
[----:B------:R1:W-:Y:S01]  /*3f10*/  STS [UR24+0x2e8c0], R4 ;  /* 0x02e8c004ff007988 */ /* 0x0003e20008000818 */
[----:B------:R-:W-:Y:S05]  /*3f20*/  BRA `(.L_x_90) ;  /* 0x00000000000c7947 */ /* 0x000fea0003800000 */
.L_x_89:
[----:B------:R1:W-:Y:S01]  /*3f30*/  STS [UR24+0x2e8c0], R5 ;  /* 0x02e8c005ff007988 */ /* 0x0003e20008000818 */
[----:B------:R-:W-:-:S03]  /*3f40*/  MOV R4, 0x3f60 ;  /* 0x00003f6000047802 */ /* 0x000fc60000000f00 */
[----:B-1----:R-:W-:Y:S05]  /*3f50*/  CALL.REL.NOINC `($__internal_1_$__cuda_sm10x_tcgen05_guardrail_trap_phase_invalid_during_alloc) ;  /* 0x000000c4008c7944 */ /* 0x002fea0003c00000 */
.L_x_90:
[----:B------:R-:W-:Y:S05]  /*3f60*/  WARPSYNC.ALL ;  /* 0x0000000000007948 */ /* 0x000fea0003800000 */
[----:B------:R-:W-:Y:S01]  /*3f70*/  USHF.R.U32.HI UR7, URZ, 0x4, UR24 ;  /* 0x00000004ff077899 */ /* 0x000fe20008011618 */
[----:B------:R-:W-:Y:S01]  /*3f80*/  NOP ;  /* 0x0000000000007918 */ /* 0x000fe20000000000 */
[----:B------:R-:W-:Y:S01]  /*3f90*/  UIADD3 UR6, UPT, UPT, UR24, 0xc000, URZ ;  /* 0x0000c00018067890 */ /* 0x000fe2000fffe0ff */
[----:B------:R-:W-:Y:S01]  /*3fa0*/  BSSY.RECONVERGENT B0, `(.L_x_93) ;  /* 0x000001f000007945 */ /* 0x000fe20003800200 */
[----:B------:R-:W-:Y:S02]  /*3fb0*/  UIADD3 UR5, UPT, UPT, UR24, 0x6000, URZ ;  /* 0x0000600018057890 */ /* 0x000fe4000fffe0ff */
[----:B------:R-:W-:-:S02]  /*3fc0*/  UIADD3 UR4, UPT, UPT, UR24, 0x18000, URZ ;  /* 0x0001800018047890 */ /* 0x000fc4000fffe0ff */
[----:B------:R-:W-:Y:S02]  /*3fd0*/  UIADD3 UR10, UPT, UPT, UR24, 0x1e000, URZ ;  /* 0x0001e000180a7890 */ /* 0x000fe4000fffe0ff */
[----:B------:R-:W-:Y:S02]  /*3fe0*/  ULOP3.LUT UR9, UR7, 0x3fff, URZ, 0xc0, !UPT ;  /* 0x00003fff07097892 */ /* 0x000fe4000f8ec0ff */
[----:B------:R-:W-:Y:S02]  /*3ff0*/  USHF.R.U32.HI UR8, URZ, 0x4, UR6 ;  /* 0x00000004ff087899 */ /* 0x000fe40008011606 */
[----:B------:R-:W-:Y:S02]  /*4000*/  USHF.R.U32.HI UR7, URZ, 0x4, UR5 ;  /* 0x00000004ff077899 */ /* 0x000fe40008011605 */
[----:B------:R-:W-:Y:S02]  /*4010*/  USHF.R.U32.HI UR6, URZ, 0x4, UR4 ;  /* 0x00000004ff067899 */ /* 0x000fe40008011604 */
[----:B------:R-:W-:-:S02]  /*4020*/  USHF.R.U32.HI UR4, URZ, 0x4, UR10 ;  /* 0x00000004ff047899 */ /* 0x000fc4000801160a */
[----:B------:R-:W-:Y:S02]  /*4030*/  ULOP3.LUT UR7, UR7, 0x3fff, URZ, 0xc0, !UPT ;  /* 0x00003fff07077892 */ /* 0x000fe4000f8ec0ff */
[----:B------:R-:W-:Y:S02]  /*4040*/  ULOP3.LUT UR34, UR4, 0x3fff, URZ, 0xc0, !UPT ;  /* 0x00003fff04227892 */ /* 0x000fe4000f8ec0ff */
[----:B------:R-:W-:Y:S02]  /*4050*/  ULOP3.LUT UR42, UR9, 0x10000, URZ, 0xfc, !UPT ;  /* 0x00010000092a7892 */ /* 0x000fe4000f8efcff */
[----:B------:R-:W-:Y:S02]  /*4060*/  ULOP3.LUT UR28, UR7, 0x10000, URZ, 0xfc, !UPT ;  /* 0x00010000071c7892 */ /* 0x000fe4000f8efcff */
[----:B------:R-:W-:Y:S02]  /*4070*/  ULOP3.LUT UR9, UR9, 0x2000000, URZ, 0xfc, !UPT ;  /* 0x0200000009097892 */ /* 0x000fe4000f8efcff */
[----:B------:R-:W-:-:S02]  /*4080*/  ULOP3.LUT UR7, UR34, 0x4000000, URZ, 0xfc, !UPT ;  /* 0x0400000022077892 */ /* 0x000fc4000f8efcff */
[----:B------:R-:W-:Y:S02]  /*4090*/  ULOP3.LUT UR5, UR8, 0x3fff, URZ, 0xc0, !UPT ;  /* 0x00003fff08057892 */ /* 0x000fe4000f8ec0ff */
[----:B------:R-:W-:Y:S01]  /*40a0*/  ULOP3.LUT UR6, UR6, 0x3fff, URZ, 0xc0, !UPT ;  /* 0x00003fff06067892 */ /* 0x000fe2000f8ec0ff */
[----:B------:R-:W-:Y:S01]  /*40b0*/  MOV R7, UR9 ;  /* 0x0000000900077c02 */ /* 0x000fe20008000f00 */
[----:B------:R-:W-:Y:S01]  /*40c0*/  ULOP3.LUT UR4, UR5, 0x10000, URZ, 0xfc, !UPT ;  /* 0x0001000005047892 */ /* 0x000fe2000f8efcff */
[----:B------:R-:W-:Y:S01]  /*40d0*/  MOV R6, UR7 ;  /* 0x0000000700067c02 */ /* 0x000fe20008000f00 */
[----:B------:R-:W-:Y:S02]  /*40e0*/  ULOP3.LUT UR30, UR6, 0x10000, URZ, 0xfc, !UPT ;  /* 0x00010000061e7892 */ /* 0x000fe4000f8efcff */
[----:B------:R-:W-:Y:S02]  /*40f0*/  ULOP3.LUT UR34, UR34, 0x10000, URZ, 0xfc, !UPT ;  /* 0x0001000022227892 */ /* 0x000fe4000f8efcff */
[----:B------:R-:W-:-:S02]  /*4100*/  ULOP3.LUT UR5, UR5, 0x2000000, URZ, 0xfc, !UPT ;  /* 0x0200000005057892 */ /* 0x000fc4000f8efcff */
[----:B------:R-:W-:Y:S01]  /*4110*/  ULOP3.LUT UR26, UR6, 0x2000000, URZ, 0xfc, !UPT ;  /* 0x02000000061a7892 */ /* 0x000fe2000f8efcff */
[----:B------:R-:W-:Y:S01]  /*4120*/  UMOV UR43, 0x80004020 ;  /* 0x80004020002b7882 */ /* 0x000fe20000000000 */
[----:B------:R-:W-:Y:S01]  /*4130*/  UMOV UR29, 0x80004020 ;  /* 0x80004020001d7882 */ /* 0x000fe20000000000 */
[----:B------:R-:W-:Y:S01]  /*4140*/  UMOV UR31, 0x80004020 ;  /* 0x80004020001f7882 */ /* 0x000fe20000000000 */
[----:B------:R-:W-:Y:S01]  /*4150*/  UMOV UR35, 0x40004040 ;  /* 0x4000404000237882 */ /* 0x000fe20000000000 */
[----:B------:R-:W-:Y:S01]  /*4160*/  UMOV UR27, 0x80004020 ;  /* 0x80004020001b7882 */ /* 0x000fe20000000000 */
[----:B------:R-:W-:Y:S06]  /*4170*/  @!P2 BRA `(.L_x_94) ;  /* 0x000000000004a947 */ /* 0x000fec0003800000 */
[----:B------:R-:W-:Y:S05]  /*4180*/  BPT.TRAP 0x1 ;  /* 0x000000040000795c */ /* 0x000fea0000300000 */
.L_x_94:
[----:B------:R-:W-:Y:S05]  /*4190*/  BSYNC.RECONVERGENT B0 ;  /* 0x0000000000007941 */ /* 0x000fea0003800200 */
.L_x_93:
[----:B------:R-:W-:Y:S01]  /*41a0*/  SHF.L.U32 R10, RZ, 0x1f, RZ ;  /* 0x0000001fff0a7819 */ /* 0x000fe200000006ff */
[----:B------:R-:W-:-:S03]  /*41b0*/  IMAD.MOV.U32 R9, RZ, RZ, 0x1 ;  /* 0x00000001ff097424 */ /* 0x000fc600078e00ff */
[----:B------:R-:W2:Y:S02]  /*41c0*/  SYNCS.PHASECHK.TRANS64.TRYWAIT P0, [UR24+0x2e800], R10 ;  /* 0x02e8000aff0075a7 */ /* 0x000ea40008001118 */
[----:B------:R-:W-:Y:S01]  /*41d0*/  SHF.L.U32 R9, R9, 0x1f, RZ ;  /* 0x0000001f09097819 */ /* 0x000fe200000006ff */
[----:B--2---:R-:W-:Y:S06]  /*41e0*/  @!P0 BRA `(.L_x_95) ;  /* 0x000000b8009c8947 */ /* 0x004fec0003800000 */
.L_x_269:
[----:B------:R-:W2:Y:S01]  /*41f0*/  SYNCS.PHASECHK.TRANS64.TRYWAIT P0, [UR24+0x2e858], R9 ;  /* 0x02e85809ff0075a7 */ /* 0x000ea20008001118 */
[----:B-1----:R-:W-:Y:S02]  /*4200*/  HFMA2 R2, -RZ, RZ, 0, 1.9073486328125e-05 ;  /* 0x00000140ff027431 */ /* 0x002fe400000001ff */
[----:B------:R-:W-:Y:S01]  /*4210*/  IMAD.MOV.U32 R5, RZ, RZ, 0x140 ;  /* 0x00000140ff057424 */ /* 0x000fe200078e00ff */
[----:B------:R-:W-:Y:S01]  /*4220*/  MOV R0, 0x140 ;  /* 0x0000014000007802 */ /* 0x000fe20000000f00 */
[----:B------:R-:W-:Y:S01]  /*4230*/  IMAD.MOV.U32 R4, RZ, RZ, 0x140 ;  /* 0x00000140ff047424 */ /* 0x000fe200078e00ff */
[----:B--2---:R-:W-:Y:S06]  /*4240*/  @!P0 BRA `(.L_x_96) ;  /* 0x000000b8009c8947 */ /* 0x004fec0003800000 */
.L_x_271:
[----:B------:R-:W-:Y:S01]  /*4250*/  R2UR UR21, R2 ;  /* 0x00000000021572ca */ /* 0x000fe200000e0000 */
[----:B------:R-:W-:Y:S01]  /*4260*/  IMAD.MOV.U32 R2, RZ, RZ, 0x140 ;  /* 0x00000140ff027424 */ /* 0x000fe200078e00ff */
[----:B------:R-:W-:Y:S01]  /*4270*/  R2UR UR20, R0 ;  /* 0x00000000001472ca */ /* 0x000fe200000e0000 */
[----:B------:R-:W-:Y:S01]  /*4280*/  IMAD.MOV.U32 R0, RZ, RZ, 0x140 ;  /* 0x00000140ff007424 */ /* 0x000fe200078e00ff */
[----:B------:R-:W-:Y:S01]  /*4290*/  R2UR UR23, R5 ;  /* 0x00000000051772ca */ /* 0x000fe200000e0000 */
[----:B------:R-:W-:Y:S01]  /*42a0*/  UIADD3 UR40, UPT, UPT, UR42, 0x2, URZ ;  /* 0x000000022a287890 */ /* 0x000fe2000fffe0ff */
[----:B------:R-:W-:Y:S01]  /*42b0*/  R2UR UR22, R4 ;  /* 0x00000000041672ca */ /* 0x000fe200000e0000 */
[----:B------:R-:W-:Y:S01]  /*42c0*/  UIADD3 UR14, UPT, UPT, UR4, 0x2, URZ ;  /* 0x00000002040e7890 */ /* 0x000fe2000fffe0ff */
[----:B------:R-:W-:Y:S01]  /*42d0*/  R2UR UR19, R2 ;  /* 0x00000000021372ca */ /* 0x000fe200000e0000 */
[----:B------:R-:W-:Y:S01]  /*42e0*/  UIADD3 UR36, UPT, UPT, UR42, 0x200, URZ ;  /* 0x000002002a247890 */ /* 0x000fe2000fffe0ff */
[----:B------:R-:W-:Y:S01]  /*42f0*/  R2UR UR18, R0 ;  /* 0x00000000001272ca */ /* 0x000fe200000e0000 */
[----:B------:R-:W-:Y:S01]  /*4300*/  UIADD3 UR12, UPT, UPT, UR4, 0x200, URZ ;  /* 0x00000200040c7890 */ /* 0x000fe2000fffe0ff */
[----:B------:R-:W-:Y:S01]  /*4310*/  R2UR UR25, R3 ;  /* 0x00000000031972ca */ /* 0x000fe200000e0000 */
[----:B------:R-:W-:-:S02]  /*4320*/  UIADD3 UR52, UPT, UPT, UR42, 0x202, URZ ;  /* 0x000002022a347890 */ /* 0x000fc4000fffe0ff */
[----:B------:R-:W-:Y:S02]  /*4330*/  UIADD3 UR10, UPT, UPT, UR4, 0x202, URZ ;  /* 0x00000202040a7890 */ /* 0x000fe4000fffe0ff */
[----:B------:R-:W-:Y:S02]  /*4340*/  UIADD3 UR54, UPT, UPT, UR42, 0x400, URZ ;  /* 0x000004002a367890 */ /* 0x000fe4000fffe0ff */
[----:B------:R-:W-:Y:S02]  /*4350*/  UIADD3 UR8, UPT, UPT, UR4, 0x400, URZ ;  /* 0x0000040004087890 */ /* 0x000fe4000fffe0ff */
[----:B------:R-:W-:Y:S02]  /*4360*/  UIADD3 UR56, UPT, UPT, UR42, 0x402, URZ ;  /* 0x000004022a387890 */ /* 0x000fe4000fffe0ff */
[----:B------:R-:W-:Y:S01]  /*4370*/  UIADD3 UR6, UPT, UPT, UR4, 0x402, URZ ;  /* 0x0000040204067890 */ /* 0x000fe2000fffe0ff */
[----:B------:R-:W-:Y:S01]  /*4380*/  UMOV UR50, 0x0 ;  /* 0x0000000000327882 */ /* 0x000fe20000000000 */
[----:B------:R-:W-:Y:S01]  /*4390*/  UMOV UR51, 0x8200010 ;  /* 0x0820001000337882 */ /* 0x000fe20000000000 */
[----:B------:R-:W-:Y:S01]  /*43a0*/  UMOV UR16, UR4 ;  /* 0x0000000400107c82 */ /* 0x000fe20008000000 */
[----:B------:R-:W-:Y:S01]  /*43b0*/  UMOV UR17, 0x80004020 ;  /* 0x8000402000117882 */ /* 0x000fe20000000000 */
        /* <DEDUP_REMOVED lines=8> */
[----:B------:R2:W-:Y:S01]  /*4440*/  UTCHMMA gdesc[UR42], gdesc[UR16], tmem[UR23], tmem[UR50], idesc[UR51], !UPT ;  /* 0x00ff32102a0075ea */ /* 0x0005e2000f800017 */
[----:B------:R-:W-:Y:S01]  /*4450*/  UMOV UR44, 0x0 ;  /* 0x00000000002c7882 */ /* 0x000fe20000000000 */
[----:B------:R-:W-:Y:S01]  /*4460*/  UMOV UR45, 0x8200010 ;  /* 0x08200010002d7882 */ /* 0x000fe20000000000 */
[----:B------:R-:W-:Y:S01]  /*4470*/  UMOV UR53, 0x80004020 ;  /* 0x8000402000357882 */ /* 0x000fe20000000000 */
[----:B------:R-:W-:Y:S01]  /*4480*/  UMOV UR11, 0x80004020 ;  /* 0x80004020000b7882 */ /* 0x000fe20000000000 */
[----:B------:R2:W-:Y:S01]  /*4490*/  UTCHMMA gdesc[UR40], gdesc[UR14], tmem[UR22], tmem[UR48], idesc[UR49], UPT ;  /* 0x00ff300e280075ea */ /* 0x0005e2000b800016 */
        /* <DEDUP_REMOVED lines=10> */
[----:B------:R2:W-:Y:S01]  /*4540*/  UTCHMMA gdesc[UR54], gdesc[UR8], tmem[UR19], tmem[UR38], idesc[UR39], UPT ;  /* 0x00ff2608360075ea */ /* 0x0005e2000b800013 */
[----:B------:R2:W-:Y:S01]  /*4550*/  UTCHMMA gdesc[UR56], gdesc[UR6], tmem[UR18], tmem[UR32], idesc[UR33], UPT ;  /* 0x00ff2006380075ea */ /* 0x0005e2000b800012 */
[----:B------:R-:W-:-:S09]  /*4560*/  UISETP.NE.AND UP0, UPT, UR25, 0x2, UPT ;  /* 0x000000021900788c */ /* 0x000fd2000bf05270 */
[----:B------:R-:W-:Y:S05]  /*4570*/  BRA.U !UP0, `(.L_x_97) ;  /* 0x0000000108047547 */ /* 0x000fea000b800000 */
[----:B--2---:R-:W-:Y:S05]  /*4580*/  BPT.TRAP 0x1 ;  /* 0x000000040000795c */ /* 0x004fea0000300000 */
.L_x_97:
[----:B--2---:R-:W-:-:S09]  /*4590*/  UIADD3 UR6, UPT, UPT, UR24, 0x2e850, URZ ;  /* 0x0002e85018067890 */ /* 0x004fd2000fffe0ff */
[----:B------:R2:W-:Y:S01]  /*45a0*/  UTCBAR [UR6], URZ ;  /* 0x000000ff060073e9 */ /* 0x0005e200080000ff */
[----:B------:R-:W-:Y:S05]  /*45b0*/  BRA.U !UP4, `(.L_x_98) ;  /* 0x000000010c047547 */ /* 0x000fea000b800000 */
[----:B--2---:R-:W-:Y:S05]  /*45c0*/  BPT.TRAP 0x1 ;  /* 0x000000040000795c */ /* 0x004fea0000300000 */
.L_x_98:
[----:B------:R-:W3:Y:S02]  /*45d0*/  SYNCS.PHASECHK.TRANS64.TRYWAIT P0, [UR24+0x2e820], R10 ;  /* 0x02e8200aff0075a7 */ /* 0x000ee40008001118 */
[----:B---3--:R-:W-:Y:S05]  /*45e0*/  @!P0 BRA `(.L_x_99) ;  /* 0x000000b400cc8947 */ /* 0x008fea0003800000 */
.L_x_273:
[----:B------:R-:W-:Y:S05]  /*45f0*/  BRA.U !UP0, `(.L_x_100) ;  /* 0x0000000108047547 */ /* 0x000fea000b800000 */
[----:B--2---:R-:W-:Y:S05]  /*4600*/  BPT.TRAP 0x1 ;  /* 0x000000040000795c */ /* 0x004fea0000300000 */
.L_x_100:
[----:B------:R-:W4:Y:S02]  /*4610*/  SYNCS.PHASECHK.TRANS64.TRYWAIT P0, [UR24+0x2e868], R9 ;  /* 0x02e86809ff0075a7 */ /* 0x000f240008001118 */
[----:B----4-:R-:W-:Y:S05]  /*4620*/  @!P0 BRA `(.L_x_101) ;  /* 0x000000b400d48947 */ /* 0x010fea0003800000 */
.L_x_275:
[----:B------:R-:W-:Y:S05]  /*4630*/  BRA.U !UP0, `(.L_x_102) ;  /* 0x0000000108047547 */ /* 0x000fea000b800000 */
[----:B--2---:R-:W-:Y:S05]  /*4640*/  BPT.TRAP 0x1 ;  /* 0x000000040000795c */ /* 0x004fea0000300000 */
.L_x_102:
[----:B------:R-:W4:Y:S01]  /*4650*/  SYNCS.PHASECHK.TRANS64.TRYWAIT P0, [UR24+0x2e878], R9 ;  /* 0x02e87809ff0075a7 */ /* 0x000f220008001118 */
[----:B------:R-:W-:Y:S01]  /*4660*/  HFMA2 R2, -RZ, RZ, 0, 1.1444091796875e-05 ;  /* 0x000000c0ff027431 */ /* 0x000fe200000001ff */
[----:B---3--:R-:W-:Y:S01]  /*4670*/  MOV R0, 0xc0 ;  /* 0x000000c000007802 */ /* 0x008fe20000000f00 */
[----:B----4-:R-:W-:Y:S06]  /*4680*/  @!P0 BRA `(.L_x_103) ;  /* 0x000000b400d48947 */ /* 0x010fec0003800000 */
.L_x_277:
[----:B------:R-:W-:Y:S01]  /*4690*/  R2UR UR46, R2 ;  /* 0x00000000022e72ca */ /* 0x000fe200000e0000 */
[----:B------:R-:W-:Y:S01]  /*46a0*/  IMAD.MOV.U32 R2, RZ, RZ, 0xc0 ;  /* 0x000000c0ff027424 */ /* 0x000fe200078e00ff */
[----:B------:R-:W-:Y:S01]  /*46b0*/  R2UR UR45, R0 ;  /* 0x00000000002d72ca */ /* 0x000fe200000e0000 */
[----:B------:R-:W-:Y:S01]  /*46c0*/  IMAD.MOV.U32 R0, RZ, RZ, 0xc0 ;  /* 0x000000c0ff007424 */ /* 0x000fe200078e00ff */
[----:B------:R-:W-:Y:S02]  /*46d0*/  UIADD3 UR38, UPT, UPT, UR30, 0x2, URZ ;  /* 0x000000021e267890 */ /* 0x000fe4000fffe0ff */
        /* <DEDUP_REMOVED lines=11> */
[----:B--2---:R-:W-:Y:S02]  /*4790*/  UIADD3 UR6, UPT, UPT, UR28, 0x402, URZ ;  /* 0x000004021c067890 */ /* 0x004fe4000fffe0ff */
[----:B------:R-:W-:Y:S01]  /*47a0*/  UIADD3 UR8, UPT, UPT, UR30, 0x402, URZ ;  /* 0x000004021e087890 */ /* 0x000fe2000fffe0ff */
        /* <DEDUP_REMOVED lines=28> */
[----:B------:R-:W-:Y:S05]  /*4970*/  BRA.U !UP0, `(.L_x_104) ;  /* 0x0000000108047547 */ /* 0x000fea000b800000 */
[----:B--2---:R-:W-:Y:S05]  /*4980*/  BPT.TRAP 0x1 ;  /* 0x000000040000795c */ /* 0x004fea0000300000 */
.L_x_104:
[----:B--2---:R-:W-:-:S09]  /*4990*/  UIADD3 UR6, UPT, UPT, UR24, 0x2e860, URZ ;  /* 0x0002e86018067890 */ /* 0x004fd2000fffe0ff */
[----:B------:R2:W-:Y:S01]  /*49a0*/  UTCBAR [UR6], URZ ;  /* 0x000000ff060073e9 */ /* 0x0005e200080000ff */
[----:B------:R-:W-:Y:S05]  /*49b0*/  BRA.U !UP0, `(.L_x_105) ;  /* 0x0000000108047547 */ /* 0x000fea000b800000 */
[----:B--2---:R-:W-:Y:S05]  /*49c0*/  BPT.TRAP 0x1 ;  /* 0x000000040000795c */ /* 0x004fea0000300000 */
.L_x_105:
[----:B------:R-:W4:Y:S01]  /*49d0*/  SYNCS.PHASECHK.TRANS64.TRYWAIT P0, [UR24+0x2e880], R10 ;  /* 0x02e8800aff0075a7 */ /* 0x000f220008001118 */
[----:B------:R-:W-:Y:S01]  /*49e0*/  HFMA2 R2, -RZ, RZ, 0, 1.9073486328125e-05 ;  /* 0x00000140ff027431 */ /* 0x000fe200000001ff */
[----:B------:R-:W-:Y:S01]  /*49f0*/  MOV R0, 0x60 ;  /* 0x0000006000007802 */ /* 0x000fe20000000f00 */
[----:B----4-:R-:W-:Y:S06]  /*4a00*/  @!P0 BRA `(.L_x_106) ;  /* 0x000000b4000c8947 */ /* 0x010fec0003800000 */
.L_x_279:
[----:B------:R-:W-:Y:S01]  /*4a10*/  R2UR UR51, R2 ;  /* 0x00000000023372ca */ /* 0x000fe200000e0000 */
[----:B------:R-:W-:Y:S01]  /*4a20*/  IMAD.MOV.U32 R2, RZ, RZ, 0x158 ;  /* 0x00000158ff027424 */ /* 0x000fe200078e00ff */
[----:B------:R-:W-:Y:S01]  /*4a30*/  R2UR UR58, R0 ;  /* 0x00000000003a72ca */ /* 0x000fe200000e0000 */
[----:B------:R-:W-:Y:S01]  /*4a40*/  IMAD.MOV.U32 R5, RZ, RZ, 0x148 ;  /* 0x00000148ff057424 */ /* 0x000fe200078e00ff */
[----:B------:R-:W-:Y:S01]  /*4a50*/  UIADD3 UR18, UPT, UPT, UR26, 0x40, URZ ;  /* 0x000000401a127890 */ /* 0x000fe2000fffe0ff */
[----:B---3--:R-:W-:Y:S01]  /*4a60*/  IMAD.MOV.U32 R4, RZ, RZ, 0x60 ;  /* 0x00000060ff047424 */ /* 0x008fe200078e00ff */
[----:B------:R-:W-:Y:S01]  /*4a70*/  R2UR UR45, R2 ;  /* 0x00000000022d72ca */ /* 0x000fe200000e0000 */
[----:B------:R-:W-:Y:S01]  /*4a80*/  IMAD.MOV.U32 R2, RZ, RZ, 0x168 ;  /* 0x00000168ff027424 */ /* 0x000fe200078e00ff */
        /* <DEDUP_REMOVED lines=9> */
[----:B------:R-:W-:Y:S01]  /*4b20*/  UIADD3 UR16, UPT, UPT, UR26, 0x80, URZ ;  /* 0x000000801a107890 */ /* 0x000fe2000fffe0ff */
        /* <DEDUP_REMOVED lines=8> */
[C---:B------:R-:W-:Y:S01]  /*4bb0*/  R2UR UR32, R0.reuse ;  /* 0x00000000002072ca */ /* 0x040fe200000e0000 */
[----:B------:R-:W-:Y:S01]  /*4bc0*/  UIADD3 UR8, UPT, UPT, UR26, 0x180, URZ ;  /* 0x000001801a087890 */ /* 0x000fe2000fffe0ff */
[----:B------:R-:W-:Y:S01]  /*4bd0*/  R2UR UR23, R0 ;  /* 0x00000000001772ca */ /* 0x000fe200000e0000 */
[----:B------:R-:W-:Y:S01]  /*4be0*/  UMOV UR74, 0x0 ;  /* 0x00000000004a7882 */ /* 0x000fe20000000000 */
[----:B------:R-:W-:Y:S01]  /*4bf0*/  R2UR UR20, R2 ;  /* 0x00000000021472ca */ /* 0x000fe200000e0000 */
[----:B------:R-:W-:Y:S01]  /*4c00*/  UMOV UR75, 0x8190010 ;  /* 0x08190010004b7882 */ /* 0x000fe20000000000 */
[----:B------:R-:W-:Y:S01]  /*4c10*/  R2UR UR21, R0 ;  /* 0x00000000001572ca */ /* 0x000fe200000e0000 */
[----:B--2---:R-:W-:Y:S01]  /*4c20*/  UIADD3 UR6, UPT, UPT, UR26, 0x1c0, URZ ;  /* 0x000001c01a067890 */ /* 0x004fe2000fffe0ff */
[----:B------:R2:W-:Y:S01]  /*4c30*/  UTCHMMA tmem[UR51], gdesc[UR26], tmem[UR58], tmem[UR74], idesc[UR75], !UPT ;  /* 0x00ff4a1a330079ea */ /* 0x0005e2000f80003a */
        /* <DEDUP_REMOVED lines=9> */
[----:B------:R2:W-:Y:S01]  /*4cd0*/  UTCHMMA tmem[UR49], gdesc[UR18], tmem[UR50], tmem[UR72], idesc[UR73], UPT ;  /* 0x00ff4812310079ea */ /* 0x0005e2000b800032 */
        /* <DEDUP_REMOVED lines=16> */
[----:B------:R2:W-:Y:S01]  /*4de0*/  UTCHMMA tmem[UR22], gdesc[UR8], tmem[UR23], tmem[UR62], idesc[UR63], UPT ;  /* 0x00ff3e08160079ea */ /* 0x0005e2000b800017 */
[----:B------:R2:W-:Y:S01]  /*4df0*/  UTCHMMA tmem[UR20], gdesc[UR6], tmem[UR21], tmem[UR60], idesc[UR61], UPT ;  /* 0x00ff3c06140079ea */ /* 0x0005e2000b800015 */
[----:B------:R-:W-:Y:S05]  /*4e00*/  BRA.U !UP0, `(.L_x_107) ;  /* 0x0000000108047547 */ /* 0x000fea000b800000 */
[----:B--2---:R-:W-:Y:S05]  /*4e10*/  BPT.TRAP 0x1 ;  /* 0x000000040000795c */ /* 0x004fea0000300000 */
.L_x_107:
[----:B--2---:R-:W-:-:S09]  /*4e20*/  UIADD3 UR6, UPT, UPT, UR24, 0x2e888, URZ ;  /* 0x0002e88818067890 */ /* 0x004fd2000fffe0ff */
[----:B------:R2:W-:Y:S01]  /*4e30*/  UTCBAR [UR6], URZ ;  /* 0x000000ff060073e9 */ /* 0x0005e200080000ff */
[----:B------:R-:W-:Y:S05]  /*4e40*/  BRA.U !UP4, `(.L_x_108) ;  /* 0x000000010c047547 */ /* 0x000fea000b800000 */
[----:B--2---:R-:W-:Y:S05]  /*4e50*/  BPT.TRAP 0x1 ;  /* 0x000000040000795c */ /* 0x004fea0000300000 */
.L_x_108:
[----:B------:R-:W3:Y:S01]  /*4e60*/  LDL R0, [R1] ;  /* 0x0000000001007983 */ /* 0x000ee20000100800 */
[----:B--2---:R-:W-:Y:S01]  /*4e70*/  UIADD3 UR6, UPT, UPT, UR24, 0x2e828, URZ ;  /* 0x0002e82818067890 */ /* 0x004fe2000fffe0ff */
[----:B------:R-:W-:Y:S01]  /*4e80*/  HFMA2 R14, -RZ, RZ, 0, 0 ;  /* 0x00000000ff0e7431 */ /* 0x000fe200000001ff */
[----:B------:R-:W-:Y:S01]  /*4e90*/  UMOV UR9, URZ ;  /* 0x000000ff00097c82 */ /* 0x000fe20008000000 */
[----:B------:R-:W-:-:S06]  /*4ea0*/  UMOV UR32, URZ ;  /* 0x000000ff00207c82 */ /* 0x000fcc0008000000 */
[----:B------:R2:W-:Y:S01]  /*4eb0*/  UTCBAR [UR6], URZ ;  /* 0x000000ff060073e9 */ /* 0x0005e200080000ff */
[----:B---3--:R-:W-:-:S13]  /*4ec0*/  ISETP.NE.AND P0, PT, R0, 0x1, PT ;  /* 0x000000010000780c */ /* 0x008fda0003f05270 */
[----:B--2---:R-:W-:Y:S05]  /*4ed0*/  @!P0 BRA `(.L_x_109) ;  /* 0x0000001800548947 */ /* 0x004fea0003800000 */
[----:B------:R-:W-:Y:S01]  /*4ee0*/  R2UR UR66, R6 ;  /* 0x00000000064272ca */ /* 0x000fe200000e0000 */
[----:B------:R-:W-:Y:S01]  /*4ef0*/  UMOV UR10, UR36 ;  /* 0x00000024000a7c82 */ /* 0x000fe20008000000 */
[----:B------:R-:W-:Y:S01]  /*4f00*/  R2UR UR53, R7 ;  /* 0x00000000073572ca */ /* 0x000fe200000e0000 */
[----:B------:R-:W-:Y:S01]  /*4f10*/  UMOV UR6, UR52 ;  /* 0x0000003400067c82 */ /* 0x000fe20008000000 */
[----:B------:R-:W-:Y:S01]  /*4f20*/  IMAD.U32 R22, RZ, RZ, UR10 ;  /* 0x0000000aff167e24 */ /* 0x000fe2000f8e00ff */
[----:B------:R-:W-:Y:S01]  /*4f30*/  UMOV UR11, 0x80004020 ;  /* 0x80004020000b7882 */ /* 0x000fe20000000000 */
[----:B------:R-:W-:Y:S01]  /*4f40*/  IMAD.U32 R20, RZ, RZ, UR6 ;  /* 0x00000006ff147e24 */ /* 0x000fe2000f8e00ff */
[----:B------:R-:W-:Y:S01]  /*4f50*/  UMOV UR7, 0x80004020 ;  /* 0x8000402000077882 */ /* 0x000fe20000000000 */
[----:B------:R-:W-:Y:S01]  /*4f60*/  UMOV UR10, UR54 ;  /* 0x00000036000a7c82 */ /* 0x000fe20008000000 */
[----:B------:R-:W-:Y:S01]  /*4f70*/  UMOV UR6, UR56 ;  /* 0x0000003800067c82 */ /* 0x000fe20008000000 */
[----:B------:R-:W-:Y:S01]  /*4f80*/  MOV R23, UR11 ;  /* 0x0000000b00177c02 */ /* 0x000fe20008000f00 */
[----:B------:R-:W-:Y:S01]  /*4f90*/  IMAD.U32 R18, RZ, RZ, UR10 ;  /* 0x0000000aff127e24 */ /* 0x000fe2000f8e00ff */
[----:B------:R-:W-:Y:S01]  /*4fa0*/  MOV R21, UR7 ;  /* 0x0000000700157c02 */ /* 0x000fe20008000f00 */
[----:B------:R-:W-:Y:S01]  /*4fb0*/  IMAD.MOV.U32 R13, RZ, RZ, RZ ;  /* 0x000000ffff0d7224 */ /* 0x000fe200078e00ff */
[----:B------:R-:W-:Y:S01]  /*4fc0*/  MOV R19, UR11 ;  /* 0x0000000b00137c02 */ /* 0x000fe20008000f00 */
[----:B------:R-:W-:Y:S01]  /*4fd0*/  IMAD.U32 R17, RZ, RZ, UR7 ;  /* 0x00000007ff117e24 */ /* 0x000fe2000f8e00ff */
[----:B------:R-:W-:Y:S01]  /*4fe0*/  MOV R16, UR6 ;  /* 0x0000000600107c02 */ /* 0x000fe20008000f00 */
[----:B------:R-:W-:Y:S01]  /*4ff0*/  IMAD.MOV.U32 R11, RZ, RZ, RZ ;  /* 0x000000ffff0b7224 */ /* 0x000fe200078e00ff */
[----:B------:R-:W-:Y:S01]  /*5000*/  MOV R12, 0x1 ;  /* 0x00000001000c7802 */ /* 0x000fe20000000f00 */
[----:B------:R-:W-:Y:S01]  /*5010*/  IMAD.MOV.U32 R10, RZ, RZ, 0x1 ;  /* 0x00000001ff0a7424 */ /* 0x000fe200078e00ff */
[----:B------:R-:W-:Y:S01]  /*5020*/  MOV R14, RZ ;  /* 0x000000ff000e7202 */ /* 0x000fe20000000f00 */
[----:B-1----:R-:W-:Y:S01]  /*5030*/  IMAD.MOV.U32 R8, RZ, RZ, RZ ;  /* 0x000000ffff087224 */ /* 0x002fe200078e00ff */
[----:B------:R-:W-:Y:S01]  /*5040*/  MOV R9, 0x1 ;  /* 0x0000000100097802 */ /* 0x000fe20000000f00 */
[----:B------:R-:W-:-:S02]  /*5050*/  UIADD3 UR76, UPT, UPT, UR66, 0x80, URZ ;  /* 0x00000080424c7890 */ /* 0x000fc4000fffe0ff */
[----:B------:R-:W-:Y:S02]  /*5060*/  UIADD3 UR74, UPT, UPT, UR66, 0x180, URZ ;  /* 0x00000180424a7890 */ /* 0x000fe4000fffe0ff */
[----:B------:R-:W-:Y:S02]  /*5070*/  UIADD3 UR72, UPT, UPT, UR66, 0x200, URZ ;  /* 0x0000020042487890 */ /* 0x000fe4000fffe0ff */
[----:B------:R-:W-:Y:S02]  /*5080*/  UIADD3 UR70, UPT, UPT, UR66, 0x280, URZ ;  /* 0x0000028042467890 */ /* 0x000fe4000fffe0ff */
[----:B------:R-:W-:Y:S02]  /*5090*/  UIADD3 UR68, UPT, UPT, UR66, 0x300, URZ ;  /* 0x0000030042447890 */ /* 0x000fe4000fffe0ff */
[----:B------:R-:W-:Y:S02]  /*50a0*/  UIADD3 UR64, UPT, UPT, UR53, 0x40, URZ ;  /* 0x0000004035407890 */ /* 0x000fe4000fffe0ff */
        /* <DEDUP_REMOVED lines=9> */
[----:B------:R-:W-:Y:S01]  /*5140*/  UIADD3 UR44, UPT, UPT, UR34, 0x400, URZ ;  /* 0x00000400222c7890 */ /* 0x000fe2000fffe0ff */
[----:B------:R-:W-:Y:S01]  /*5150*/  UMOV UR8, 0x1 ;  /* 0x0000000100087882 */ /* 0x000fe20000000000 */
[----:B------:R-:W-:Y:S01]  /*5160*/  UMOV UR32, URZ ;  /* 0x000000ff00207c82 */ /* 0x000fe20008000000 */
[----:B------:R-:W-:Y:S01]  /*5170*/  UMOV UR9, URZ ;  /* 0x000000ff00097c82 */ /* 0x000fe20008000000 */
        /* <DEDUP_REMOVED lines=18> */
.L_x_133:
[----:B------:R-:W-:Y:S04]  /*52a0*/  BSSY.RECONVERGENT B0, `(.L_x_110) ;  /* 0x0000003000007945 */ /* 0x000fe80003800200 */
[----:B---3--:R-:W-:Y:S05]  /*52b0*/  @!P2 BRA `(.L_x_111) ;  /* 0x000000000004a947 */ /* 0x008fea0003800000 */
[----:B------:R-:W-:Y:S05]  /*52c0*/  BPT.TRAP 0x1 ;  /* 0x000000040000795c */ /* 0x000fea0000300000 */
.L_x_111:
[----:B------:R-:W-:Y:S05]  /*52d0*/  BSYNC.RECONVERGENT B0 ;  /* 0x0000000000007941 */ /* 0x000fea0003800200 */
.L_x_110:
[----:B------:R-:W-:Y:S01]  /*52e0*/  ULEA UR6, UR8, UR24, 0x3 ;  /* 0x0000001808067291 */ /* 0x000fe2000f8e18ff */
[----:B------:R-:W-:Y:S02]  /*52f0*/  SHF.L.U32 R2, R8, 0x1f, RZ ;  /* 0x0000001f08027819 */ /* 0x000fe400000006ff */
[----:B------:R-:W-:Y:S06]  /*5300*/  R2UR UR7, R3 ;  /* 0x00000000030772ca */ /* 0x000fec00000e0000 */
[----:B------:R-:W1:Y:S07]  /*5310*/  SYNCS.PHASECHK.TRANS64.TRYWAIT P0, [UR6+0x2e800], R2 ;  /* 0x02e80002ff0075a7 */ /* 0x000e6e0008001106 */
[----:B------:R-:W-:Y:S01]  /*5320*/  UISETP.NE.AND UP0, UPT, UR7, 0x2, UPT ;  /* 0x000000020700788c */ /* 0x000fe2000bf05270 */
[----:B-1----:R-:W-:Y:S10]  /*5330*/  @!P0 BRA `(.L_x_112) ;  /* 0x000000a800d88947 */ /* 0x002ff40003800000 */
.L_x_281:
[----:B------:R-:W-:Y:S05]  /*5340*/  BRA.U !UP0, `(.L_x_113) ;  /* 0x0000000108047547 */ /* 0x000fea000b800000 */
[----:B------:R-:W-:Y:S05]  /*5350*/  BPT.TRAP 0x1 ;  /* 0x000000040000795c */ /* 0x000fea0000300000 */
.L_x_113:
[----:B------:R-:W-:Y:S01]  /*5360*/  SHF.L.U32 R5, R11, 0x1f, RZ ;  /* 0x0000001f0b057819 */ /* 0x000fe200000006ff */
[----:B-1----:R-:W-:Y:S02]  /*5370*/  HFMA2 R0, -RZ, RZ, 0, 1.9073486328125e-05 ;  /* 0x00000140ff007431 */ /* 0x002fe400000001ff */
[----:B------:R-:W-:Y:S01]  /*5380*/  IMAD.MOV.U32 R2, RZ, RZ, 0x140 ;  /* 0x00000140ff027424 */ /* 0x000fe200078e00ff */
[----:B------:R-:W1:Y:S02]  /*5390*/  SYNCS.PHASECHK.TRANS64.TRYWAIT P0, [UR24+0x2e858], R5 ;  /* 0x02e85805ff0075a7 */ /* 0x000e640008001118 */
[----:B-1----:R-:W-:Y:S05]  /*53a0*/  @!P0 BRA `(.L_x_114) ;  /* 0x000000a800d48947 */ /* 0x002fea0003800000 */
.L_x_283:
[----:B------:R-:W-:Y:S01]  /*53b0*/  UIMAD UR6, UR8, 0x600, UR4 ;  /* 0x00000600080678a4 */ /* 0x000fe2000f8e0204 */
[----:B------:R-:W-:Y:S01]  /*53c0*/  R2UR UR14, R2 ;  /* 0x00000000020e72ca */ /* 0x000fe200000e0000 */
[----:B------:R-:W-:Y:S01]  /*53d0*/  UMOV UR16, 0x0 ;  /* 0x0000000000107882 */ /* 0x000fe20000000000 */
[----:B------:R-:W-:Y:S01]  /*53e0*/  R2UR UR20, R0 ;  /* 0x00000000001472ca */ /* 0x000fe200000e0000 */
[----:B------:R-:W-:Y:S01]  /*53f0*/  UIADD3 UR12, UPT, UPT, UR6, 0x2, URZ ;  /* 0x00000002060c7890 */ /* 0x000fe2000fffe0ff */
[----:B------:R-:W-:Y:S01]  /*5400*/  IMAD.MOV.U32 R2, RZ, RZ, 0x140 ;  /* 0x00000140ff027424 */ /* 0x000fe200078e00ff */
[----:B------:R-:W-:Y:S01]  /*5410*/  UIADD3 UR10, UPT, UPT, UR6, 0x200, URZ ;  /* 0x00000200060a7890 */ /* 0x000fe2000fffe0ff */
[----:B-1----:R-:W-:Y:S01]  /*5420*/  IMAD.MOV.U32 R4, RZ, RZ, 0x140 ;  /* 0x00000140ff047424 */ /* 0x002fe200078e00ff */
[----:B------:R-:W-:Y:S01]  /*5430*/  UMOV UR17, 0x8200010 ;  /* 0x0820001000117882 */ /* 0x000fe20000000000 */
[----:B------:R-:W-:Y:S01]  /*5440*/  UMOV UR7, 0x80004020 ;  /* 0x8000402000077882 */ /* 0x000fe20000000000 */
[----:B------:R-:W-:Y:S01]  /*5450*/  R2UR UR25, R2 ;  /* 0x00000000021972ca */ /* 0x000fe200000e0000 */
[----:B------:R-:W-:Y:S01]  /*5460*/  UMOV UR18, UR40 ;  /* 0x0000002800127c82 */ /* 0x000fe20008000000 */
[----:B------:R-:W-:Y:S01]  /*5470*/  R2UR UR23, R4 ;  /* 0x00000000041772ca */ /* 0x000fe200000e0000 */
[----:B------:R-:W-:Y:S01]  /*5480*/  UMOV UR19, 0x80004020 ;  /* 0x8000402000137882 */ /* 0x000fe20000000000 */
[----:B------:R1:W-:Y:S01]  /*5490*/  UTCHMMA gdesc[UR42], gdesc[UR6], tmem[UR14], tmem[UR16], idesc[UR17], !UPT ;  /* 0x00ff10062a0075ea */ /* 0x0003e2000f80000e */
[----:B------:R-:W-:Y:S01]  /*54a0*/  UMOV UR36, 0x0 ;  /* 0x0000000000247882 */ /* 0x000fe20000000000 */
[----:B------:R-:W-:Y:S01]  /*54b0*/  R2UR UR22, R2 ;  /* 0x00000000021672ca */ /* 0x000fe200000e0000 */
[----:B------:R-:W-:Y:S01]  /*54c0*/  UMOV UR37, 0x8200010 ;  /* 0x0820001000257882 */ /* 0x000fe20000000000 */
[----:B------:R-:W-:Y:S01]  /*54d0*/  UMOV UR13, 0x80004020 ;  /* 0x80004020000d7882 */ /* 0x000fe20000000000 */
[----:B------:R-:W-:Y:S01]  /*54e0*/  UMOV UR11, 0x80004020 ;  /* 0x80004020000b7882 */ /* 0x000fe20000000000 */
[----:B------:R2:W-:Y:S01]  /*54f0*/  UTCHMMA gdesc[UR18], gdesc[UR12], tmem[UR20], tmem[UR36], idesc[UR37], UPT ;  /* 0x00ff240c120075ea */ /* 0x0005e2000b800014 */
[----:B------:R-:W-:Y:S01]  /*5500*/  UMOV UR15, 0x80004020 ;  /* 0x80004020000f7882 */ /* 0x000fe20000000000 */
[----:B------:R-:W-:Y:S05]  /*5510*/  IMAD.MOV.U32 R0, RZ, RZ, 0x140 ;  /* 0x00000140ff007424 */ /* 0x000fea00078e00ff */
[----:B------:R-:W-:Y:S01]  /*5520*/  R2UR UR21, R0 ;  /* 0x00000000001572ca */ /* 0x000fe200000e0000 */
[----:B-1----:R-:W-:Y:S01]  /*5530*/  UIADD3 UR16, UPT, UPT, UR6, 0x202, URZ ;  /* 0x0000020206107890 */ /* 0x002fe2000fffe0ff */
[----:B------:R-:W-:Y:S01]  /*5540*/  UMOV UR17, 0x80004020 ;  /* 0x8000402000117882 */ /* 0x000fe20000000000 */
[----:B------:R-:W-:Y:S02]  /*5550*/  UIADD3 UR14, UPT, UPT, UR6, 0x400, URZ ;  /* 0x00000400060e7890 */ /* 0x000fe4000fffe0ff */
[----:B------:R-:W-:Y:S01]  /*5560*/  UIADD3 UR6, UPT, UPT, UR6, 0x402, URZ ;  /* 0x0000040206067890 */ /* 0x000fe2000fffe0ff */
[----:B--2---:R-:W-:Y:S02]  /*5570*/  R2UR UR18, R22 ;  /* 0x00000000161272ca */ /* 0x004fe400000e0000 */
[----:B------:R-:W-:Y:S02]  /*5580*/  R2UR UR19, R23 ;  /* 0x00000000171372ca */ /* 0x000fe400000e0000 */
[----:B------:R-:W-:Y:S02]  /*5590*/  R2UR UR12, R20 ;  /* 0x00000000140c72ca */ /* 0x000fe400000e0000 */
[----:B------:R-:W-:Y:S09]  /*55a0*/  R2UR UR13, R21 ;  /* 0x00000000150d72ca */ /* 0x000ff200000e0000 */
[----:B------:R1:W-:Y:S02]  /*55b0*/  UTCHMMA gdesc[UR18], gdesc[UR10], tmem[UR25], tmem[UR36], idesc[UR37], UPT ;  /* 0x00ff240a120075ea */ /* 0x0003e4000b800019 */
[----:B-1----:R-:W-:Y:S01]  /*55c0*/  UMOV UR10, 0x0 ;  /* 0x00000000000a7882 */ /* 0x002fe20000000000 */
[----:B------:R-:W-:Y:S01]  /*55d0*/  R2UR UR36, R16 ;  /* 0x00000000102472ca */ /* 0x000fe200000e0000 */
[----:B------:R-:W-:Y:S01]  /*55e0*/  UMOV UR11, 0x8200010 ;  /* 0x08200010000b7882 */ /* 0x000fe20000000000 */
[----:B------:R-:W-:Y:S01]  /*55f0*/  R2UR UR37, R17 ;  /* 0x00000000112572ca */ /* 0x000fe200000e0000 */
[----:B------:R1:W-:Y:S01]  /*5600*/  UTCHMMA gdesc[UR12], gdesc[UR16], tmem[UR23], tmem[UR10], idesc[UR11], UPT ;  /* 0x00ff0a100c0075ea */ /* 0x0003e2000b800017 */
[----:B------:R-:W-:Y:S01]  /*5610*/  UMOV UR18, 0x0 ;  /* 0x0000000000127882 */ /* 0x000fe20000000000 */
[----:B------:R-:W-:Y:S01]  /*5620*/  UMOV UR19, 0x8200010 ;  /* 0x0820001000137882 */ /* 0x000fe20000000000 */
[----:B-1----:R-:W-:Y:S01]  /*5630*/  R2UR UR10, R18 ;  /* 0x00000000120a72ca */ /* 0x002fe200000e0000 */
[----:B------:R-:W-:Y:S01]  /*5640*/  UMOV UR12, 0x0 ;  /* 0x00000000000c7882 */ /* 0x000fe20000000000 */
[----:B------:R-:W-:Y:S01]  /*5650*/  R2UR UR11, R19 ;  /* 0x00000000130b72ca */ /* 0x000fe200000e0000 */
[----:B------:R-:W-:Y:S11]  /*5660*/  UMOV UR13, 0x8200010 ;  /* 0x08200010000d7882 */ /* 0x000ff60000000000 */
[----:B------:R-:W-:Y:S01]  /*5670*/  @!UPT UIADD3 URZ, UPT, UPT, URZ, URZ, URZ ;  /* 0x000000fffffff290 */ /* 0x000fe2000fffe0ff */
[----:B------:R-:W-:Y:S01]  /*5680*/  UTCHMMA gdesc[UR10], gdesc[UR14], tmem[UR22], tmem[UR18], idesc[UR19], UPT ;  /* 0x00ff120e0a0075ea */ /* 0x000fe2000b800016 */
[----:B------:R1:W-:Y:S02]  /*5690*/  UTCHMMA gdesc[UR36], gdesc[UR6], tmem[UR21], tmem[UR12], idesc[UR13], UPT ;  /* 0x00ff0c06240075ea */ /* 0x0003e4000b800015 */
[----:B-1----:R-:W-:Y:S01]  /*56a0*/  UIADD3 UR36, UPT, UPT, UR8, 0x1, URZ ;  /* 0x0000000108247890 */ /* 0x002fe2000fffe0ff */
[----:B------:R-:W-:Y:S11]  /*56b0*/  BRA.U !UP0, `(.L_x_115) ;  /* 0x0000000108047547 */ /* 0x000ff6000b800000 */
[----:B------:R-:W-:Y:S05]  /*56c0*/  BPT.TRAP 0x1 ;  /* 0x000000040000795c */ /* 0x000fea0000300000 */
.L_x_115:
[----:B------:R-:W-:Y:S09]  /*56d0*/  UIADD3 UR6, UPT, UPT, UR24, 0x2e850, URZ ;  /* 0x0002e85018067890 */ /* 0x000ff2000fffe0ff */
[----:B------:R1:W-:Y:S01]  /*56e0*/  UTCBAR [UR6], URZ ;  /* 0x000000ff060073e9 */ /* 0x0003e200080000ff */
[----:B------:R-:W-:Y:S05]  /*56f0*/  BRA.U !UP0, `(.L_x_116) ;  /* 0x0000000108047547 */ /* 0x000fea000b800000 */
[----:B-1----:R-:W-:Y:S05]  /*5700*/  BPT.TRAP 0x1 ;  /* 0x000000040000795c */ /* 0x002fea0000300000 */
.L_x_116:
[----:B------:R-:W-:Y:S04]  /*5710*/  SHF.L.U32 R2, R14, 0x1f, RZ ;  /* 0x0000001f0e027819 */ /* 0x000fe800000006ff */
[----:B------:R-:W2:Y:S02]  /*5720*/  SYNCS.PHASECHK.TRANS64.TRYWAIT P0, [UR24+0x2e890], R2 ;  /* 0x02e89002ff0075a7 */ /* 0x000ea40008001118 */
[----:B--2---:R-:W-:Y:S05]  /*5730*/  @!P0 BRA `(.L_x_117) ;  /* 0x000000a800088947 */ /* 0x004fea0003800000 */
.L_x_285:
[----:B------:R-:W-:Y:S05]  /*5740*/  BRA.U !UP0, `(.L_x_118) ;  /* 0x0000000108047547 */ /* 0x000fea000b800000 */
[----:B-1----:R-:W-:Y:S05]  /*5750*/  BPT.TRAP 0x1 ;  /* 0x000000040000795c */ /* 0x002fea0000300000 */
.L_x_118:
[----:B--2---:R-:W-:Y:S04]  /*5760*/  SHF.L.U32 R2, R13, 0x1f, RZ ;  /* 0x0000001f0d027819 */ /* 0x004fe800000006ff */
[----:B------:R-:W2:Y:S02]  /*5770*/  SYNCS.PHASECHK.TRANS64.TRYWAIT P0, [UR24+0x2e868], R2 ;  /* 0x02e86802ff0075a7 */ /* 0x000ea40008001118 */
[----:B--2---:R-:W-:Y:S05]  /*5780*/  @!P0 BRA `(.L_x_119) ;  /* 0x000000a8000c8947 */ /* 0x004fea0003800000 */
.L_x_287:
[----:B------:R-:W-:Y:S01]  /*5790*/  ELECT P1, URZ, PT ;  /* 0x0000000000ff782f */ /* 0x000fe20003820000 */
[----:B--2---:R-:W-:Y:S01]  /*57a0*/  IMAD.MOV.U32 R0, RZ, RZ, 0xc0 ;  /* 0x000000c0ff007424 */ /* 0x004fe200078e00ff */
[----:B------:R-:W-:Y:S01]  /*57b0*/  UMOV UR20, 0x0 ;  /* 0x0000000000147882 */ /* 0x000fe20000000000 */
[----:B------:R-:W-:Y:S01]  /*57c0*/  UMOV UR21, 0x8198010 ;  /* 0x0819801000157882 */ /* 0x000fe20000000000 */
[----:B------:R-:W-:Y:S01]  /*57d0*/  UMOV UR22, 0x0 ;  /* 0x0000000000167882 */ /* 0x000fe20000000000 */
[----:B------:R-:W-:Y:S01]  /*57e0*/  UMOV UR23, 0x8198010 ;  /* 0x0819801000177882 */ /* 0x000fe20000000000 */
[C---:B------:R-:W-:Y:S01]  /*57f0*/  R2UR UR13, R0.reuse ;  /* 0x00000000000d72ca */ /* 0x040fe200000e0000 */
[----:B------:R-:W-:Y:S01]  /*5800*/  UMOV UR19, 0x8198010 ;  /* 0x0819801000137882 */ /* 0x000fe20000000000 */
[C---:B------:R-:W-:Y:S01]  /*5810*/  R2UR UR18, R0.reuse ;  /* 0x00000000001272ca */ /* 0x040fe200000e0000 */
[----:B------:R-:W-:Y:S01]  /*5820*/  IMAD.MOV.U32 R2, RZ, RZ, 0xc0 ;  /* 0x000000c0ff027424 */ /* 0x000fe200078e00ff */
[----:B------:R-:W-:Y:S02]  /*5830*/  R2UR UR12, R0 ;  /* 0x00000000000c72ca */ /* 0x000fe400000e0000 */
[----:B------:R-:W-:Y:S02]  /*5840*/  ELECT P0, URZ, PT ;  /* 0x0000000000ff782f */ /* 0x000fe40003800000 */
[----:B------:R-:W-:Y:S01]  /*5850*/  @P1 R2UR UR7, R6 ;  /* 0x00000000060712ca */ /* 0x000fe200000e0000 */
[----:B------:R-:W-:Y:S01]  /*5860*/  @P1 IMAD.MOV.U32 R25, RZ, RZ, 0x40004040 ;  /* 0x40004040ff191424 */ /* 0x000fe200078e00ff */
[----:B-1----:R-:W-:Y:S01]  /*5870*/  @P1 R2UR UR6, R7 ;  /* 0x00000000070612ca */ /* 0x002fe200000e0000 */
[----:B------:R-:W-:Y:S01]  /*5880*/  @P1 IMAD.MOV.U32 R5, RZ, RZ, -0x7fffbfe0 ;  /* 0x80004020ff051424 */ /* 0x000fe200078e00ff */
[----:B------:R-:W-:Y:S02]  /*5890*/  R2UR UR17, R2 ;  /* 0x00000000021172ca */ /* 0x000fe400000e0000 */
[----:B------:R-:W-:Y:S05]  /*58a0*/  @P1 R2UR UR11, R25 ;  /* 0x00000000190b12ca */ /* 0x000fea00000e0000 */
[----:B------:R-:W-:Y:S02]  /*58b0*/  @P0 VIADD R2, R6, 0x100 ;  /* 0x0000010006020836 */ /* 0x000fe40000000000 */
[----:B------:R-:W-:Y:S01]  /*58c0*/  IMAD.U32 R24, RZ, RZ, UR7 ;  /* 0x00000007ff187e24 */ /* 0x000fe2000f8e00ff */
[----:B------:R-:W-:Y:S01]  /*58d0*/  @P1 R2UR UR7, R5 ;  /* 0x00000000050712ca */ /* 0x000fe200000e0000 */
[----:B------:R-:W-:Y:S01]  /*58e0*/  IMAD.U32 R4, RZ, RZ, UR6 ;  /* 0x00000006ff047e24 */ /* 0x000fe2000f8e00ff */
[----:B------:R-:W-:Y:S01]  /*58f0*/  @P0 R2UR UR8, R2 ;  /* 0x00000000020802ca */ /* 0x000fe200000e0000 */
[----:B------:R-:W-:Y:S01]  /*5900*/  IMAD.MOV.U32 R5, RZ, RZ, 0xc0 ;  /* 0x000000c0ff057424 */ /* 0x000fe200078e00ff */
[----:B------:R-:W-:Y:S01]  /*5910*/  @P1 R2UR UR10, R24 ;  /* 0x00000000180a12ca */ /* 0x000fe200000e0000 */
[----:B------:R-:W-:Y:S01]  /*5920*/  IMAD.MOV.U32 R2, RZ, RZ, 0xc0 ;  /* 0x000000c0ff027424 */ /* 0x000fe200078e00ff */
[----:B------:R-:W-:Y:S01]  /*5930*/  @P1 R2UR UR6, R4 ;  /* 0x00000000040612ca */ /* 0x000fe200000e0000 */
[----:B------:R-:W-:Y:S01]  /*5940*/  IMAD.MOV.U32 R4, RZ, RZ, 0xc0 ;  /* 0x000000c0ff047424 */ /* 0x000fe200078e00ff */
[----:B------:R-:W-:Y:S02]  /*5950*/  R2UR UR16, R5 ;  /* 0x00000000051072ca */ /* 0x000fe400000e0000 */
[----:B------:R-:W-:Y:S02]  /*5960*/  R2UR UR14, R2 ;  /* 0x00000000020e72ca */ /* 0x000fe400000e0000 */
[----:B------:R-:W-:Y:S07]  /*5970*/  R2UR UR15, R4 ;  /* 0x00000000040f72ca */ /* 0x000fee00000e0000 */
[----:B------:R1:W-:Y:S01]  /*5980*/  UTCHMMA gdesc[UR10], gdesc[UR6], tmem[UR13], tmem[UR20], idesc[UR21], !UPT ;  /* 0x00ff14060a0075ea */ /* 0x0003e2000f80000d */
[----:B------:R-:W-:Y:S01]  /*5990*/  UTCHMMA gdesc[UR76], gdesc[UR64], tmem[UR17], tmem[UR20], idesc[UR21], UPT ;  /* 0x00ff14404c0075ea */ /* 0x000fe2000b800011 */
[----:B-1----:R-:W-:Y:S01]  /*59a0*/  UMOV UR10, 0x0 ;  /* 0x00000000000a7882 */ /* 0x002fe20000000000 */
[----:B------:R-:W-:Y:S01]  /*59b0*/  UMOV UR11, 0x8198010 ;  /* 0x08198010000b7882 */ /* 0x000fe20000000000 */
[----:B------:R-:W-:Y:S01]  /*59c0*/  UMOV UR6, UR8 ;  /* 0x0000000800067c82 */ /* 0x000fe20008000000 */
[----:B------:R-:W-:Y:S01]  /*59d0*/  UMOV UR7, 0x40004040 ;  /* 0x4000404000077882 */ /* 0x000fe20000000000 */
[----:B------:R-:W-:Y:S01]  /*59e0*/  R2UR UR8, R0 ;  /* 0x00000000000872ca */ /* 0x000fe200000e0000 */
[----:B------:R1:W-:Y:S01]  /*59f0*/  UTCHMMA gdesc[UR6], gdesc[UR62], tmem[UR18], tmem[UR10], idesc[UR11], UPT ;  /* 0x00ff0a3e060075ea */ /* 0x0003e2000b800012 */
[----:B------:R2:W-:Y:S01]  /*5a00*/  UTCHMMA gdesc[UR74], gdesc[UR60], tmem[UR16], tmem[UR22], idesc[UR23], UPT ;  /* 0x00ff163c4a0075ea */ /* 0x0005e2000b800010 */
[----:B-1----:R-:W-:Y:S01]  /*5a10*/  UMOV UR6, 0x0 ;  /* 0x0000000000067882 */ /* 0x002fe20000000000 */
[----:B------:R-:W-:Y:S01]  /*5a20*/  UMOV UR7, 0x8198010 ;  /* 0x0819801000077882 */ /* 0x000fe20000000000 */
[----:B------:R-:W-:Y:S01]  /*5a30*/  UMOV UR18, 0x0 ;  /* 0x0000000000127882 */ /* 0x000fe20000000000 */
[----:B------:R2:W-:Y:S01]  /*5a40*/  UTCHMMA gdesc[UR72], gdesc[UR58], tmem[UR15], tmem[UR6], idesc[UR7], UPT ;  /* 0x00ff063a480075ea */ /* 0x0005e2000b80000f */
[----:B------:R2:W-:Y:S01]  /*5a50*/  UTCHMMA gdesc[UR70], gdesc[UR56], tmem[UR14], tmem[UR18], idesc[UR19], UPT ;  /* 0x00ff1238460075ea */ /* 0x0005e2000b80000e */
[----:B------:R2:W-:Y:S05]  /*5a60*/  UTCHMMA gdesc[UR68], gdesc[UR54], tmem[UR12], tmem[UR20], idesc[UR21], UPT ;  /* 0x00ff1436440075ea */ /* 0x0005ea000b80000c */
[----:B------:R2:W-:Y:S01]  /*5a70*/  UTCHMMA gdesc[UR66], gdesc[UR52], tmem[UR8], tmem[UR10], idesc[UR11], UPT ;  /* 0x00ff0a34420075ea */ /* 0x0005e2000b800008 */
[----:B------:R-:W-:Y:S05]  /*5a80*/  BRA.U !UP0, `(.L_x_120) ;  /* 0x0000000108047547 */ /* 0x000fea000b800000 */
[----:B--2---:R-:W-:Y:S05]  /*5a90*/  BPT.TRAP 0x1 ;  /* 0x000000040000795c */ /* 0x004fea0000300000 */
.L_x_120:
[----:B--2---:R-:W-:Y:S01]  /*5aa0*/  UIMAD UR6, UR9, 0x600, UR5 ;  /* 0x00000600090678a4 */ /* 0x004fe2000f8e0205 */
[----:B------:R-:W-:Y:S01]  /*5ab0*/  IMAD.MOV.U32 R0, RZ, RZ, RZ ;  /* 0x000000ffff007224 */ /* 0x000fe200078e00ff */
[----:B------:R-:W-:Y:S01]  /*5ac0*/  UISETP.NE.U32.AND UP1, UPT, UR32, URZ, UPT ;  /* 0x000000ff2000728c */ /* 0x000fe2000bf25070 */
[----:B------:R-:W-:Y:S01]  /*5ad0*/  IMAD.MOV.U32 R4, RZ, RZ, RZ ;  /* 0x000000ffff047224 */ /* 0x000fe200078e00ff */
[----:B------:R-:W-:Y:S01]  /*5ae0*/  UIADD3 UR8, UPT, UPT, UR24, 0x2e870, URZ ;  /* 0x0002e87018087890 */ /* 0x000fe2000fffe0ff */
[----:B------:R-:W-:Y:S01]  /*5af0*/  IMAD.MOV.U32 R2, RZ, RZ, RZ ;  /* 0x000000ffff027224 */ /* 0x000fe200078e00ff */
[----:B------:R-:W-:Y:S01]  /*5b00*/  UIADD3 UR10, UPT, UPT, UR6, 0x40, URZ ;  /* 0x00000040060a7890 */ /* 0x000fe2000fffe0ff */
[----:B------:R-:W-:Y:S01]  /*5b10*/  R2UR UR14, R0 ;  /* 0x00000000000e72ca */ /* 0x000fe200000e0000 */
[----:B------:R-:W-:Y:S01]  /*5b20*/  UIADD3 UR16, UPT, UPT, UR6, 0x80, URZ ;  /* 0x0000008006107890 */ /* 0x000fe2000fffe0ff */
[----:B------:R-:W-:Y:S01]  /*5b30*/  R2UR UR15, R4 ;  /* 0x00000000040f72ca */ /* 0x000fe200000e0000 */
[----:B------:R-:W-:Y:S01]  /*5b40*/  UIADD3 UR12, UPT, UPT, UR6, 0xc0, URZ ;  /* 0x000000c0060c7890 */ /* 0x000fe2000fffe0ff */
[----:B------:R-:W-:Y:S01]  /*5b50*/  R2UR UR18, R2 ;  /* 0x00000000021272ca */ /* 0x000fe200000e0000 */
[----:B------:R-:W-:Y:S01]  /*5b60*/  UMOV UR32, 0x0 ;  /* 0x0000000000207882 */ /* 0x000fe20000000000 */
[----:B------:R1:W-:Y:S01]  /*5b70*/  UTCBAR [UR8], URZ ;  /* 0x000000ff080073e9 */ /* 0x0003e200080000ff */
[----:B------:R-:W-:Y:S01]  /*5b80*/  UMOV UR33, 0x8190010 ;  /* 0x0819001000217882 */ /* 0x000fe20000000000 */
[----:B------:R-:W-:Y:S01]  /*5b90*/  UMOV UR7, 0x80004020 ;  /* 0x8000402000077882 */ /* 0x000fe20000000000 */
[----:B------:R-:W-:Y:S01]  /*5ba0*/  UMOV UR22, 0x0 ;  /* 0x0000000000167882 */ /* 0x000fe20000000000 */
[----:B------:R-:W-:Y:S01]  /*5bb0*/  UMOV UR23, 0x8190010 ;  /* 0x0819001000177882 */ /* 0x000fe20000000000 */
[----:B------:R-:W-:Y:S01]  /*5bc0*/  UMOV UR11, 0x80004020 ;  /* 0x80004020000b7882 */ /* 0x000fe20000000000 */
[----:B------:R-:W-:Y:S01]  /*5bd0*/  UMOV UR20, 0x0 ;  /* 0x0000000000147882 */ /* 0x000fe20000000000 */
[----:B------:R2:W-:Y:S01]  /*5be0*/  UTCHMMA gdesc[UR34], gdesc[UR6], tmem[UR14], tmem[UR32], idesc[UR33], UP1 ;  /* 0x00ff2006220075ea */ /* 0x0005e2000880000e */
[----:B------:R-:W-:Y:S01]  /*5bf0*/  UMOV UR21, 0x8190010 ;  /* 0x0819001000157882 */ /* 0x000fe20000000000 */
[----:B------:R3:W-:Y:S01]  /*5c00*/  UTCHMMA gdesc[UR50], gdesc[UR10], tmem[UR15], tmem[UR22], idesc[UR23], UPT ;  /* 0x00ff160a320075ea */ /* 0x0007e2000b80000f */
[----:B------:R-:W-:Y:S01]  /*5c10*/  UMOV UR17, 0x80004020 ;  /* 0x8000402000117882 */ /* 0x000fe20000000000 */
[C---:B------:R-:W-:Y:S01]  /*5c20*/  R2UR UR19, R0.reuse ;  /* 0x00000000001372ca */ /* 0x040fe200000e0000 */
[----:B------:R4:W-:Y:S01]  /*5c30*/  UTCHMMA gdesc[UR48], gdesc[UR16], tmem[UR18], tmem[UR20], idesc[UR21], UPT ;  /* 0x00ff1410300075ea */ /* 0x0009e2000b800012 */
[----:B------:R-:W-:Y:S01]  /*5c40*/  R2UR UR25, R0 ;  /* 0x00000000001972ca */ /* 0x000fe200000e0000 */
[----:B------:R-:W-:Y:S01]  /*5c50*/  UMOV UR13, 0x80004020 ;  /* 0x80004020000d7882 */ /* 0x000fe20000000000 */
[----:B------:R-:W-:Y:S01]  /*5c60*/  BSSY.RECONVERGENT B0, `(.L_x_121) ;  /* 0x000001d000007945 */ /* 0x000fe20003800200 */
[----:B------:R-:W-:Y:S08]  /*5c70*/  LOP3.LUT R12, R12, 0x1, RZ, 0x3c, !PT ;  /* 0x000000010c0c7812 */ /* 0x000ff000078e3cff */
[----:B------:R5:W-:Y:S01]  /*5c80*/  UTCHMMA gdesc[UR46], gdesc[UR12], tmem[UR19], tmem[UR32], idesc[UR33], UPT ;  /* 0x00ff200c2e0075ea */ /* 0x000be2000b800013 */
[C---:B-1----:R-:W-:Y:S01]  /*5c90*/  R2UR UR8, R0.reuse ;  /* 0x00000000000872ca */ /* 0x042fe200000e0000 */
[----:B--2---:R-:W-:Y:S02]  /*5ca0*/  UIADD3 UR14, UPT, UPT, UR6, 0x140, URZ ;  /* 0x00000140060e7890 */ /* 0x004fe4000fffe0ff */
[----:B---3--:R-:W-:Y:S01]  /*5cb0*/  UIADD3 UR10, UPT, UPT, UR34, 0x402, URZ ;  /* 0x00000402220a7890 */ /* 0x008fe2000fffe0ff */
[C---:B------:R-:W-:Y:S01]  /*5cc0*/  R2UR UR22, R0.reuse ;  /* 0x00000000001672ca */ /* 0x040fe200000e0000 */
[----:B------:R-:W-:Y:S01]  /*5cd0*/  UMOV UR11, 0x40004040 ;  /* 0x40004040000b7882 */ /* 0x000fe20000000000 */
[----:B----4-:R-:W-:Y:S01]  /*5ce0*/  UIADD3 UR20, UPT, UPT, UR6, 0x100, URZ ;  /* 0x0000010006147890 */ /* 0x010fe2000fffe0ff */
[----:B------:R-:W-:Y:S01]  /*5cf0*/  R2UR UR23, R0 ;  /* 0x00000000001772ca */ /* 0x000fe200000e0000 */
[----:B------:R-:W-:Y:S02]  /*5d00*/  UIADD3 UR18, UPT, UPT, UR6, 0x180, URZ ;  /* 0x0000018006127890 */ /* 0x000fe4000fffe0ff */
[----:B------:R-:W-:Y:S01]  /*5d10*/  UIADD3 UR6, UPT, UPT, UR6, 0x1c0, URZ ;  /* 0x000001c006067890 */ /* 0x000fe2000fffe0ff */
[----:B------:R-:W-:Y:S01]  /*5d20*/  UMOV UR16, 0x0 ;  /* 0x0000000000107882 */ /* 0x000fe20000000000 */
[----:B------:R-:W-:Y:S01]  /*5d30*/  UMOV UR17, 0x8190010 ;  /* 0x0819001000117882 */ /* 0x000fe20000000000 */
[----:B------:R-:W-:Y:S01]  /*5d40*/  UMOV UR21, 0x80004020 ;  /* 0x8000402000157882 */ /* 0x000fe20000000000 */
[----:B------:R-:W-:Y:S01]  /*5d50*/  UMOV UR15, 0x80004020 ;  /* 0x80004020000f7882 */ /* 0x000fe20000000000 */
[----:B------:R1:W-:Y:S02]  /*5d60*/  UTCHMMA gdesc[UR44], gdesc[UR20], tmem[UR25], tmem[UR16], idesc[UR17], UPT ;  /* 0x00ff10142c0075ea */ /* 0x0003e4000b800019 */
[----:B------:R2:W-:Y:S01]  /*5d70*/  UTCHMMA gdesc[UR10], gdesc[UR14], tmem[UR22], tmem[UR32], idesc[UR33], UPT ;  /* 0x00ff200e0a0075ea */ /* 0x0005e2000b800016 */
[----:B-----5:R-:W-:Y:S01]  /*5d80*/  UIADD3 UR12, UPT, UPT, UR34, 0x406, URZ ;  /* 0x00000406220c7890 */ /* 0x020fe2000fffe0ff */
[----:B------:R-:W-:Y:S01]  /*5d90*/  UMOV UR19, 0x80004020 ;  /* 0x8000402000137882 */ /* 0x000fe20000000000 */
[----:B------:R-:W-:Y:S01]  /*5da0*/  UMOV UR13, 0x40004040 ;  /* 0x40004040000d7882 */ /* 0x000fe20000000000 */
[----:B-1----:R-:W-:Y:S01]  /*5db0*/  UIADD3 UR16, UPT, UPT, UR34, 0x404, URZ ;  /* 0x0000040422107890 */ /* 0x002fe2000fffe0ff */
[----:B------:R-:W-:Y:S01]  /*5dc0*/  UMOV UR17, 0x40004040 ;  /* 0x4000404000117882 */ /* 0x000fe20000000000 */
[----:B------:R-:W-:Y:S01]  /*5dd0*/  UMOV UR20, 0x0 ;  /* 0x0000000000147882 */ /* 0x000fe20000000000 */
[----:B------:R-:W-:Y:S06]  /*5de0*/  UMOV UR21, 0x8190010 ;  /* 0x0819001000157882 */ /* 0x000fec0000000000 */
[----:B------:R2:W-:Y:S01]  /*5df0*/  UTCHMMA gdesc[UR16], gdesc[UR18], tmem[UR23], tmem[UR32], idesc[UR33], UPT ;  /* 0x00ff2012100075ea */ /* 0x0005e2000b800017 */
[----:B------:R2:W-:Y:S01]  /*5e00*/  UTCHMMA gdesc[UR12], gdesc[UR6], tmem[UR8], tmem[UR20], idesc[UR21], UPT ;  /* 0x00ff14060c0075ea */ /* 0x0005e2000b800008 */
[----:B------:R-:W-:Y:S05]  /*5e10*/  @!P2 BRA `(.L_x_122) ;  /* 0x000000000004a947 */ /* 0x000fea0003800000 */
[----:B--2---:R-:W-:Y:S05]  /*5e20*/  BPT.TRAP 0x1 ;  /* 0x000000040000795c */ /* 0x004fea0000300000 */
.L_x_122:
[----:B--2---:R-:W-:Y:S05]  /*5e30*/  BSYNC.RECONVERGENT B0 ;  /* 0x0000000000007941 */ /* 0x004fea0003800200 */
.L_x_121:
[----:B------:R-:W-:Y:S02]  /*5e40*/  ULEA UR7, UR9, UR24, 0x3 ;  /* 0x0000001809077291 */ /* 0x000fe4000f8e18ff */
[----:B------:R-:W-:Y:S02]  /*5e50*/  UIADD3 UR9, UPT, UPT, UR9, 0x1, URZ ;  /* 0x0000000109097890 */ /* 0x000fe4000fffe0ff */
[----:B------:R-:W-:Y:S02]  /*5e60*/  UIADD3 UR6, UPT, UPT, UR7, 0x2e810, URZ ;  /* 0x0002e81007067890 */ /* 0x000fe4000fffe0ff */
[----:B------:R-:W-:Y:S04]  /*5e70*/  UISETP.NE.AND UP1, UPT, UR9, 0x2, UPT ;  /* 0x000000020900788c */ /* 0x000fe8000bf25270 */
[----:B------:R-:W-:Y:S03]  /*5e80*/  USEL UR9, UR9, URZ, UP1 ;  /* 0x000000ff09097287 */ /* 0x000fe60008800000 */
[----:B------:R1:W-:Y:S01]  /*5e90*/  UTCBAR [UR6], URZ ;  /* 0x000000ff060073e9 */ /* 0x0003e200080000ff */
[----:B------:R-:W-:Y:S08]  /*5ea0*/  BRA.U !UP0, `(.L_x_123) ;  /* 0x0000000108047547 */ /* 0x000ff0000b800000 */
[----:B-1----:R-:W-:Y:S05]  /*5eb0*/  BPT.TRAP 0x1 ;  /* 0x000000040000795c */ /* 0x002fea0000300000 */
.L_x_123:
[----:B------:R-:W-:Y:S01]  /*5ec0*/  LOP3.LUT R14, R14, 0x1, RZ, 0x3c, !PT ;  /* 0x000000010e0e7812 */ /* 0x000fe200078e3cff */
[----:B-1----:R-:W-:Y:S09]  /*5ed0*/  UIADD3 UR6, UPT, UPT, UR24, 0x2e898, URZ ;  /* 0x0002e89818067890 */ /* 0x002ff2000fffe0ff */
[----:B------:R1:W-:Y:S01]  /*5ee0*/  UTCBAR [UR6], URZ ;  /* 0x000000ff060073e9 */ /* 0x0003e200080000ff */
[----:B------:R-:W-:Y:S05]  /*5ef0*/  BRA.U !UP0, `(.L_x_124) ;  /* 0x0000000108047547 */ /* 0x000fea000b800000 */
[----:B-1----:R-:W-:Y:S05]  /*5f00*/  BPT.TRAP 0x1 ;  /* 0x000000040000795c */ /* 0x002fea0000300000 */
.L_x_124:
[----:B------:R-:W-:Y:S04]  /*5f10*/  SHF.L.U32 R2, R12, 0x1f, RZ ;  /* 0x0000001f0c027819 */ /* 0x000fe800000006ff */
[----:B------:R-:W2:Y:S02]  /*5f20*/  SYNCS.PHASECHK.TRANS64.TRYWAIT P0, [UR24+0x2e878], R2 ;  /* 0x02e87802ff0075a7 */ /* 0x000ea40008001118 */
[----:B--2---:R-:W-:Y:S05]  /*5f30*/  @!P0 BRA `(.L_x_125) ;  /* 0x000000a000388947 */ /* 0x004fea0003800000 */
.L_x_289:
[----:B------:R-:W-:Y:S05]  /*5f40*/  BRA.U !UP4, `(.L_x_126) ;  /* 0x000000010c047547 */ /* 0x000fea000b800000 */
[----:B-1----:R-:W-:Y:S05]  /*5f50*/  BPT.TRAP 0x1 ;  /* 0x000000040000795c */ /* 0x002fea0000300000 */
.L_x_126:
[----:B------:R-:W-:Y:S01]  /*5f60*/  SHF.L.U32 R5, R9, 0x1f, RZ ;  /* 0x0000001f09057819 */ /* 0x000fe200000006ff */
[----:B--2---:R-:W-:Y:S02]  /*5f70*/  HFMA2 R0, -RZ, RZ, 0, 1.1444091796875e-05 ;  /* 0x000000c0ff007431 */ /* 0x004fe400000001ff */
[----:B------:R-:W-:Y:S01]  /*5f80*/  IMAD.MOV.U32 R2, RZ, RZ, 0xc0 ;  /* 0x000000c0ff027424 */ /* 0x000fe200078e00ff */
[----:B------:R-:W2:Y:S02]  /*5f90*/  SYNCS.PHASECHK.TRANS64.TRYWAIT P0, [UR24+0x2e820], R5 ;  /* 0x02e82005ff0075a7 */ /* 0x000ea40008001118 */
[----:B--2---:R-:W-:Y:S05]  /*5fa0*/  @!P0 BRA `(.L_x_127) ;  /* 0x000000a000348947 */ /* 0x004fea0003800000 */
.L_x_291:
[----:B-1----:R-:W-:Y:S01]  /*5fb0*/  UIADD3 UR6, UPT, UPT, UR28, 0x2, URZ ;  /* 0x000000021c067890 */ /* 0x002fe2000fffe0ff */
[----:B------:R-:W-:Y:S01]  /*5fc0*/  R2UR UR8, R2 ;  /* 0x00000000020872ca */ /* 0x000fe200000e0000 */
[----:B------:R-:W-:Y:S01]  /*5fd0*/  UIADD3 UR20, UPT, UPT, UR30, 0x200, URZ ;  /* 0x000002001e147890 */ /* 0x000fe2000fffe0ff */
[----:B------:R-:W-:Y:S01]  /*5fe0*/  R2UR UR16, R0 ;  /* 0x00000000001072ca */ /* 0x000fe200000e0000 */
[----:B------:R-:W-:Y:S01]  /*5ff0*/  UIADD3 UR18, UPT, UPT, UR28, 0x200, URZ ;  /* 0x000002001c127890 */ /* 0x000fe2000fffe0ff */
[----:B------:R-:W-:Y:S01]  /*6000*/  IMAD.MOV.U32 R2, RZ, RZ, 0xc0 ;  /* 0x000000c0ff027424 */ /* 0x000fe200078e00ff */
[----:B------:R-:W-:Y:S01]  /*6010*/  UIADD3 UR14, UPT, UPT, UR30, 0x202, URZ ;  /* 0x000002021e0e7890 */ /* 0x000fe2000fffe0ff */
[----:B------:R-:W-:Y:S01]  /*6020*/  IMAD.MOV.U32 R0, RZ, RZ, 0xc0 ;  /* 0x000000c0ff007424 */ /* 0x000fe200078e00ff */
[----:B------:R-:W-:Y:S01]  /*6030*/  UMOV UR22, 0x0 ;  /* 0x0000000000167882 */ /* 0x000fe20000000000 */
[----:B------:R-:W-:Y:S01]  /*6040*/  UMOV UR23, 0x8200010 ;  /* 0x0820001000177882 */ /* 0x000fe20000000000 */
[----:B------:R-:W-:Y:S01]  /*6050*/  UMOV UR10, 0x0 ;  /* 0x00000000000a7882 */ /* 0x000fe20000000000 */
[----:B------:R-:W-:Y:S01]  /*6060*/  UMOV UR11, 0x8200010 ;  /* 0x08200010000b7882 */ /* 0x000fe20000000000 */
[----:B------:R-:W-:Y:S01]  /*6070*/  UMOV UR12, UR38 ;  /* 0x00000026000c7c82 */ /* 0x000fe20008000000 */
[----:B------:R-:W-:Y:S01]  /*6080*/  UMOV UR13, 0x80004020 ;  /* 0x80004020000d7882 */ /* 0x000fe20000000000 */
[----:B------:R1:W-:Y:S01]  /*6090*/  UTCHMMA gdesc[UR28], gdesc[UR30], tmem[UR8], tmem[UR22], idesc[UR23], !UPT ;  /* 0x00ff161e1c0075ea */ /* 0x0003e2000f800008 */
[----:B------:R-:W-:Y:S01]  /*60a0*/  UMOV UR7, 0x80004020 ;  /* 0x8000402000077882 */ /* 0x000fe20000000000 */
[----:B------:R-:W-:Y:S01]  /*60b0*/  R2UR UR32, R2 ;  /* 0x00000000022072ca */ /* 0x000fe200000e0000 */
[----:B------:R3:W-:Y:S01]  /*60c0*/  UTCHMMA gdesc[UR6], gdesc[UR12], tmem[UR16], tmem[UR10], idesc[UR11], UPT ;  /* 0x00ff0a0c060075ea */ /* 0x0007e2000b800010 */
[----:B------:R-:W-:Y:S01]  /*60d0*/  R2UR UR33, R0 ;  /* 0x00000000002172ca */ /* 0x000fe200000e0000 */
[----:B------:R-:W-:Y:S01]  /*60e0*/  UMOV UR21, 0x80004020 ;  /* 0x8000402000157882 */ /* 0x000fe20000000000 */
[----:B------:R-:W-:Y:S01]  /*60f0*/  UMOV UR19, 0x80004020 ;  /* 0x8000402000137882 */ /* 0x000fe20000000000 */
[----:B------:R-:W-:Y:S01]  /*6100*/  UMOV UR15, 0x80004020 ;  /* 0x80004020000f7882 */ /* 0x000fe20000000000 */
[----:B------:R-:W-:Y:S01]  /*6110*/  R2UR UR25, R2 ;  /* 0x00000000021972ca */ /* 0x000fe200000e0000 */
[----:B------:R-:W-:Y:S01]  /*6120*/  UMOV UR17, 0x80004020 ;  /* 0x8000402000117882 */ /* 0x000fe20000000000 */
[----:B-1----:R-:W-:Y:S01]  /*6130*/  UIADD3 UR22, UPT, UPT, UR28, 0x400, URZ ;  /* 0x000004001c167890 */ /* 0x002fe2000fffe0ff */
[----:B------:R-:W-:Y:S01]  /*6140*/  R2UR UR8, R0 ;  /* 0x00000000000872ca */ /* 0x000fe200000e0000 */
[----:B------:R-:W-:Y:S01]  /*6150*/  UMOV UR23, 0x80004020 ;  /* 0x8000402000177882 */ /* 0x000fe20000000000 */
[----:B---3--:R-:W-:Y:S02]  /*6160*/  UIADD3 UR10, UPT, UPT, UR28, 0x202, URZ ;  /* 0x000002021c0a7890 */ /* 0x008fe4000fffe0ff */
[----:B------:R-:W-:Y:S01]  /*6170*/  UIADD3 UR16, UPT, UPT, UR30, 0x400, URZ ;  /* 0x000004001e107890 */ /* 0x000fe2000fffe0ff */
[----:B------:R-:W-:Y:S01]  /*6180*/  UMOV UR12, 0x0 ;  /* 0x00000000000c7882 */ /* 0x000fe20000000000 */
[----:B------:R-:W-:Y:S01]  /*6190*/  UMOV UR13, 0x8200010 ;  /* 0x08200010000d7882 */ /* 0x000fe20000000000 */
[----:B------:R-:W-:Y:S01]  /*61a0*/  UMOV UR6, 0x0 ;  /* 0x0000000000067882 */ /* 0x000fe20000000000 */
[----:B------:R1:W-:Y:S01]  /*61b0*/  UTCHMMA gdesc[UR18], gdesc[UR20], tmem[UR32], tmem[UR12], idesc[UR13], UPT ;  /* 0x00ff0c14120075ea */ /* 0x0003e2000b800020 */
[----:B------:R-:W-:Y:S01]  /*61c0*/  UMOV UR7, 0x8200010 ;  /* 0x0820001000077882 */ /* 0x000fe20000000000 */
[----:B------:R-:W-:Y:S02]  /*61d0*/  UMOV UR11, 0x80004020 ;  /* 0x80004020000b7882 */ /* 0x000fe40000000000 */
[----:B------:R3:W-:Y:S01]  /*61e0*/  UTCHMMA gdesc[UR10], gdesc[UR14], tmem[UR33], tmem[UR6], idesc[UR7], UPT ;  /* 0x00ff060e0a0075ea */ /* 0x0007e2000b800021 */
[----:B-1----:R-:W-:Y:S01]  /*61f0*/  UIADD3 UR12, UPT, UPT, UR30, 0x402, URZ ;  /* 0x000004021e0c7890 */ /* 0x002fe2000fffe0ff */
[----:B------:R-:W-:Y:S01]  /*6200*/  UMOV UR20, 0x0 ;  /* 0x0000000000147882 */ /* 0x000fe20000000000 */
[----:B------:R-:W-:Y:S01]  /*6210*/  UMOV UR21, 0x8200010 ;  /* 0x0820001000157882 */ /* 0x000fe20000000000 */
[----:B---3--:R-:W-:Y:S01]  /*6220*/  UIADD3 UR6, UPT, UPT, UR28, 0x402, URZ ;  /* 0x000004021c067890 */ /* 0x008fe2000fffe0ff */
[----:B------:R1:W-:Y:S01]  /*6230*/  UTCHMMA gdesc[UR22], gdesc[UR16], tmem[UR25], tmem[UR20], idesc[UR21], UPT ;  /* 0x00ff1410160075ea */ /* 0x0003e2000b800019 */
[----:B------:R-:W-:Y:S01]  /*6240*/  UMOV UR18, 0x0 ;  /* 0x0000000000127882 */ /* 0x000fe20000000000 */
[----:B------:R-:W-:Y:S01]  /*6250*/  UMOV UR19, 0x8200010 ;  /* 0x0820001000137882 */ /* 0x000fe20000000000 */
[----:B------:R-:W-:Y:S01]  /*6260*/  UMOV UR13, 0x80004020 ;  /* 0x80004020000d7882 */ /* 0x000fe20000000000 */
[----:B------:R-:W-:Y:S04]  /*6270*/  UMOV UR7, 0x80004020 ;  /* 0x8000402000077882 */ /* 0x000fe80000000000 */
[----:B------:R1:W-:Y:S01]  /*6280*/  UTCHMMA gdesc[UR6], gdesc[UR12], tmem[UR8], tmem[UR18], idesc[UR19], UPT ;  /* 0x00ff120c060075ea */ /* 0x0003e2000b800008 */
[----:B------:R-:W-:Y:S05]  /*6290*/  BRA.U !UP0, `(.L_x_128) ;  /* 0x0000000108047547 */ /* 0x000fea000b800000 */
[----:B-1----:R-:W-:Y:S05]  /*62a0*/  BPT.TRAP 0x1 ;  /* 0x000000040000795c */ /* 0x002fea0000300000 */
.L_x_128:
[----:B-1----:R-:W-:Y:S09]  /*62b0*/  UIADD3 UR6, UPT, UPT, UR24, 0x2e860, URZ ;  /* 0x0002e86018067890 */ /* 0x002ff2000fffe0ff */
[----:B------:R1:W-:Y:S01]  /*62c0*/  UTCBAR [UR6], URZ ;  /* 0x000000ff060073e9 */ /* 0x0003e200080000ff */
[----:B------:R-:W-:Y:S05]  /*62d0*/  BRA.U !UP0, `(.L_x_129) ;  /* 0x0000000108047547 */ /* 0x000fea000b800000 */
[----:B-1----:R-:W-:Y:S05]  /*62e0*/  BPT.TRAP 0x1 ;  /* 0x000000040000795c */ /* 0x002fea0000300000 */
.L_x_129:
[----:B--2---:R-:W-:Y:S01]  /*62f0*/  SHF.L.U32 R5, R10, 0x1f, RZ ;  /* 0x0000001f0a057819 */ /* 0x004fe200000006ff */
[----:B------:R-:W-:Y:S01]  /*6300*/  IMAD.MOV.U32 R2, RZ, RZ, 0x140 ;  /* 0x00000140ff027424 */ /* 0x000fe200078e00ff */
[----:B------:R-:W-:Y:S02]  /*6310*/  MOV R0, 0x60 ;  /* 0x0000006000007802 */ /* 0x000fe40000000f00 */
[----:B------:R-:W2:Y:S02]  /*6320*/  SYNCS.PHASECHK.TRANS64.TRYWAIT P0, [UR24+0x2e880], R5 ;  /* 0x02e88005ff0075a7 */ /* 0x000ea40008001118 */
[----:B--2---:R-:W-:Y:S05]  /*6330*/  @!P0 BRA `(.L_x_130) ;  /* 0x0000009c00688947 */ /* 0x004fea0003800000 */
.L_x_293:
[----:B-1----:R-:W-:Y:S01]  /*6340*/  R2UR UR6, R2 ;  /* 0x00000000020672ca */ /* 0x002fe200000e0000 */
[----:B------:R-:W-:Y:S01]  /*6350*/  UMOV UR12, 0x0 ;  /* 0x00000000000c7882 */ /* 0x000fe20000000000 */
[----:B------:R-:W-:Y:S01]  /*6360*/  R2UR UR7, R0 ;  /* 0x00000000000772ca */ /* 0x000fe200000e0000 */
[----:B------:R-:W-:Y:S01]  /*6370*/  UIADD3 UR10, UPT, UPT, UR26, 0x40, URZ ;  /* 0x000000401a0a7890 */ /* 0x000fe2000fffe0ff */
[----:B--2---:R-:W-:Y:S01]  /*6380*/  IMAD.MOV.U32 R5, RZ, RZ, 0x148 ;  /* 0x00000148ff057424 */ /* 0x004fe200078e00ff */
[----:B------:R-:W-:Y:S01]  /*6390*/  UMOV UR13, 0x8190010 ;  /* 0x08190010000d7882 */ /* 0x000fe20000000000 */
[----:B------:R-:W-:Y:S01]  /*63a0*/  IMAD.MOV.U32 R4, RZ, RZ, 0x60 ;  /* 0x00000060ff047424 */ /* 0x000fe200078e00ff */
[----:B------:R-:W-:Y:S01]  /*63b0*/  UMOV UR22, 0x0 ;  /* 0x0000000000167882 */ /* 0x000fe20000000000 */
[----:B------:R-:W-:Y:S01]  /*63c0*/  UMOV UR23, 0x8190010 ;  /* 0x0819001000177882 */ /* 0x000fe20000000000 */
[----:B------:R-:W-:Y:S01]  /*63d0*/  R2UR UR8, R5 ;  /* 0x00000000050872ca */ /* 0x000fe200000e0000 */
[----:B------:R-:W-:Y:S01]  /*63e0*/  UMOV UR11, 0x80004020 ;  /* 0x80004020000b7882 */ /* 0x000fe20000000000 */
[C---:B------:R-:W-:Y:S01]  /*63f0*/  R2UR UR14, R4.reuse ;  /* 0x00000000040e72ca */ /* 0x040fe200000e0000 */
[----:B------:R-:W-:Y:S01]  /*6400*/  IMAD.MOV.U32 R2, RZ, RZ, 0x150 ;  /* 0x00000150ff027424 */ /* 0x000fe200078e00ff */
[----:B------:R-:W-:Y:S01]  /*6410*/  R2UR UR16, R4 ;  /* 0x00000000041072ca */ /* 0x000fe200000e0000 */
[----:B------:R-:W-:Y:S01]  /*6420*/  IMAD.MOV.U32 R0, RZ, RZ, 0x60 ;  /* 0x00000060ff007424 */ /* 0x000fe200078e00ff */
[----:B------:R1:W-:Y:S01]  /*6430*/  UTCHMMA tmem[UR6], gdesc[UR26], tmem[UR7], tmem[UR12], idesc[UR13], UPT ;  /* 0x00ff0c1a060079ea */ /* 0x0003e2000b800007 */
[----:B------:R-:W-:Y:S01]  /*6440*/  UMOV UR32, 0x0 ;  /* 0x0000000000207882 */ /* 0x000fe20000000000 */
[----:B------:R-:W-:Y:S01]  /*6450*/  R2UR UR17, R2 ;  /* 0x00000000021172ca */ /* 0x000fe200000e0000 */
[----:B------:R-:W-:Y:S01]  /*6460*/  UMOV UR33, 0x8190010 ;  /* 0x0819001000217882 */ /* 0x000fe20000000000 */
[C---:B------:R-:W-:Y:S01]  /*6470*/  R2UR UR18, R0.reuse ;  /* 0x00000000001272ca */ /* 0x040fe200000e0000 */
[----:B------:R-:W-:Y:S01]  /*6480*/  UMOV UR15, 0x80004020 ;  /* 0x80004020000f7882 */ /* 0x000fe20000000000 */
[----:B------:R-:W-:Y:S01]  /*6490*/  R2UR UR21, R0 ;  /* 0x00000000001572ca */ /* 0x000fe200000e0000 */
[----:B------:R-:W-:Y:S02]  /*64a0*/  IMAD.MOV.U32 R2, RZ, RZ, 0x158 ;  /* 0x00000158ff027424 */ /* 0x000fe400078e00ff */
[----:B------:R2:W-:Y:S01]  /*64b0*/  UTCHMMA tmem[UR8], gdesc[UR10], tmem[UR14], tmem[UR22], idesc[UR23], UPT ;  /* 0x00ff160a080079ea */ /* 0x0005e2000b80000e */
[----:B------:R-:W-:Y:S02]  /*64c0*/  IMAD.MOV.U32 R0, RZ, RZ, 0x160 ;  /* 0x00000160ff007424 */ /* 0x000fe400078e00ff */
[----:B------:R-:W-:Y:S01]  /*64d0*/  R2UR UR25, R2 ;  /* 0x00000000021972ca */ /* 0x000fe200000e0000 */
[----:B------:R-:W-:Y:S05]  /*64e0*/  IMAD.MOV.U32 R2, RZ, RZ, 0x168 ;  /* 0x00000168ff027424 */ /* 0x000fea00078e00ff */
[----:B------:R-:W-:Y:S01]  /*64f0*/  R2UR UR19, R2 ;  /* 0x00000000021372ca */ /* 0x000fe200000e0000 */
[----:B------:R-:W-:Y:S01]  /*6500*/  IMAD.MOV.U32 R2, RZ, RZ, 0x178 ;  /* 0x00000178ff027424 */ /* 0x000fe200078e00ff */
[----:B-1----:R-:W-:Y:S02]  /*6510*/  UIADD3 UR12, UPT, UPT, UR26, 0x80, URZ ;  /* 0x000000801a0c7890 */ /* 0x002fe4000fffe0ff */
[----:B------:R-:W-:Y:S01]  /*6520*/  UIADD3 UR6, UPT, UPT, UR26, 0xc0, URZ ;  /* 0x000000c01a067890 */ /* 0x000fe2000fffe0ff */
[----:B------:R-:W-:Y:S01]  /*6530*/  UMOV UR13, 0x80004020 ;  /* 0x80004020000d7882 */ /* 0x000fe20000000000 */
[----:B------:R-:W-:Y:S01]  /*6540*/  UMOV UR7, 0x80004020 ;  /* 0x8000402000077882 */ /* 0x000fe20000000000 */
[----:B--2---:R-:W-:Y:S01]  /*6550*/  UIADD3 UR14, UPT, UPT, UR26, 0x100, URZ ;  /* 0x000001001a0e7890 */ /* 0x004fe2000fffe0ff */
[----:B------:R-:W-:Y:S01]  /*6560*/  R2UR UR23, R0 ;  /* 0x00000000001772ca */ /* 0x000fe200000e0000 */
[----:B------:R-:W-:Y:S01]  /*6570*/  UIADD3 UR10, UPT, UPT, UR26, 0x140, URZ ;  /* 0x000001401a0a7890 */ /* 0x000fe2000fffe0ff */
[----:B------:R-:W-:Y:S01]  /*6580*/  R2UR UR8, R2 ;  /* 0x00000000020872ca */ /* 0x000fe200000e0000 */
[----:B------:R1:W-:Y:S02]  /*6590*/  UTCHMMA tmem[UR17], gdesc[UR12], tmem[UR18], tmem[UR32], idesc[UR33], UPT ;  /* 0x00ff200c110079ea */ /* 0x0003e4000b800012 */
[----:B------:R2:W-:Y:S01]  /*65a0*/  UTCHMMA tmem[UR25], gdesc[UR6], tmem[UR21], tmem[UR32], idesc[UR33], UPT ;  /* 0x00ff2006190079ea */ /* 0x0005e2000b800015 */
[----:B------:R-:W-:Y:S05]  /*65b0*/  IMAD.MOV.U32 R0, RZ, RZ, 0x60 ;  /* 0x00000060ff007424 */ /* 0x000fea00078e00ff */
[----:B------:R-:W-:Y:S01]  /*65c0*/  R2UR UR20, R0 ;  /* 0x00000000001472ca */ /* 0x000fe200000e0000 */
[----:B------:R-:W-:Y:S05]  /*65d0*/  IMAD.MOV.U32 R0, RZ, RZ, 0x170 ;  /* 0x00000170ff007424 */ /* 0x000fea00078e00ff */
[----:B------:R-:W-:Y:S01]  /*65e0*/  R2UR UR22, R0 ;  /* 0x00000000001672ca */ /* 0x000fe200000e0000 */
[----:B------:R-:W-:Y:S01]  /*65f0*/  IMAD.MOV.U32 R0, RZ, RZ, 0x60 ;  /* 0x00000060ff007424 */ /* 0x000fe200078e00ff */
[----:B-1----:R-:W-:Y:S01]  /*6600*/  UMOV UR12, 0x0 ;  /* 0x00000000000c7882 */ /* 0x002fe20000000000 */
[----:B--2---:R-:W-:Y:S01]  /*6610*/  UIADD3 UR6, UPT, UPT, UR26, 0x1c0, URZ ;  /* 0x000001c01a067890 */ /* 0x004fe2000fffe0ff */
[----:B------:R-:W-:Y:S01]  /*6620*/  R2UR UR18, R4 ;  /* 0x00000000041272ca */ /* 0x000fe200000e0000 */
[----:B------:R-:W-:Y:S01]  /*6630*/  UMOV UR13, 0x8190010 ;  /* 0x08190010000d7882 */ /* 0x000fe20000000000 */
[----:B------:R-:W-:Y:S01]  /*6640*/  R2UR UR17, R0 ;  /* 0x00000000001172ca */ /* 0x000fe200000e0000 */
[----:B------:R1:W-:Y:S01]  /*6650*/  UTCHMMA tmem[UR23], gdesc[UR14], tmem[UR16], tmem[UR12], idesc[UR13], UPT ;  /* 0x00ff0c0e170079ea */ /* 0x0003e2000b800010 */
[----:B------:R2:W-:Y:S01]  /*6660*/  UTCHMMA tmem[UR19], gdesc[UR10], tmem[UR20], tmem[UR32], idesc[UR33], UPT ;  /* 0x00ff200a130079ea */ /* 0x0005e2000b800014 */
[----:B-1----:R-:W-:Y:S01]  /*6670*/  UIADD3 UR12, UPT, UPT, UR26, 0x180, URZ ;  /* 0x000001801a0c7890 */ /* 0x002fe2000fffe0ff */
[----:B------:R-:W-:Y:S01]  /*6680*/  UMOV UR13, 0x80004020 ;  /* 0x80004020000d7882 */ /* 0x000fe20000000000 */
[----:B------:R-:W-:Y:S01]  /*6690*/  UMOV UR14, 0x0 ;  /* 0x00000000000e7882 */ /* 0x000fe20000000000 */
[----:B------:R-:W-:Y:S06]  /*66a0*/  UMOV UR15, 0x8190010 ;  /* 0x08190010000f7882 */ /* 0x000fec0000000000 */
[----:B------:R2:W-:Y:S01]  /*66b0*/  UTCHMMA tmem[UR22], gdesc[UR12], tmem[UR18], tmem[UR32], idesc[UR33], UPT ;  /* 0x00ff200c160079ea */ /* 0x0005e2000b800012 */
[----:B------:R2:W-:Y:S01]  /*66c0*/  UTCHMMA tmem[UR8], gdesc[UR6], tmem[UR17], tmem[UR14], idesc[UR15], UPT ;  /* 0x00ff0e06080079ea */ /* 0x0005e2000b800011 */
[----:B------:R-:W-:Y:S05]  /*66d0*/  BRA.U !UP0, `(.L_x_131) ;  /* 0x0000000108047547 */ /* 0x000fea000b800000 */
[----:B--2---:R-:W-:Y:S05]  /*66e0*/  BPT.TRAP 0x1 ;  /* 0x000000040000795c */ /* 0x004fea0000300000 */
.L_x_131:
[----:B--2---:R-:W-:Y:S09]  /*66f0*/  UIADD3 UR6, UPT, UPT, UR24, 0x2e888, URZ ;  /* 0x0002e88818067890 */ /* 0x004ff2000fffe0ff */
[----:B------:R1:W-:Y:S01]  /*6700*/  UTCBAR [UR6], URZ ;  /* 0x000000ff060073e9 */ /* 0x0003e200080000ff */
[----:B------:R-:W-:Y:S05]  /*6710*/  BRA.U !UP4, `(.L_x_132) ;  /* 0x000000010c047547 */ /* 0x000fea000b800000 */
[----:B-1----:R-:W-:Y:S05]  /*6720*/  BPT.TRAP 0x1 ;  /* 0x000000040000795c */ /* 0x002fea0000300000 */
.L_x_132:
[----:B------:R-:W-:Y:S01]  /*6730*/  LOP3.LUT R9, R9, 0x1, RZ, 0x3c, !PT ;  /* 0x0000000109097812 */ /* 0x000fe200078e3cff */
[----:B------:R-:W2:Y:S01]  /*6740*/  LDL.LU R0, [R1] ;  /* 0x0000000001007983 */ /* 0x000ea20000300800 */
[----:B------:R-:W-:Y:S01]  /*6750*/  LOP3.LUT R11, R11, 0x1, RZ, 0x3c, !PT ;  /* 0x000000010b0b7812 */ /* 0x000fe200078e3cff */
[----:B-1----:R-:W-:Y:S01]  /*6760*/  UIADD3 UR6, UPT, UPT, UR24, 0x2e828, URZ ;  /* 0x0002e82818067890 */ /* 0x002fe2000fffe0ff */
[----:B------:R-:W-:Y:S01]  /*6770*/  LOP3.LUT R13, R13, 0x1, RZ, 0x3c, !PT ;  /* 0x000000010d0d7812 */ /* 0x000fe200078e3cff */
[----:B------:R-:W-:Y:S01]  /*6780*/  UISETP.NE.AND UP1, UPT, UR36, 0x2, UPT ;  /* 0x000000022400788c */ /* 0x000fe2000bf25270 */
[----:B------:R-:W-:Y:S01]  /*6790*/  LOP3.LUT R10, R10, 0x1, RZ, 0x3c, !PT ;  /* 0x000000010a0a7812 */ /* 0x000fe200078e3cff */
[----:B------:R-:W-:Y:S02]  /*67a0*/  UMOV UR32, 0x1 ;  /* 0x0000000100207882 */ /* 0x000fe40000000000 */
[----:B------:R-:W-:Y:S02]  /*67b0*/  USEL UR7, URZ, 0x1, UP1 ;  /* 0x00000001ff077887 */ /* 0x000fe40008800000 */
[----:B------:R-:W-:Y:S01]  /*67c0*/  USEL UR8, UR36, URZ, UP1 ;  /* 0x000000ff24087287 */ /* 0x000fe20008800000 */
[----:B------:R3:W-:Y:S03]  /*67d0*/  UTCBAR [UR6], URZ ;  /* 0x000000ff060073e9 */ /* 0x0007e600080000ff */
[----:B------:R-:W-:Y:S02]  /*67e0*/  LOP3.LUT R8, R8, UR7, RZ, 0x3c, !PT ;  /* 0x0000000708087c12 */ /* 0x000fe4000f8e3cff */
[C---:B--2---:R-:W-:Y:S01]  /*67f0*/  ISETP.GT.U32.AND P0, PT, R0.reuse, 0x2, PT ;  /* 0x000000020000780c */ /* 0x044fe20003f04070 */
[----:B------:R-:W-:Y:S05]  /*6800*/  VIADD R0, R0, 0xffffffff ;  /* 0xffffffff00007836 */ /* 0x000fea0000000000 */
[----:B------:R3:W-:Y:S07]  /*6810*/  STL [R1], R0 ;  /* 0x0000000001007387 */ /* 0x0007ee0000100800 */
[----:B------:R-:W-:Y:S05]  /*6820*/  @P0 BRA `(.L_x_133) ;  /* 0xffffffe8009c0947 */ /* 0x000fea000383ffff */
.L_x_109:
[----:B------:R-:W-:Y:S05]  /*6830*/  BRA.U !UP0, `(.L_x_134) ;  /* 0x0000000108047547 */ /* 0x000fea000b800000 */
[----:B---3--:R-:W-:Y:S05]  /*6840*/  BPT.TRAP 0x1 ;  /* 0x000000040000795c */ /* 0x008fea0000300000 */
.L_x_134:
[----:B------:R-:W-:-:S05]  /*6850*/  HFMA2 R2, -RZ, RZ, 0, 5.9604644775390625e-08 ;  /* 0x00000001ff027431 */ /* 0x000fca00000001ff */
[----:B------:R-:W-:-:S04]  /*6860*/  SHF.L.U32 R2, R2, 0x1f, RZ ;  /* 0x0000001f02027819 */ /* 0x000fc800000006ff */
[----:B------:R-:W2:Y:S02]  /*6870*/  SYNCS.PHASECHK.TRANS64.TRYWAIT P0, [UR24+0x2e8b0], R2 ;  /* 0x02e8b002ff0075a7 */ /* 0x000ea40008001118 */
[----:B--2---:R-:W-:Y:S05]  /*6880*/  @!P0 BRA `(.L_x_135) ;  /* 0x00000098002c8947 */ /* 0x004fea0003800000 */
.L_x_295:
[----:B------:R-:W-:Y:S05]  /*6890*/  BRA.U !UP0, `(.L_x_136) ;  /* 0x0000000108047547 */ /* 0x000fea000b800000 */
[----:B---3--:R-:W-:Y:S05]  /*68a0*/  BPT.TRAP 0x1 ;  /* 0x000000040000795c */ /* 0x008fea0000300000 */
.L_x_136:
[----:B------:R-:W-:-:S09]  /*68b0*/  UIADD3 UR4, UPT, UPT, UR24, 0x2e8a0, URZ ;  /* 0x0002e8a018047890 */ /* 0x000fd2000fffe0ff */
[----:B------:R4:W-:Y:S01]  /*68c0*/  UTCBAR [UR4], URZ ;  /* 0x000000ff040073e9 */ /* 0x0009e200080000ff */
[----:B------:R-:W-:Y:S05]  /*68d0*/  BRA.U !UP0, `(.L_x_137) ;  /* 0x0000000108047547 */ /* 0x000fea000b800000 */
[----:B---34-:R-:W-:Y:S05]  /*68e0*/  BPT.TRAP 0x1 ;  /* 0x000000040000795c */ /* 0x018fea0000300000 */
.L_x_137:
[----:B------:R-:W5:Y:S02]  /*68f0*/  SYNCS.PHASECHK.TRANS64.TRYWAIT P0, [UR24+0x2e8b8], R2 ;  /* 0x02e8b802ff0075a7 */ /* 0x000f640008001118 */
[----:B-----5:R-:W-:Y:S05]  /*6900*/  @!P0 BRA `(.L_x_138) ;  /* 0x0000009800248947 */ /* 0x020fea0003800000 */
.L_x_297:
[----:B------:R-:W-:Y:S05]  /*6910*/  BRA.U !UP0, `(.L_x_139) ;  /* 0x0000000108047547 */ /* 0x000fea000b800000 */
[----:B---34-:R-:W-:Y:S05]  /*6920*/  BPT.TRAP 0x1 ;  /* 0x000000040000795c */ /* 0x018fea0000300000 */
.L_x_139:
[----:B------:R-:W-:Y:S01]  /*6930*/  SHF.L.U32 R14, R14, 0x1f, RZ ;  /* 0x0000001f0e0e7819 */ /* 0x000fe200000006ff */
[----:B------:R-:W-:Y:S01]  /*6940*/  IMAD.MOV.U32 R4, RZ, RZ, RZ ;  /* 0x000000ffff047224 */ /* 0x000fe200078e00ff */
[----:B------:R-:W-:Y:S02]  /*6950*/  MOV R3, RZ ;  /* 0x000000ff00037202 */ /* 0x000fe40000000f00 */
[----:B------:R-:W5:Y:S02]  /*6960*/  SYNCS.PHASECHK.TRANS64.TRYWAIT P0, [UR24+0x2e890], R14 ;  /* 0x02e8900eff0075a7 */ /* 0x000f640008001118 */
[----:B-----5:R-:W-:Y:S05]  /*6970*/  @!P0 BRA `(.L_x_140) ;  /* 0x0000009800208947 */ /* 0x020fea0003800000 */
.L_x_299:
[----:B--2---:R-:W-:Y:S01]  /*6980*/  IMAD.MOV.U32 R2, RZ, RZ, RZ ;  /* 0x000000ffff027224 */ /* 0x004fe200078e00ff */
[----:B------:R-:W-:Y:S01]  /*6990*/  R2UR UR45, R4 ;  /* 0x00000000042d72ca */ /* 0x000fe200000e0000 */
[----:B---3--:R-:W-:Y:S01]  /*69a0*/  IMAD.MOV.U32 R0, RZ, RZ, RZ ;  /* 0x000000ffff007224 */ /* 0x008fe200078e00ff */
[----:B------:R-:W-:Y:S01]  /*69b0*/  R2UR UR44, R3 ;  /* 0x00000000032c72ca */ /* 0x000fe200000e0000 */
[----:B----4-:R-:W-:Y:S01]  /*69c0*/  UIMAD UR4, UR9, 0x600, UR5 ;  /* 0x00000600090478a4 */ /* 0x010fe2000f8e0205 */
[----:B------:R-:W-:Y:S01]  /*69d0*/  R2UR UR43, R2 ;  /* 0x00000000022b72ca */ /* 0x000fe200000e0000 */
[----:B------:R-:W-:Y:S01]  /*69e0*/  UISETP.NE.U32.AND UP1, UPT, UR32, URZ, UPT ;  /* 0x000000ff2000728c */ /* 0x000fe2000bf25070 */
        /* <DEDUP_REMOVED lines=14> */
[----:B------:R-:W-:Y:S02]  /*6ad0*/  UIADD3 UR28, UPT, UPT, UR4, 0x140, URZ ;  /* 0x00000140041c7890 */ /* 0x000fe4000fffe0ff */
[----:B------:R-:W-:-:S02]  /*6ae0*/  UIADD3 UR10, UPT, UPT, UR34, 0x404, URZ ;  /* 0x00000404220a7890 */ /* 0x000fc4000fffe0ff */
[----:B------:R-:W-:Y:S01]  /*6af0*/  UIADD3 UR26, UPT, UPT, UR4, 0x180, URZ ;  /* 0x00000180041a7890 */ /* 0x000fe2000fffe0ff */
[----:B------:R-:W-:Y:S01]  /*6b00*/  UMOV UR60, 0x0 ;  /* 0x00000000003c7882 */ /* 0x000fe20000000000 */
[----:B------:R-:W-:Y:S01]  /*6b10*/  UMOV UR61, 0x8190010 ;  /* 0x08190010003d7882 */ /* 0x000fe20000000000 */
[----:B------:R-:W-:Y:S01]  /*6b20*/  UIADD3 UR6, UPT, UPT, UR34, 0x406, URZ ;  /* 0x0000040622067890 */ /* 0x000fe2000fffe0ff */
[----:B------:R-:W-:Y:S01]  /*6b30*/  UMOV UR5, 0x80004020 ;  /* 0x8000402000057882 */ /* 0x000fe20000000000 */
[----:B------:R-:W-:Y:S01]  /*6b40*/  UIADD3 UR22, UPT, UPT, UR4, 0x1c0, URZ ;  /* 0x000001c004167890 */ /* 0x000fe2000fffe0ff */
[----:B------:R2:W-:Y:S01]  /*6b50*/  UTCHMMA gdesc[UR34], gdesc[UR4], tmem[UR45], tmem[UR60], idesc[UR61], UP1 ;  /* 0x00ff3c04220075ea */ /* 0x0005e2000880002d */
        /* <DEDUP_REMOVED lines=37> */
.L_x_141:
[----:B--2---:R-:W-:Y:S01]  /*6db0*/  USHF.R.U32.HI UR5, URZ, 0x4, UR24 ;  /* 0x00000004ff057899 */ /* 0x004fe20008011618 */
[----:B------:R-:W-:Y:S01]  /*6dc0*/  IMAD.MOV.U32 R0, RZ, RZ, 0xc0 ;  /* 0x000000c0ff007424 */ /* 0x000fe200078e00ff */
[----:B------:R-:W-:Y:S01]  /*6dd0*/  ELECT P0, URZ, PT ;  /* 0x0000000000ff782f */ /* 0x000fe20003800000 */
[----:B------:R-:W-:Y:S02]  /*6de0*/  UIADD3 UR4, UPT, UPT, UR24, 0x1e000, URZ ;  /* 0x0001e00018047890 */ /* 0x000fe4000fffe0ff */
[----:B------:R-:W-:Y:S02]  /*6df0*/  ULOP3.LUT UR5, UR5, 0x3fff, URZ, 0xc0, !UPT ;  /* 0x00003fff05057892 */ /* 0x000fe4000f8ec0ff */
[----:B------:R-:W-:Y:S02]  /*6e00*/  USHF.R.U32.HI UR4, URZ, 0x4, UR4 ;  /* 0x00000004ff047899 */ /* 0x000fe40008011604 */
[----:B------:R-:W-:Y:S02]  /*6e10*/  ULOP3.LUT UR5, UR5, 0x2000000, URZ, 0xfc, !UPT ;  /* 0x0200000005057892 */ /* 0x000fe4000f8efcff */
[----:B------:R-:W-:Y:S01]  /*6e20*/  ULOP3.LUT UR4, UR4, 0x3fff, URZ, 0xc0, !UPT ;  /* 0x00003fff04047892 */ /* 0x000fe2000f8ec0ff */
[----:B------:R-:W-:-:S03]  /*6e30*/  UMOV UR16, 0x0 ;  /* 0x0000000000107882 */ /* 0x000fc60000000000 */
[----:B------:R-:W-:Y:S01]  /*6e40*/  @P0 IMAD.MOV.U32 R3, RZ, RZ, -0x7fffbfe0 ;  /* 0x80004020ff030424 */ /* 0x000fe200078e00ff */
[----:B------:R-:W-:Y:S01]  /*6e50*/  ULOP3.LUT UR4, UR4, 0x4000000, URZ, 0xfc, !UPT ;  /* 0x0400000004047892 */ /* 0x000fe2000f8efcff */
[----:B------:R-:W-:Y:S01]  /*6e60*/  @P0 IMAD.U32 R7, RZ, RZ, UR5 ;  /* 0x00000005ff070e24 */ /* 0x000fe2000f8e00ff */
[----:B------:R-:W-:Y:S01]  /*6e70*/  @P0 R2UR UR14, R0 ;  /* 0x00000000000e02ca */ /* 0x000fe200000e0000 */
[----:B------:R-:W-:Y:S01]  /*6e80*/  UMOV UR17, 0x8198010 ;  /* 0x0819801000117882 */ /* 0x000fe20000000000 */
[----:B------:R-:W-:Y:S01]  /*6e90*/  @P0 R2UR.BROADCAST UR13, R3 ;  /* 0x00000000030d02ca */ /* 0x000fe200008e0000 */
[----:B------:R-:W-:Y:S02]  /*6ea0*/  @P0 IMAD.MOV.U32 R2, RZ, RZ, R7 ;  /* 0x000000ffff020224 */ /* 0x000fe400078e0007 */
[----:B------:R-:W-:Y:S01]  /*6eb0*/  @P0 IMAD.U32 R6, RZ, RZ, UR4 ;  /* 0x00000004ff060e24 */ /* 0x000fe2000f8e00ff */
[----:B------:R-:W-:Y:S01]  /*6ec0*/  UIADD3 UR4, UPT, UPT, UR24, 0x2e8a8, URZ ;  /* 0x0002e8a818047890 */ /* 0x000fe2000fffe0ff */
[----:B------:R-:W-:Y:S01]  /*6ed0*/  @P0 IMAD.MOV.U32 R3, RZ, RZ, 0x40004040 ;  /* 0x40004040ff030424 */ /* 0x000fe200078e00ff */
[----:B------:R-:W-:Y:S01]  /*6ee0*/  @P0 R2UR.BROADCAST UR12, R2 ;  /* 0x00000000020c02ca */ /* 0x000fe200008e0000 */
[----:B------:R-:W-:-:S03]  /*6ef0*/  @P0 IMAD.MOV.U32 R2, RZ, RZ, R6 ;  /* 0x000000ffff020224 */ /* 0x000fc600078e0006 */
[----:B------:R-:W-:Y:S02]  /*6f00*/  @P0 R2UR.BROADCAST UR7, R3 ;  /* 0x00000000030702ca */ /* 0x000fe400008e0000 */
[----:B------:R-:W-:Y:S02]  /*6f10*/  @P0 R2UR.BROADCAST UR6, R2 ;  /* 0x00000000020602ca */ /* 0x000fe400008e0000 */
[----:B------:R-:W-:Y:S01]  /*6f20*/  ELECT P0, URZ, PT ;  /* 0x0000000000ff782f */ /* 0x000fe20003800000 */
[----:B------:R2:W-:Y:S10]  /*6f30*/  UTCBAR [UR4], URZ ;  /* 0x000000ff040073e9 */ /* 0x0005f400080000ff */
[----:B------:R3:W-:Y:S02]  /*6f40*/  UTCHMMA gdesc[UR6], gdesc[UR12], tmem[UR14], tmem[UR16], idesc[UR17], !UPT ;  /* 0x00ff100c060075ea */ /* 0x0007e4000f80000e */
[----:B------:R-:W-:Y:S01]  /*6f50*/  @P0 VIADD R4, R7, 0x40 ;  /* 0x0000004007040836 */ /* 0x000fe20000000000 */
[----:B------:R-:W-:Y:S01]  /*6f60*/  @P0 R2UR UR8, R0 ;  /* 0x00000000000802ca */ /* 0x000fe200000e0000 */
[----:B------:R-:W-:-:S02]  /*6f70*/  @P0 VIADD R2, R6, 0x80 ;  /* 0x0000008006020836 */ /* 0x000fc40000000000 */
[----:B------:R-:W-:Y:S01]  /*6f80*/  @P0 IMAD.MOV.U32 R5, RZ, RZ, -0x7fffbfe0 ;  /* 0x80004020ff050424 */ /* 0x000fe200078e00ff */
[----:B------:R-:W-:Y:S01]  /*6f90*/  @P0 R2UR.BROADCAST UR10, R4 ;  /* 0x00000000040a02ca */ /* 0x000fe200008e0000 */
[----:B------:R-:W-:-:S03]  /*6fa0*/  @P0 IMAD.MOV.U32 R3, RZ, RZ, 0x40004040 ;  /* 0x40004040ff030424 */ /* 0x000fc600078e00ff */
[----:B------:R-:W-:Y:S02]  /*6fb0*/  @P0 R2UR.BROADCAST UR11, R5 ;  /* 0x00000000050b02ca */ /* 0x000fe400008e0000 */
[----:B------:R-:W-:Y:S02]  /*6fc0*/  @P0 R2UR.BROADCAST UR5, R3 ;  /* 0x00000000030502ca */ /* 0x000fe400008e0000 */
[----:B--2---:R-:W-:Y:S02]  /*6fd0*/  @P0 R2UR.BROADCAST UR4, R2 ;  /* 0x00000000020402ca */ /* 0x004fe400008e0000 */
[----:B------:R-:W-:-:S11]  /*6fe0*/  ELECT P0, URZ, PT ;  /* 0x0000000000ff782f */ /* 0x000fd60003800000 */
[----:B------:R2:W-:Y:S02]  /*6ff0*/  UTCHMMA gdesc[UR4], gdesc[UR10], tmem[UR8], tmem[UR16], idesc[UR17], UPT ;  /* 0x00ff100a040075ea */ /* 0x0005e4000b800008 */
[----:B------:R-:W-:Y:S01]  /*7000*/  @P0 VIADD R4, R7, 0x80 ;  /* 0x0000008007040836 */ /* 0x000fe20000000000 */
[----:B---3--:R-:W-:Y:S01]  /*7010*/  @P0 R2UR UR14, R0 ;  /* 0x00000000000e02ca */ /* 0x008fe200000e0000 */
[----:B------:R-:W-:Y:S02]  /*7020*/  @P0 VIADD R2, R6, 0x100 ;  /* 0x0000010006020836 */ /* 0x000fe40000000000 */
[----:B------:R-:W-:Y:S01]  /*7030*/  @P0 IMAD.MOV.U32 R5, RZ, RZ, -0x7fffbfe0 ;  /* 0x80004020ff050424 */ /* 0x000fe200078e00ff */
[----:B------:R-:W-:Y:S01]  /*7040*/  @P0 R2UR.BROADCAST UR12, R4 ;  /* 0x00000000040c02ca */ /* 0x000fe200008e0000 */
[----:B------:R-:W-:Y:S01]  /*7050*/  @P0 IMAD.MOV.U32 R3, RZ, RZ, 0x40004040 ;  /* 0x40004040ff030424 */ /* 0x000fe200078e00ff */
[----:B------:R-:W-:Y:S02]  /*7060*/  @P0 R2UR.BROADCAST UR6, R2 ;  /* 0x00000000020602ca */ /* 0x000fe400008e0000 */
[----:B------:R-:W-:-:S02]  /*7070*/  @P0 R2UR.BROADCAST UR13, R5 ;  /* 0x00000000050d02ca */ /* 0x000fc400008e0000 */
[----:B------:R-:W-:Y:S02]  /*7080*/  @P0 R2UR.BROADCAST UR7, R3 ;  /* 0x00000000030702ca */ /* 0x000fe400008e0000 */
[----:B------:R-:W-:-:S11]  /*7090*/  ELECT P0, URZ, PT ;  /* 0x0000000000ff782f */ /* 0x000fd60003800000 */
[----:B------:R3:W-:Y:S02]  /*70a0*/  UTCHMMA gdesc[UR6], gdesc[UR12], tmem[UR14], tmem[UR16], idesc[UR17], UPT ;  /* 0x00ff100c060075ea */ /* 0x0007e4000b80000e */
[----:B------:R-:W-:Y:S01]  /*70b0*/  @P0 VIADD R4, R7, 0xc0 ;  /* 0x000000c007040836 */ /* 0x000fe20000000000 */
[----:B--2---:R-:W-:Y:S01]  /*70c0*/  @P0 R2UR UR8, R0 ;  /* 0x00000000000802ca */ /* 0x004fe200000e0000 */
        /* <DEDUP_REMOVED lines=31> */
[C---:B------:R-:W-:Y:S01]  /*72c0*/  @P0 VIADD R4, R7.reuse, 0x180 ;  /* 0x0000018007040836 */ /* 0x040fe20000000000 */
[----:B---3--:R-:W-:Y:S01]  /*72d0*/  @P0 R2UR UR14, R0 ;  /* 0x00000000000e02ca */ /* 0x008fe200000e0000 */
[----:B------:R-:W-:Y:S02]  /*72e0*/  @P0 VIADD R2, R6, 0x300 ;  /* 0x0000030006020836 */ /* 0x000fe40000000000 */
[----:B------:R-:W-:Y:S01]  /*72f0*/  @P0 IMAD.MOV.U32 R5, RZ, RZ, -0x7fffbfe0 ;  /* 0x80004020ff050424 */ /* 0x000fe200078e00ff */
[----:B------:R-:W-:Y:S01]  /*7300*/  @P0 R2UR.BROADCAST UR12, R4 ;  /* 0x00000000040c02ca */ /* 0x000fe200008e0000 */
[----:B------:R-:W-:Y:S01]  /*7310*/  @P0 IMAD.MOV.U32 R3, RZ, RZ, 0x40004040 ;  /* 0x40004040ff030424 */ /* 0x000fe200078e00ff */
[----:B------:R-:W-:Y:S01]  /*7320*/  @P0 R2UR.BROADCAST UR6, R2 ;  /* 0x00000000020602ca */ /* 0x000fe200008e0000 */
[----:B------:R-:W-:Y:S01]  /*7330*/  VIADD R2, R7, 0x1c0 ;  /* 0x000001c007027836 */ /* 0x000fe20000000000 */
[----:B------:R-:W-:Y:S01]  /*7340*/  @P0 R2UR.BROADCAST UR13, R5 ;  /* 0x00000000050d02ca */ /* 0x000fe200008e0000 */
[----:B------:R-:W-:Y:S01]  /*7350*/  VIADD R6, R6, 0x380 ;  /* 0x0000038006067836 */ /* 0x000fe20000000000 */
[----:B------:R-:W-:-:S02]  /*7360*/  @P0 R2UR.BROADCAST UR7, R3 ;  /* 0x00000000030702ca */ /* 0x000fc400008e0000 */
[----:B------:R-:W-:-:S13]  /*7370*/  ELECT P0, URZ, PT ;  /* 0x0000000000ff782f */ /* 0x000fda0003800000 */
[----:B--2---:R-:W-:Y:S01]  /*7380*/  @P0 R2UR.BROADCAST UR10, R2 ;  /* 0x00000000020a02ca */ /* 0x004fe200008e0000 */
[----:B------:R-:W-:Y:S01]  /*7390*/  @P0 IMAD.MOV.U32 R3, RZ, RZ, -0x7fffbfe0 ;  /* 0x80004020ff030424 */ /* 0x000fe200078e00ff */
[----:B------:R-:W-:Y:S01]  /*73a0*/  @P0 R2UR UR8, R0 ;  /* 0x00000000000802ca */ /* 0x000fe200000e0000 */
[----:B------:R-:W-:Y:S01]  /*73b0*/  @P0 IMAD.MOV.U32 R7, RZ, RZ, 0x40004040 ;  /* 0x40004040ff070424 */ /* 0x000fe200078e00ff */
[----:B------:R-:W-:Y:S01]  /*73c0*/  @P0 R2UR.BROADCAST UR4, R6 ;  /* 0x00000000060402ca */ /* 0x000fe200008e0000 */
[----:B------:R2:W-:Y:S01]  /*73d0*/  UTCHMMA gdesc[UR6], gdesc[UR12], tmem[UR14], tmem[UR16], idesc[UR17], UPT ;  /* 0x00ff100c060075ea */ /* 0x0005e2000b80000e */
[----:B------:R-:W-:Y:S02]  /*73e0*/  @P0 R2UR.BROADCAST UR11, R3 ;  /* 0x00000000030b02ca */ /* 0x000fe400008e0000 */
[----:B------:R-:W-:Y:S01]  /*73f0*/  @P0 R2UR.BROADCAST UR5, R7 ;  /* 0x00000000070502ca */ /* 0x000fe200008e0000 */
[----:B--2---:R-:W-:Y:S01]  /*7400*/  UMOV UR6, 0x0 ;  /* 0x0000000000067882 */ /* 0x004fe20000000000 */
[----:B------:R-:W-:-:S11]  /*7410*/  UMOV UR7, 0x8198010 ;  /* 0x0819801000077882 */ /* 0x000fd60000000000 */
[----:B------:R2:W-:Y:S01]  /*7420*/  UTCHMMA gdesc[UR4], gdesc[UR10], tmem[UR8], tmem[UR6], idesc[UR7], UPT ;  /* 0x00ff060a040075ea */ /* 0x0005e2000b800008 */
[----:B------:R-:W-:Y:S05]  /*7430*/  BRA.U !UP0, `(.L_x_142) ;  /* 0x0000000108047547 */ /* 0x000fea000b800000 */
[----:B--2---:R-:W-:Y:S05]  /*7440*/  BPT.TRAP 0x1 ;  /* 0x000000040000795c */ /* 0x004fea0000300000 */
.L_x_142:
[----:B--2---:R-:W-:Y:S01]  /*7450*/  UIADD3 UR4, UPT, UPT, UR24, 0x2e870, URZ ;  /* 0x0002e87018047890 */ /* 0x004fe2000fffe0ff */
[----:B------:R-:W-:Y:S08]  /*7460*/  BSSY.RECONVERGENT B0, `(.L_x_143) ;  /* 0x0000004000007945 */ /* 0x000ff00003800200 */
[----:B------:R2:W-:Y:S01]  /*7470*/  UTCBAR [UR4], URZ ;  /* 0x000000ff040073e9 */ /* 0x0005e200080000ff */
[----:B------:R-:W-:Y:S05]  /*7480*/  @!P2 BRA `(.L_x_144) ;  /* 0x000000000004a947 */ /* 0x000fea0003800000 */
[----:B--2---:R-:W-:Y:S05]  /*7490*/  BPT.TRAP 0x1 ;  /* 0x000000040000795c */ /* 0x004fea0000300000 */
.L_x_144:
[----:B--2---:R-:W-:Y:S05]  /*74a0*/  BSYNC.RECONVERGENT B0 ;  /* 0x0000000000007941 */ /* 0x004fea0003800200 */
.L_x_143:
[----:B------:R-:W-:-:S04]  /*74b0*/  ULEA UR9, UR9, UR24, 0x3 ;  /* 0x0000001809097291 */ /* 0x000fc8000f8e18ff */
[----:B------:R-:W-:-:S09]  /*74c0*/  UIADD3 UR9, UPT, UPT, UR9, 0x2e810, URZ ;  /* 0x0002e81009097890 */ /* 0x000fd2000fffe0ff */
[----:B------:R2:W-:Y:S01]  /*74d0*/  UTCBAR [UR9], URZ ;  /* 0x000000ff090073e9 */ /* 0x0005e200080000ff */
[----:B------:R-:W-:Y:S05]  /*74e0*/  BRA.U !UP0, `(.L_x_145) ;  /* 0x0000000108047547 */ /* 0x000fea000b800000 */
[----:B--2---:R-:W-:Y:S05]  /*74f0*/  BPT.TRAP 0x1 ;  /* 0x000000040000795c */ /* 0x004fea0000300000 */
.L_x_145:
[----:B------:R-:W-:-:S13]  /*7500*/  ELECT P0, URZ, PT ;  /* 0x0000000000ff782f */ /* 0x000fda0003800000 */
[----:B--2---:R-:W-:Y:S05]  /*7510*/  @!P0 EXIT ;  /* 0x000000000000894d */ /* 0x004fea0003800000 */
[----:B------:R-:W-:-:S09]  /*7520*/  UIADD3 UR4, UPT, UPT, UR24, 0x2e898, URZ ;  /* 0x0002e89818047890 */ /* 0x000fd2000fffe0ff */
[----:B------:R2:W-:Y:S01]  /*7530*/  UTCBAR [UR4], URZ ;  /* 0x000000ff040073e9 */ /* 0x0005e200080000ff */
[----:B------:R-:W-:Y:S01]  /*7540*/  NOP ;  /* 0x0000000000007918 */ /* 0x000fe20000000000 */
[----:B--2---:R-:W-:Y:S05]  /*7550*/  EXIT ;  /* 0x000000000000794d */ /* 0x004fea0003800000 */
.L_x_48:
[----:B------:R-:W-:Y:S01]  /*7560*/  R2UR UR4, R3 ;  /* 0x00000000030472ca */ /* 0x000fe200000e0000 */
[----:B-1----:R-:W-:-:S12]  /*7570*/  IMAD.MOV.U32 R5, RZ, RZ, -0x3 ;  /* 0xfffffffdff057424 */ /* 0x002fd800078e00ff */
[----:B------:R-:W-:-:S05]  /*7580*/  IMAD.U32 R4, RZ, RZ, UR4 ;  /* 0x00000004ff047e24 */ /* 0x000fca000f8e00ff */
[----:B------:R-:W-:-:S05]  /*7590*/  VIADDMNMX.U32 R4, R4, R5, 0x2, PT ;  /* 0x0000000204047446 */ /* 0x000fca0003800005 */
[----:B------:R-:W-:-:S06]  /*75a0*/  IMAD.SHL.U32 R4, R4, 0x4, RZ ;  /* 0x0000000404047824 */ /* 0x000fcc00078e00ff */
[----:B------:R-:W1:Y:S02]  /*75b0*/  LDC R4, c[0x2][R4+0xc] ;  /* 0x0080030004047b82 */ /* 0x000e640000000800 */
[----:B-1----:R-:W-:-:S04]  /*75c0*/  SHF.R.S32.HI R5, RZ, 0x1f, R4 ;  /* 0x0000001fff057819 */ /* 0x002fc80000011404 */
.L_x_316:
[----:B------:R-:W-:Y:S05]  /*75d0*/  BRX R4 -0x75e0                                                                                                                                                                                                                                  (*"BRANCH_TARGETS .L_x_166,.L_x_146,.L_x_315"*) ;  /* 0xffffff8804887949 */ /* 0x000fea000383ffff */
.L_x_146:
[----:B------:R-:W-:-:S08]  /*75e0*/  NOP ;  /* 0x0000000000007918 */ /* 0x000fd00000000000 */
[----:B------:R-:W1:Y:S02]  /*75f0*/  USETMAXREG.TRY_ALLOC.CTAPOOL UP0, 0x98 ;  /* 0x00000098000079c8 */ /* 0x000e640008000600 */
[----:B-1----:R-:W-:Y:S05]  /*7600*/  BRA.U !UP0, `(.L_x_146) ;  /* 0xfffffffd08f47547 */ /* 0x002fea000b83ffff */
[C---:B------:R-:W-:Y:S01]  /*7610*/  IMAD.U32 R4, R2.reuse, 0x10000, RZ ;  /* 0x0001000002047824 */ /* 0x040fe200078e00ff */
[C---:B------:R-:W-:Y:S01]  /*7620*/  LOP3.LUT R101, R2.reuse, 0x7f, RZ, 0xc0, !PT ;  /* 0x0000007f02657812 */ /* 0x040fe200078ec0ff */
[----:B------:R-:W-:Y:S01]  /*7630*/  IMAD.SHL.U32 R103, R2, 0x20, RZ ;  /* 0x0000002002677824 */ /* 0x000fe200078e00ff */
[----:B------:R-:W-:Y:S01]  /*7640*/  CS2R R114, SRZ ;  /* 0x0000000000727805 */ /* 0x000fe2000001ff00 */
[----:B------:R-:W1:Y:S01]  /*7650*/  LDCU.64 UR18, c[0x0][0x348] ;  /* 0x00006900ff1277ac */ /* 0x000e620008000a00 */
[----:B------:R-:W-:Y:S02]  /*7660*/  LOP3.LUT R2, R4, 0xe00000, RZ, 0xc0, !PT ;  /* 0x00e0000004027812 */ /* 0x000fe400078ec0ff */
[----:B------:R-:W-:Y:S01]  /*7670*/  LOP3.LUT R103, R103, 0x1fe0, RZ, 0xc0, !PT ;  /* 0x00001fe067677812 */ /* 0x000fe200078ec0ff */
[----:B------:R-:W-:Y:S01]  /*7680*/  UMOV UR17, URZ ;  /* 0x000000ff00117c82 */ /* 0x000fe20008000000 */
[C---:B------:R-:W-:Y:S01]  /*7690*/  LOP3.LUT R102, R2.reuse, 0xc0, RZ, 0xfc, !PT ;  /* 0x000000c002667812 */ /* 0x040fe200078efcff */
[----:B------:R-:W-:Y:S01]  /*76a0*/  UMOV UR7, URZ ;  /* 0x000000ff00077c82 */ /* 0x000fe20008000000 */
[C---:B------:R-:W-:Y:S01]  /*76b0*/  LOP3.LUT R100, R2.reuse, 0xe0, RZ, 0xfc, !PT ;  /* 0x000000e002647812 */ /* 0x040fe200078efcff */
[----:B------:R-:W-:Y:S01]  /*76c0*/  UMOV UR11, URZ ;  /* 0x000000ff000b7c82 */ /* 0x000fe20008000000 */
[----:B------:R-:W-:-:S02]  /*76d0*/  LOP3.LUT R2, R2, 0x100, RZ, 0xfc, !PT ;  /* 0x0000010002027812 */ /* 0x000fc400078efcff */
.L_x_165:
[----:B------:R-:W-:-:S13]  /*76e0*/  R2UR UR4, R3 ;  /* 0x00000000030472ca */ /* 0x000fda00000e0000 */
[----:B------:R-:W-:-:S09]  /*76f0*/  UISETP.NE.AND UP0, UPT, UR4, 0x4, UPT ;  /* 0x000000040400788c */ /* 0x000fd2000bf05270 */
[----:B--2---:R-:W-:Y:S05]  /*7700*/  BRA.U !UP0, `(.L_x_147) ;  /* 0x0000000108047547 */ /* 0x004fea000b800000 */
[----:B-1----:R-:W-:Y:S05]  /*7710*/  BPT.TRAP 0x1 ;  /* 0x000000040000795c */ /* 0x002fea0000300000 */
.L_x_147:
[----:B------:R-:W2:Y:S01]  /*7720*/  S2UR UR8, SR_CgaCtaId ;  /* 0x00000000000879c3 */ /* 0x000ea20000008800 */
[----:B------:R-:W-:Y:S01]  /*7730*/  UMOV UR16, 0x400 ;  /* 0x0000040000107882 */ /* 0x000fe20000000000 */
[----:B------:R-:W-:Y:S01]  /*7740*/  SHF.L.U32 R5, R114, 0x1f, RZ ;  /* 0x0000001f72057819 */ /* 0x000fe200000006ff */
[----:B--2---:R-:W-:-:S09]  /*7750*/  ULEA UR16, UR8, UR16, 0x18 ;  /* 0x0000001008107291 */ /* 0x004fd2000f8ec0ff */
[----:B------:R-:W2:Y:S02]  /*7760*/  SYNCS.PHASECHK.TRANS64.TRYWAIT P0, [UR16+0x2e870], R5 ;  /* 0x02e87005ff0075a7 */ /* 0x000ea40008001110 */
[----:B--2---:R-:W-:Y:S05]  /*7770*/  @!P0 BRA `(.L_x_148) ;  /* 0x0000008800b88947 */ /* 0x004fea0003800000 */
.L_x_301:
[----:B------:R-:W-:Y:S02]  /*7780*/  R2UR UR6, R102 ;  /* 0x00000000660672ca */ /* 0x000fe400000e0000 */
[----:B------:R-:W-:Y:S02]  /*7790*/  R2UR UR5, R100 ;  /* 0x00000000640572ca */ /* 0x000fe400000e0000 */
[----:B------:R-:W-:-:S09]  /*77a0*/  R2UR UR4, R2 ;  /* 0x00000000020472ca */ /* 0x000fd200000e0000 */
[----:B------:R-:W3:Y:S02]  /*77b0*/  LDTM.x32 R68, tmem[UR6] ;  /* 0x00000006004479ee */ /* 0x000ee400082c0000 */
[----:B------:R-:W4:Y:S02]  /*77c0*/  LDTM.x32 R36, tmem[UR5] ;  /* 0x00000005002479ee */ /* 0x000f2400082c0000 */
[----:B--2---:R-:W2:Y:S01]  /*77d0*/  LDTM.x32 R4, tmem[UR4] ;  /* 0x00000004000479ee */ /* 0x004ea200082c0000 */
[----:B------:R-:W-:Y:S01]  /*77e0*/  NOP ;  /* 0x0000000000007918 */ /* 0x000fe20000000000 */
[----:B------:R-:W-:Y:S05]  /*77f0*/  BRA.U !UP0, `(.L_x_149) ;  /* 0x0000000108087547 */ /* 0x000fea000b800000 */
[----:B-1----:R-:W-:Y:S05]  /*7800*/  BPT.TRAP 0x1 ;  /* 0x000000040000795c */ /* 0x002fea0000300000 */
[----:B------:R-:W-:Y:S05]  /*7810*/  BPT.TRAP 0x1 ;  /* 0x000000040000795c */ /* 0x000fea0000300000 */
.L_x_149:
[----:B------:R-:W-:Y:S01]  /*7820*/  ISETP.GE.U32.AND P0, PT, R115, 0x2, PT ;  /* 0x000000027300780c */ /* 0x000fe20003f06070 */
[----:B------:R-:W-:Y:S01]  /*7830*/  UIADD3 UR4, UPT, UPT, UR16, 0x2e878, URZ ;  /* 0x0002e87810047890 */ /* 0x000fe2000fffe0ff */
[----:B------:R-:W-:Y:S02]  /*7840*/  BSSY.RECONVERGENT B0, `(.L_x_150) ;  /* 0x0000006000007945 */ /* 0x000fe40003800200 */
[----:B------:R-:W-:Y:S01]  /*7850*/  ISETP.NE.OR P0, PT, R101, RZ, !P0 ;  /* 0x000000ff6500720c */ /* 0x000fe20004705670 */
[----:B------:R-:W-:-:S09]  /*7860*/  UPRMT UR4, UR8, 0x654, UR4 ;  /* 0x0000065408047896 */ /* 0x000fd20008000004 */
[----:B--2---:R-:W-:Y:S03]  /*7870*/  SYNCS.ARRIVE.TRANS64.RED.A1T0 RZ, [UR4], RZ ;  /* 0x000000ffffff79a7 */ /* 0x004fe60008100404 */
[----:B------:R-:W-:Y:S05]  /*7880*/  @P0 BRA `(.L_x_151) ;  /* 0x0000000000040947 */ /* 0x000fea0003800000 */
[----:B------:R-:W-:-:S04]  /*7890*/  DEPBAR.LE SB0, 0x1 ;  /* 0x000080400000791a */ /* 0x000fc80000000000 */
.L_x_151:
[----:B-1----:R-:W-:Y:S05]  /*78a0*/  BSYNC.RECONVERGENT B0 ;  /* 0x0000000000007941 */ /* 0x002fea0003800200 */
.L_x_150:
[----:B------:R-:W1:Y:S01]  /*78b0*/  S2UR UR5, SR_SWINHI ;  /* 0x00000000000579c3 */ /* 0x000e620000002f00 */
[----:B------:R-:W-:-:S07]  /*78c0*/  USHF.L.U32 UR4, UR7, 0xc, URZ ;  /* 0x0000000c07047899 */ /* 0x000fce00080006ff */
[----:B------:R-:W-:Y:S01]  /*78d0*/  BAR.SYNC.DEFER_BLOCKING 0x2, 0x80 ;  /* 0x0082000000007b1d */ /* 0x000fe20000010000 */
[----:B------:R-:W-:Y:S01]  /*78e0*/  ISETP.NE.AND P4, PT, R101, RZ, PT ;  /* 0x000000ff6500720c */ /* 0x000fe20003f85270 */
[----:B------:R-:W-:Y:S01]  /*78f0*/  USHF.L.U32 UR10, UR17, 0x7, URZ ;  /* 0x00000007110a7899 */ /* 0x000fe200080006ff */
[----:B------:R-:W-:Y:S01]  /*7900*/  IMAD.U32 R104, RZ, RZ, UR4 ;  /* 0x00000004ff687e24 */ /* 0x000fe2000f8e00ff */
[----:B------:R-:W-:Y:S02]  /*7910*/  IADD3 R106, P0, PT, R103, UR4, RZ ;  /* 0x00000004676a7c10 */ /* 0x000fe4000ff1e0ff */
[----:B------:R-:W-:Y:S02]  /*7920*/  BSSY.RECONVERGENT B0, `(.L_x_152) ;  /* 0x0000044000007945 */ /* 0x000fe40003800200 */
[----:B------:R-:W-:Y:S01]  /*7930*/  LEA.HI.X.SX32 R104, R104, RZ, 0x1, P0 ;  /* 0x000000ff68687211 */ /* 0x000fe200000f0eff */
[----:B------:R-:W-:Y:S01]  /*7940*/  UMOV UR14, UR16 ;  /* 0x00000010000e7c82 */ /* 0x000fe20008000000 */
[----:B-1----:R-:W-:Y:S01]  /*7950*/  UMOV UR15, UR5 ;  /* 0x00000005000f7c82 */ /* 0x002fe20008000000 */
[----:B------:R-:W-:-:S04]  /*7960*/  LEA R105, P0, R106, UR14, 0x2 ;  /* 0x0000000e6a697c11 */ /* 0x000fc8000f8010ff */
[----:B------:R-:W-:Y:S02]  /*7970*/  LEA.HI.X R104, R106, UR15, R104, 0x2, P0 ;  /* 0x0000000f6a687c11 */ /* 0x000fe400080f1468 */
[C---:B------:R-:W-:Y:S02]  /*7980*/  IADD3 R106, P3, PT, R105.reuse, 0x26000, RZ ;  /* 0x00026000696a7810 */ /* 0x040fe40007f7e0ff */
[C---:B------:R-:W-:Y:S02]  /*7990*/  IADD3 R108, P2, PT, R105.reuse, 0x26010, RZ ;  /* 0x00026010696c7810 */ /* 0x040fe40007f5e0ff */
[C---:B------:R-:W-:Y:S01]  /*79a0*/  IADD3 R112, P0, PT, R105.reuse, 0x26030, RZ ;  /* 0x0002603069707810 */ /* 0x040fe20007f1e0ff */
[--C-:B------:R-:W-:Y:S01]  /*79b0*/  IMAD.X R123, RZ, RZ, R104.reuse, P3 ;  /* 0x000000ffff7b7224 */ /* 0x100fe200018e0668 */
[----:B------:R-:W-:Y:S01]  /*79c0*/  IADD3 R110, P1, PT, R105, 0x26020, RZ ;  /* 0x00026020696e7810 */ /* 0x000fe20007f3e0ff */
[--C-:B------:R-:W-:Y:S02]  /*79d0*/  IMAD.X R121, RZ, RZ, R104.reuse, P2 ;  /* 0x000000ffff797224 */ /* 0x100fe400010e0668 */
[--C-:B------:R-:W-:Y:S01]  /*79e0*/  IMAD.X R117, RZ, RZ, R104.reuse, P0 ;  /* 0x000000ffff757224 */ /* 0x100fe200000e0668 */
[----:B------:R-:W-:Y:S01]  /*79f0*/  SHF.R.U64 R107, R106, 0x3, R123 ;  /* 0x000000036a6b7819 */ /* 0x000fe2000000127b */
[----:B------:R-:W-:Y:S01]  /*7a00*/  IMAD.X R119, RZ, RZ, R104, P1 ;  /* 0x000000ffff777224 */ /* 0x000fe200008e0668 */
[----:B------:R-:W-:-:S02]  /*7a10*/  SHF.R.U64 R109, R108, 0x3, R121 ;  /* 0x000000036c6d7819 */ /* 0x000fc40000001279 */
[----:B------:R-:W-:Y:S02]  /*7a20*/  LOP3.LUT R122, R106, 0x70, R107, 0x78, !PT ;  /* 0x000000706a7a7812 */ /* 0x000fe400078e786b */
[C---:B------:R-:W-:Y:S02]  /*7a30*/  IADD3 R106, P3, PT, R105.reuse, 0x26040, RZ ;  /* 0x00026040696a7810 */ /* 0x040fe40007f7e0ff */
[----:B------:R-:W-:Y:S01]  /*7a40*/  LOP3.LUT R120, R108, 0x70, R109, 0x78, !PT ;  /* 0x000000706c787812 */ /* 0x000fe200078e786d */
[----:B---3--:R1:W-:Y:S01]  /*7a50*/  ST.E.128 desc[UR38][R122.64], R68 ;  /* 0x000000447a007985 */ /* 0x0083e2000c101d26 */
[C---:B------:R-:W-:Y:S01]  /*7a60*/  IADD3 R107, P2, PT, R105.reuse, 0x26050, RZ ;  /* 0x00026050696b7810 */ /* 0x040fe20007f5e0ff */
[--C-:B------:R-:W-:Y:S01]  /*7a70*/  IMAD.X R127, RZ, RZ, R104.reuse, P3 ;  /* 0x000000ffff7f7224 */ /* 0x100fe200018e0668 */
[----:B------:R-:W-:Y:S01]  /*7a80*/  SHF.R.U64 R113, R112, 0x3, R117 ;  /* 0x0000000370717819 */ /* 0x000fe20000001275 */
[----:B------:R1:W-:Y:S01]  /*7a90*/  ST.E.128 desc[UR38][R120.64], R72 ;  /* 0x0000004878007985 */ /* 0x0003e2000c101d26 */
[C---:B------:R-:W-:Y:S01]  /*7aa0*/  IADD3 R108, P1, PT, R105.reuse, 0x26060, RZ ;  /* 0x00026060696c7810 */ /* 0x040fe20007f3e0ff */
[----:B------:R-:W-:Y:S01]  /*7ab0*/  IMAD.X R125, RZ, RZ, R104, P2 ;  /* 0x000000ffff7d7224 */ /* 0x000fe200010e0668 */
[----:B------:R-:W-:-:S02]  /*7ac0*/  IADD3 R105, P0, PT, R105, 0x26070, RZ ;  /* 0x0002607069697810 */ /* 0x000fc40007f1e0ff */
[----:B------:R-:W-:Y:S01]  /*7ad0*/  LOP3.LUT R116, R112, 0x70, R113, 0x78, !PT ;  /* 0x0000007070747812 */ /* 0x000fe200078e7871 */
[--C-:B------:R-:W-:Y:S01]  /*7ae0*/  IMAD.X R113, RZ, RZ, R104.reuse, P1 ;  /* 0x000000ffff717224 */ /* 0x100fe200008e0668 */
[----:B------:R-:W-:Y:S01]  /*7af0*/  SHF.R.U64 R111, R110, 0x3, R119 ;  /* 0x000000036e6f7819 */ /* 0x000fe20000001277 */
[----:B------:R-:W-:Y:S01]  /*7b00*/  IMAD.X R129, RZ, RZ, R104, P0 ;  /* 0x000000ffff817224 */ /* 0x000fe200000e0668 */
[----:B------:R-:W-:Y:S02]  /*7b10*/  SHF.R.U64 R104, R106, 0x3, R127 ;  /* 0x000000036a687819 */ /* 0x000fe4000000127f */
[----:B------:R-:W-:Y:S02]  /*7b20*/  LOP3.LUT R118, R110, 0x70, R111, 0x78, !PT ;  /* 0x000000706e767812 */ /* 0x000fe400078e786f */
[----:B------:R-:W-:Y:S02]  /*7b30*/  SHF.R.U64 R109, R107, 0x3, R125 ;  /* 0x000000036b6d7819 */ /* 0x000fe4000000127d */
[----:B------:R-:W-:Y:S01]  /*7b40*/  SHF.R.U64 R110, R108, 0x3, R113 ;  /* 0x000000036c6e7819 */ /* 0x000fe20000001271 */
[----:B------:R1:W-:Y:S01]  /*7b50*/  ST.E.128 desc[UR38][R118.64], R76 ;  /* 0x0000004c76007985 */ /* 0x0003e2000c101d26 */
[----:B------:R-:W-:-:S02]  /*7b60*/  SHF.R.U64 R111, R105, 0x3, R129 ;  /* 0x00000003696f7819 */ /* 0x000fc40000001281 */
[----:B------:R-:W-:Y:S01]  /*7b70*/  LOP3.LUT R126, R106, 0x70, R104, 0x78, !PT ;  /* 0x000000706a7e7812 */ /* 0x000fe200078e7868 */
[----:B------:R1:W-:Y:S01]  /*7b80*/  ST.E.128 desc[UR38][R116.64], R80 ;  /* 0x0000005074007985 */ /* 0x0003e2000c101d26 */
[----:B------:R-:W-:Y:S02]  /*7b90*/  LOP3.LUT R124, R107, 0x70, R109, 0x78, !PT ;  /* 0x000000706b7c7812 */ /* 0x000fe400078e786d */
[----:B------:R-:W-:Y:S01]  /*7ba0*/  LOP3.LUT R112, R108, 0x70, R110, 0x78, !PT ;  /* 0x000000706c707812 */ /* 0x000fe200078e786e */
[----:B------:R1:W-:Y:S01]  /*7bb0*/  ST.E.128 desc[UR38][R126.64], R84 ;  /* 0x000000547e007985 */ /* 0x0003e2000c101d26 */
[----:B------:R-:W-:-:S03]  /*7bc0*/  LOP3.LUT R128, R105, 0x70, R111, 0x78, !PT ;  /* 0x0000007069807812 */ /* 0x000fc600078e786f */
[----:B------:R1:W-:Y:S04]  /*7bd0*/  ST.E.128 desc[UR38][R124.64], R88 ;  /* 0x000000587c007985 */ /* 0x0003e8000c101d26 */
[----:B------:R1:W-:Y:S04]  /*7be0*/  ST.E.128 desc[UR38][R112.64], R92 ;  /* 0x0000005c70007985 */ /* 0x0003e8000c101d26 */
[----:B------:R1:W-:Y:S01]  /*7bf0*/  ST.E.128 desc[UR38][R128.64], R96 ;  /* 0x0000006080007985 */ /* 0x0003e2000c101d26 */
[----:B------:R-:W-:Y:S01]  /*7c00*/  @!PT LDS RZ, [RZ] ;  /* 0x00000000fffff984 */ /* 0x000fe20000000800 */
[----:B------:R-:W-:Y:S01]  /*7c10*/  @!PT LDS RZ, [RZ] ;  /* 0x00000000fffff984 */ /* 0x000fe20000000800 */
[----:B------:R-:W-:Y:S01]  /*7c20*/  @!PT LDS RZ, [RZ] ;  /* 0x00000000fffff984 */ /* 0x000fe20000000800 */
[----:B------:R-:W-:Y:S01]  /*7c30*/  @!PT LDS RZ, [RZ] ;  /* 0x00000000fffff984 */ /* 0x000fe20000000800 */
[----:B------:R2:W-:Y:S06]  /*7c40*/  MEMBAR.ALL.CTA ;  /* 0x0000000000007992 */ /* 0x0005ec0000008000 */
[----:B--2---:R-:W2:Y:S02]  /*7c50*/  FENCE.VIEW.ASYNC.S ;  /* 0x00000000000073c6 */ /* 0x004ea40000000000 */
[----:B--2---:R-:W-:Y:S06]  /*7c60*/  BAR.SYNC.DEFER_BLOCKING 0x2, 0x80 ;  /* 0x0082000000007b1d */ /* 0x004fec0000010000 */
[----:B------:R-:W-:Y:S05]  /*7c70*/  @P4 BRA `(.L_x_153) ;  /* 0x0000000000384947 */ /* 0x000fea0003800000 */
[----:B------:R-:W-:Y:S01]  /*7c80*/  UIADD3 UR4, UP0, UPT, UR18, 0x500, URZ ;  /* 0x0000050012047890 */ /* 0x000fe2000ff1e0ff */
[----:B------:R-:W-:Y:S01]  /*7c90*/  PLOP3.LUT P0, PT, PT, PT, PT, 0x80, 0x8 ;  /* 0x000000000008781c */ /* 0x000fe20003f0f070 */
[----:B------:R-:W-:Y:S02]  /*7ca0*/  ULEA UR8, UR7, UR16, 0xe ;  /* 0x0000001007087291 */ /* 0x000fe4000f8e70ff */
[----:B------:R-:W-:Y:S02]  /*7cb0*/  UIADD3.X UR5, UPT, UPT, URZ, UR19, URZ, UP0, !UPT ;  /* 0x00000013ff057290 */ /* 0x000fe400087fe4ff */
[----:B------:R-:W-:Y:S01]  /*7cc0*/  UIADD3 UR8, UPT, UPT, UR8, 0x26000, URZ ;  /* 0x0002600008087890 */ /* 0x000fe2000fffe0ff */
[----:B------:R-:W-:-:S11]  /*7cd0*/  UMOV UR9, URZ ;  /* 0x000000ff00097c82 */ /* 0x000fd60008000000 */
.L_x_154:
[----:B------:R-:W-:Y:S01]  /*7ce0*/  @P0 ELECT P1, URZ, PT ;  /* 0x0000000000ff082f */ /* 0x000fe20003820000 */
[----:B------:R-:W-:Y:S01]  /*7cf0*/  UMOV UR12, UR29 ;  /* 0x0000001d000c7c82 */ /* 0x000fe20008000000 */
[----:B------:R-:W-:Y:S02]  /*7d00*/  UMOV UR13, UR30 ;  /* 0x0000001e000d7c82 */ /* 0x000fe40008000000 */
[----:B------:R2:W-:Y:S09]  /*7d10*/  UTMAREDG.5D.ADD [UR8], [UR4] ;  /* 0x00000008040073b6 */ /* 0x0005f20008020000 */
[----:B------:R-:W-:-:S02]  /*7d20*/  @P1 PLOP3.LUT P0, PT, P1, PT, PT, 0x8, 0x80 ;  /* 0x000000000080181c */ /* 0x000fc40000f0e170 */
[----:B------:R-:W-:-:S11]  /*7d30*/  PLOP3.LUT P1, PT, PT, PT, PT, 0x8, 0x80 ;  /* 0x000000000080781c */ /* 0x000fd60003f2e170 */
[----:B--2---:R-:W-:Y:S05]  /*7d40*/  @P0 BRA.U.ANY `(.L_x_154) ;  /* 0xfffffffd00e40947 */ /* 0x004fea000393ffff */
[----:B------:R0:W-:Y:S02]  /*7d50*/  UTMACMDFLUSH ;  /* 0x00000000000079b7 */ /* 0x0001e40000000000 */
.L_x_153:
[----:B------:R-:W-:Y:S05]  /*7d60*/  BSYNC.RECONVERGENT B0 ;  /* 0x0000000000007941 */ /* 0x000fea0003800200 */
.L_x_152:
[----:B-1----:R-:W-:Y:S01]  /*7d70*/  VIADD R68, R115, 0xffffffff ;  /* 0xffffffff73447836 */ /* 0x002fe20000000000 */
[----:B------:R-:W-:Y:S01]  /*7d80*/  UIADD3 UR4, UPT, UPT, UR7, 0x1, URZ ;  /* 0x0000000107047890 */ /* 0x000fe2000fffe0ff */
[----:B------:R-:W-:Y:S03]  /*7d90*/  BSSY.RECONVERGENT B0, `(.L_x_155) ;  /* 0x0000007000007945 */ /* 0x000fe60003800200 */
[----:B------:R-:W-:Y:S01]  /*7da0*/  ISETP.GT.U32.AND P0, PT, R68, -0x3, PT ;  /* 0xfffffffd4400780c */ /* 0x000fe20003f04070 */
[----:B------:R-:W-:-:S03]  /*7db0*/  UISETP.NE.AND UP0, UPT, UR4, 0x2, UPT ;  /* 0x000000020400788c */ /* 0x000fc6000bf05270 */
[----:B------:R-:W-:Y:S01]  /*7dc0*/  ISETP.NE.OR P0, PT, R101, RZ, P0 ;  /* 0x000000ff6500720c */ /* 0x000fe20000705670 */
[----:B------:R-:W-:-:S12]  /*7dd0*/  USEL UR6, UR4, URZ, UP0 ;  /* 0x000000ff04067287 */ /* 0x000fd80008000000 */
[----:B------:R-:W-:Y:S05]  /*7de0*/  @P0 BRA `(.L_x_156) ;  /* 0x0000000000040947 */ /* 0x000fea0003800000 */
[----:B------:R-:W-:-:S04]  /*7df0*/  DEPBAR.LE SB0, 0x1 ;  /* 0x000080400000791a */ /* 0x000fc80000000000 */
.L_x_156:
[----:B------:R-:W-:Y:S05]  /*7e00*/  BSYNC.RECONVERGENT B0 ;  /* 0x0000000000007941 */ /* 0x000fea0003800200 */
.L_x_155:
[----:B------:R-:W-:Y:S01]  /*7e10*/  USHF.L.U32 UR4, UR6, 0xc, URZ ;  /* 0x0000000c06047899 */ /* 0x000fe200080006ff */
[----:B------:R-:W-:Y:S05]  /*7e20*/  BAR.SYNC.DEFER_BLOCKING 0x2, 0x80 ;  /* 0x0082000000007b1d */ /* 0x000fea0000010000 */
[----:B------:R-:W-:Y:S01]  /*7e30*/  IMAD.U32 R68, RZ, RZ, UR4 ;  /* 0x00000004ff447e24 */ /* 0x000fe2000f8e00ff */
[----:B------:R-:W-:Y:S01]  /*7e40*/  IADD3 R70, P0, PT, R103, UR4, RZ ;  /* 0x0000000467467c10 */ /* 0x000fe2000ff1e0ff */
[----:B------:R-:W-:Y:S03]  /*7e50*/  BSSY.RECONVERGENT B0, `(.L_x_157) ;  /* 0x0000042000007945 */ /* 0x000fe60003800200 */
[----:B------:R-:W-:-:S02]  /*7e60*/  LEA.HI.X.SX32 R68, R68, RZ, 0x1, P0 ;  /* 0x000000ff44447211 */ /* 0x000fc400000f0eff */
        /* <DEDUP_REMOVED lines=15> */
[----:B----4-:R1:W-:Y:S01]  /*7f60*/  ST.E.128 desc[UR38][R84.64], R36 ;  /* 0x0000002454007985 */ /* 0x0103e2000c101d26 */
        /* <DEDUP_REMOVED lines=39> */
[----:B------:R-:W-:-:S11]  /*81e0*/  UMOV UR9, 0x20 ;  /* 0x0000002000097882 */ /* 0x000fd60000000000 */
.L_x_159:
        /* <DEDUP_REMOVED lines=8> */
.L_x_158:
[----:B------:R-:W-:Y:S05]  /*8270*/  BSYNC.RECONVERGENT B0 ;  /* 0x0000000000007941 */ /* 0x000fea0003800200 */
.L_x_157:
[----:B------:R-:W-:Y:S01]  /*8280*/  ISETP.GT.U32.AND P0, PT, R115, -0x3, PT ;  /* 0xfffffffd7300780c */ /* 0x000fe20003f04070 */
[----:B------:R-:W-:Y:S01]  /*8290*/  UIADD3 UR4, UPT, UPT, UR6, 0x1, URZ ;  /* 0x0000000106047890 */ /* 0x000fe2000fffe0ff */
[----:B------:R-:W-:Y:S02]  /*82a0*/  BSSY.RECONVERGENT B0, `(.L_x_160) ;  /* 0x0000006000007945 */ /* 0x000fe40003800200 */
[----:B------:R-:W-:Y:S01]  /*82b0*/  ISETP.NE.OR P0, PT, R101, RZ, P0 ;  /* 0x000000ff6500720c */ /* 0x000fe20000705670 */
[----:B------:R-:W-:-:S04]  /*82c0*/  UISETP.NE.AND UP0, UPT, UR4, 0x2, UPT ;  /* 0x000000020400788c */ /* 0x000fc8000bf05270 */
[----:B------:R-:W-:-:S08]  /*82d0*/  USEL UR7, UR4, URZ, UP0 ;  /* 0x000000ff04077287 */ /* 0x000fd00008000000 */
[----:B------:R-:W-:Y:S05]  /*82e0*/  @P0 BRA `(.L_x_161) ;  /* 0x0000000000040947 */ /* 0x000fea0003800000 */
[----:B------:R-:W-:-:S04]  /*82f0*/  DEPBAR.LE SB0, 0x1 ;  /* 0x000080400000791a */ /* 0x000fc80000000000 */
.L_x_161:
[----:B------:R-:W-:Y:S05]  /*8300*/  BSYNC.RECONVERGENT B0 ;  /* 0x0000000000007941 */ /* 0x000fea0003800200 */
.L_x_160:
[----:B------:R-:W-:Y:S01]  /*8310*/  USHF.L.U32 UR4, UR7, 0xc, URZ ;  /* 0x0000000c07047899 */ /* 0x000fe200080006ff */
[----:B------:R-:W-:Y:S05]  /*8320*/  BAR.SYNC.DEFER_BLOCKING 0x2, 0x80 ;  /* 0x0082000000007b1d */ /* 0x000fea0000010000 */
[----:B-1----:R-:W-:Y:S01]  /*8330*/  IMAD.U32 R36, RZ, RZ, UR4 ;  /* 0x00000004ff247e24 */ /* 0x002fe2000f8e00ff */
        /* <DEDUP_REMOVED lines=18> */
[----:B------:R1:W-:Y:S01]  /*8460*/  ST.E.128 desc[UR38][R52.64], R4 ;  /* 0x0000000434007985 */ /* 0x0003e2000c101d26 */
        /* <DEDUP_REMOVED lines=40> */
.L_x_164:
        /* <DEDUP_REMOVED lines=8> */
.L_x_163:
[----:B------:R-:W-:Y:S05]  /*8770*/  BSYNC.RECONVERGENT B0 ;  /* 0x0000000000007941 */ /* 0x000fea0003800200 */
.L_x_162:
[----:B-1----:R-:W2:Y:S01]  /*8780*/  LDL.LU R4, [R1] ;  /* 0x0000000001047983 */ /* 0x002ea20000300800 */
[----:B------:R-:W-:Y:S01]  /*8790*/  R2UR UR4, R0 ;  /* 0x00000000000472ca */ /* 0x000fe200000e0000 */
[----:B------:R-:W-:Y:S01]  /*87a0*/  UIADD3 UR6, UPT, UPT, UR17, 0x1, URZ ;  /* 0x0000000111067890 */ /* 0x000fe2000fffe0ff */
[----:B------:R-:W-:Y:S01]  /*87b0*/  VIADD R115, R115, 0x3 ;  /* 0x0000000373737836 */ /* 0x000fe20000000000 */
[----:B------:R-:W-:Y:S01]  /*87c0*/  UIADD3 UR5, UPT, UPT, UR7, 0x1, URZ ;  /* 0x0000000107057890 */ /* 0x000fe2000fffe0ff */
[----:B------:R-:W-:-:S03]  /*87d0*/  LOP3.LUT R114, R114, 0x1, RZ, 0x3c, !PT ;  /* 0x0000000172727812 */ /* 0x000fc600078e3cff */
[----:B------:R-:W-:-:S04]  /*87e0*/  UISETP.NE.AND UP1, UPT, UR5, 0x2, UPT ;  /* 0x000000020500788c */ /* 0x000fc8000bf25270 */
[----:B------:R-:W-:Y:S02]  /*87f0*/  USEL UR7, UR5, URZ, UP1 ;  /* 0x000000ff05077287 */ /* 0x000fe40008800000 */
[----:B------:R-:W-:Y:S02]  /*8800*/  UISETP.NE.AND UP0, UPT, UR6, UR4, UPT ;  /* 0x000000040600728c */ /* 0x000fe4000bf05270 */
[----:B------:R-:W-:Y:S02]  /*8810*/  UIADD3 UR4, UPT, UPT, UR11, 0x1, URZ ;  /* 0x000000010b047890 */ /* 0x000fe4000fffe0ff */
[----:B------:R-:W-:-:S07]  /*8820*/  USEL UR17, UR6, URZ, UP0 ;  /* 0x000000ff06117287 */ /* 0x000fce0008000000 */
[----:B------:R-:W-:-:S07]  /*8830*/  @UP0 UIADD3 UR4, UPT, UPT, UR11, URZ, URZ ;  /* 0x000000ff0b040290 */ /* 0x000fce000fffe0ff */
[----:B------:R-:W-:Y:S01]  /*8840*/  UMOV UR11, UR4 ;  /* 0x00000004000b7c82 */ /* 0x000fe20008000000 */
[C---:B--2---:R-:W-:Y:S01]  /*8850*/  ISETP.GT.U32.AND P0, PT, R4.reuse, 0x1, PT ;  /* 0x000000010400780c */ /* 0x044fe20003f04070 */
[----:B------:R-:W-:-:S05]  /*8860*/  VIADD R4, R4, 0xffffffff ;  /* 0xffffffff04047836 */ /* 0x000fca0000000000 */
[----:B------:R2:W-:Y:S07]  /*8870*/  STL [R1], R4 ;  /* 0x0000000401007387 */ /* 0x0005ee0000100800 */
[----:B------:R-:W-:Y:S05]  /*8880*/  @P0 BRA `(.L_x_165) ;  /* 0xffffffec00940947 */ /* 0x000fea000383ffff */
[----:B------:R-:W-:-:S04]  /*8890*/  DEPBAR.LE SB0, 0x0 ;  /* 0x000080000000791a */ /* 0x000fc80000000000 */
[----:B------:R-:W-:Y:S05]  /*88a0*/  EXIT ;  /* 0x000000000000794d */ /* 0x000fea0003800000 */
.L_x_315:
[----:B------:R-:W-:-:S08]  /*88b0*/  NOP ;  /* 0x0000000000007918 */ /* 0x000fd00000000000 */
[----:B------:R-:W-:-:S00]  /*88c0*/  USETMAXREG.DEALLOC.CTAPOOL 0x60 ;  /* 0x00000060000079c8 */ /* 0x000fc000080e0500 */
[----:B------:R-:W-:Y:S05]  /*88d0*/  EXIT ;  /* 0x000000000000794d */ /* 0x000fea0003800000 */
.L_x_166:
[----:B------:R-:W-:-:S08]  /*88e0*/  NOP ;  /* 0x0000000000007918 */ /* 0x000fd00000000000 */
[----:B------:R-:W1:Y:S02]  /*88f0*/  USETMAXREG.TRY_ALLOC.CTAPOOL UP0, 0x80 ;  /* 0x00000080000079c8 */ /* 0x000e640008000600 */
[----:B-1----:R-:W-:Y:S05]  /*8900*/  BRA.U !UP0, `(.L_x_166) ;  /* 0xfffffffd08f47547 */ /* 0x002fea000b83ffff */
[----:B------:R-:W-:Y:S02]  /*8910*/  IMAD.MOV.U32 R2, RZ, RZ, 0x1 ;  /* 0x00000001ff027424 */ /* 0x000fe400078e00ff */
[----:B------:R-:W-:Y:S01]  /*8920*/  HFMA2 R0, -RZ, RZ, 0, 5.9604644775390625e-08 ;  /* 0x00000001ff007431 */ /* 0x000fe200000001ff */
[----:B------:R1:W-:Y:S01]  /*8930*/  STL [R1+0x10], RZ ;  /* 0x000010ff01007387 */ /* 0x0003e20000100800 */
[----:B------:R-:W-:Y:S01]  /*8940*/  USHF.L.U32 UR4, UR40, 0x2, URZ ;  /* 0x0000000228047899 */ /* 0x000fe200080006ff */
[----:B------:R-:W-:Y:S02]  /*8950*/  CS2R R124, SRZ ;  /* 0x00000000007c7805 */ /* 0x000fe4000001ff00 */
[----:B------:R1:W-:Y:S03]  /*8960*/  STL [R1+0xc], R2 ;  /* 0x00000c0201007387 */ /* 0x0003e60000100800 */
[----:B------:R-:W-:Y:S01]  /*8970*/  IMAD.U32 R54, RZ, RZ, UR4 ;  /* 0x00000004ff367e24 */ /* 0x000fe2000f8e00ff */
[----:B------:R1:W-:Y:S04]  /*8980*/  STL [R1+0x4], RZ ;  /* 0x000004ff01007387 */ /* 0x0003e80000100800 */
[----:B------:R1:W-:Y:S02]  /*8990*/  STL [R1+0x8], R0 ;  /* 0x0000080001007387 */ /* 0x0003e40000100800 */
.L_x_211:
[----:B-12---:R-:W-:Y:S01]  /*89a0*/  IMAD.MOV.U32 R0, RZ, RZ, 0x33334444 ;  /* 0x33334444ff007424 */ /* 0x006fe200078e00ff */
[----:B------:R-:W-:Y:S05]  /*89b0*/  YIELD ;  /* 0x0000000000007946 */ /* 0x000fea0003800000 */
[----:B------:R-:W-:Y:S01]  /*89c0*/  SHF.R.U64 R0, R0, R54, 0x123333 ;  /* 0x0012333300007419 */ /* 0x000fe20000001236 */
[----:B------:R-:W-:Y:S03]  /*89d0*/  BSSY.RECONVERGENT B0, `(.L_x_167) ;  /* 0x0000007000007945 */ /* 0x000fe60003800200 */
[----:B------:R-:W-:Y:S04]  /*89e0*/  LOP3.LUT R2, R0, 0x7, RZ, 0xc0, !PT ;  /* 0x0000000700027812 */ /* 0x000fe800078ec0ff */
[----:B------:R-:W-:Y:S01]  /*89f0*/  ISETP.NE.AND P0, PT, R2, 0x3, PT ;  /* 0x000000030200780c */ /* 0x000fe20003f05270 */
[----:B------:R1:W-:Y:S11]  /*8a00*/  STL [R1+0x14], R2 ;  /* 0x0000140201007387 */ /* 0x0003f60000100800 */
[----:B------:R-:W-:Y:S01]  /*8a10*/  @!UPT UIADD3 URZ, UPT, UPT, URZ, URZ, URZ ;  /* 0x000000fffffff290 */ /* 0x000fe2000fffe0ff */
[----:B------:R-:W-:Y:S05]  /*8a20*/  @!P0 BRA `(.L_x_168) ;  /* 0x0000000000048947 */ /* 0x000fea0003800000 */
[----:B------:R-:W-:Y:S05]  /*8a30*/  BPT.TRAP 0x1 ;  /* 0x000000040000795c */ /* 0x000fea0000300000 */
.L_x_168:
[----:B------:R-:W-:Y:S05]  /*8a40*/  BSYNC.RECONVERGENT B0 ;  /* 0x0000000000007941 */ /* 0x000fea0003800200 */
.L_x_167:
[----:B------:R-:W2:Y:S01]  /*8a50*/  LDL R0, [R1+0x4] ;  /* 0x0000040001007983 */ /* 0x000ea20000100800 */
[----:B-1----:R-:W-:Y:S01]  /*8a60*/  MOV R2, 0x400 ;  /* 0x0000040000027802 */ /* 0x002fe20000000f00 */
[----:B------:R-:W-:Y:S01]  /*8a70*/  BSSY B0, `(.L_x_169) ;  /* 0x0000006000007945 */ /* 0x000fe20003800000 */
[----:B------:R-:W1:Y:S01]  /*8a80*/  S2R R72, SR_CgaCtaId ;  /* 0x0000000000487919 */ /* 0x000e620000008800 */
[----:B--2---:R-:W-:Y:S02]  /*8a90*/  SHF.L.U32 R0, R0, 0x1f, RZ ;  /* 0x0000001f00007819 */ /* 0x004fe400000006ff */
[----:B-1----:R-:W-:Y:S04]  /*8aa0*/  LEA R2, R72, R2, 0x18 ;  /* 0x0000000248027211 */ /* 0x002fe800078ec0ff */
[----:B------:R-:W1:Y:S02]  /*8ab0*/  SYNCS.PHASECHK.TRANS64.TRYWAIT P1, [R2+URZ+0x2e850], R0 ;  /* 0x02e85000020075a7 */ /* 0x000e6400080211ff */
[----:B-1----:R-:W-:Y:S05]  /*8ac0*/  @!P1 BRA `(.L_x_170) ;  /* 0x0000007400fc9947 */ /* 0x002fea0003800000 */
.L_x_302:
[----:B------:R-:W-:Y:S05]  /*8ad0*/  BSYNC B0 ;  /* 0x0000000000007941 */ /* 0x000fea0003800000 */
.L_x_169:
[----:B------:R-:W-:Y:S04]  /*8ae0*/  BSSY.RECONVERGENT B0, `(.L_x_171) ;  /* 0x0000003000007945 */ /* 0x000fe80003800200 */
[----:B------:R-:W-:Y:S05]  /*8af0*/  @!P0 BRA `(.L_x_172) ;  /* 0x0000000000048947 */ /* 0x000fea0003800000 */
[----:B------:R-:W-:Y:S05]  /*8b00*/  BPT.TRAP 0x1 ;  /* 0x000000040000795c */ /* 0x000fea0000300000 */
.L_x_172:
[----:B------:R-:W-:Y:S05]  /*8b10*/  BSYNC.RECONVERGENT B0 ;  /* 0x0000000000007941 */ /* 0x000fea0003800200 */
.L_x_171:
[----:B-1----:R-:W2:Y:S01]  /*8b20*/  LDL R0, [R1+0x8] ;  /* 0x0000080001007983 */ /* 0x002ea20000100800 */
[----:B------:R-:W-:Y:S01]  /*8b30*/  BSSY B0, `(.L_x_173) ;  /* 0x0000004000007945 */ /* 0x000fe20003800000 */
[----:B--2---:R-:W-:Y:S04]  /*8b40*/  SHF.L.U32 R0, R0, 0x1f, RZ ;  /* 0x0000001f00007819 */ /* 0x004fe800000006ff */
[----:B------:R-:W1:Y:S02]  /*8b50*/  SYNCS.PHASECHK.TRANS64.TRYWAIT P1, [R2+URZ+0x2e888], R0 ;  /* 0x02e88800020075a7 */ /* 0x000e6400080211ff */
[----:B-1----:R-:W-:Y:S05]  /*8b60*/  @!P1 BRA `(.L_x_174) ;  /* 0x0000007400e89947 */ /* 0x002fea0003800000 */
.L_x_303:
[----:B------:R-:W-:Y:S05]  /*8b70*/  BSYNC B0 ;  /* 0x0000000000007941 */ /* 0x000fea0003800000 */
.L_x_173:
[----:B------:R-:W-:Y:S04]  /*8b80*/  BSSY.RECONVERGENT B0, `(.L_x_175) ;  /* 0x0000003000007945 */ /* 0x000fe80003800200 */
[----:B------:R-:W-:Y:S05]  /*8b90*/  @!P0 BRA `(.L_x_176) ;  /* 0x0000000000048947 */ /* 0x000fea0003800000 */
[----:B------:R-:W-:Y:S05]  /*8ba0*/  BPT.TRAP 0x1 ;  /* 0x000000040000795c */ /* 0x000fea0000300000 */
.L_x_176:
[----:B------:R-:W-:Y:S05]  /*8bb0*/  BSYNC.RECONVERGENT B0 ;  /* 0x0000000000007941 */ /* 0x000fea0003800200 */
.L_x_175:
[----:B------:R-:W-:Y:S01]  /*8bc0*/  SHF.L.U32 R3, R124, 0x1f, RZ ;  /* 0x0000001f7c037819 */ /* 0x000fe200000006ff */
[----:B------:R-:W2:Y:S03]  /*8bd0*/  S2R R73, SR_TID.X ;  /* 0x0000000000497919 */ /* 0x000ea60000002100 */
[----:B------:R-:W3:Y:S01]  /*8be0*/  SYNCS.PHASECHK.TRANS64.TRYWAIT P0, [R2+URZ+0x2e830], R3 ;  /* 0x02e83003020075a7 */ /* 0x000ee200080011ff */
[----:B--2---:R-:W-:Y:S01]  /*8bf0*/  SHF.R.U32.HI R75, RZ, 0x3, R73 ;  /* 0x00000003ff4b7819 */ /* 0x004fe20000011649 */
[----:B-1----:R-:W-:Y:S05]  /*8c00*/  IMAD.U32 R0, R73, 0x10000, RZ ;  /* 0x0001000049007824 */ /* 0x002fea00078e00ff */
[----:B------:R-:W-:Y:S04]  /*8c10*/  LOP3.LUT R75, R0, 0x600010, R75, 0xc8, !PT ;  /* 0x00600010004b7812 */ /* 0x000fe800078ec84b */
[----:B------:R-:W-:Y:S01]  /*8c20*/  LOP3.LUT R74, R75, 0x140, RZ, 0xfc, !PT ;  /* 0x000001404b4a7812 */ /* 0x000fe200078efcff */
[----:B---3--:R-:W-:Y:S06]  /*8c30*/  @!P0 BRA `(.L_x_177) ;  /* 0x0000007400c88947 */ /* 0x008fec0003800000 */
.L_x_304:
[----:B-1----:R-:W-:Y:S01]  /*8c40*/  SHF.R.U32.HI R3, RZ, 0x5, R73 ;  /* 0x00000005ff037819 */ /* 0x002fe20000011649 */
[----:B------:R-:W-:Y:S05]  /*8c50*/  WARPSYNC.ALL ;  /* 0x0000000000007948 */ /* 0x000fea0003800000 */
[C---:B------:R-:W-:Y:S01]  /*8c60*/  R2UR UR4, R74.reuse ;  /* 0x000000004a0472ca */ /* 0x040fe200000e0000 */
[----:B------:R-:W-:Y:S01]  /*8c70*/  VIADD R0, R74, 0x20 ;  /* 0x000000204a007836 */ /* 0x000fe20000000000 */
[----:B------:R-:W-:Y:S04]  /*8c80*/  LOP3.LUT R16, R3, 0x3, RZ, 0xc0, !PT ;  /* 0x0000000303107812 */ /* 0x000fe800078ec0ff */
[----:B------:R-:W-:Y:S04]  /*8c90*/  SHF.R.U32.HI R0, RZ, 0x15, R0 ;  /* 0x00000015ff007819 */ /* 0x000fe80000011600 */
[----:B------:R-:W-:Y:S03]  /*8ca0*/  ISETP.NE.AND P0, PT, R16, R0, PT ;  /* 0x000000001000720c */ /* 0x000fe60003f05270 */
[----:B------:R-:W1:Y:S10]  /*8cb0*/  LDTM.x16 R56, tmem[UR4] ;  /* 0x00000004003879ee */ /* 0x000e740008240000 */
[----:B-1----:R-:W-:Y:S05]  /*8cc0*/  @!P0 BRA `(.L_x_178) ;  /* 0x0000000000408947 */ /* 0x002fea0003800000 */
[----:B------:R-:W1:Y:S01]  /*8cd0*/  LDCU.64 UR8, c[0x4][0x80] ;  /* 0x01001000ff0877ac */ /* 0x000e620008000a00 */
[----:B------:R-:W-:Y:S01]  /*8ce0*/  MOV R15, 0x0 ;  /* 0x00000000000f7802 */ /* 0x000fe20000000f00 */
[----:B------:R-:W-:Y:S02]  /*8cf0*/  HFMA2 R12, -RZ, RZ, 0, 5.9604644775390625e-08 ;  /* 0x00000001ff0c7431 */ /* 0x000fe400000001ff */
[----:B------:R-:W-:Y:S02]  /*8d00*/  IMAD.MOV.U32 R8, RZ, RZ, 0x192 ;  /* 0x00000192ff087424 */ /* 0x000fe400078e00ff */
[----:B------:R-:W-:Y:S01]  /*8d10*/  IMAD.MOV.U32 R13, RZ, RZ, RZ ;  /* 0x000000ffff0d7224 */ /* 0x000fe200078e00ff */
[----:B------:R-:W2:Y:S01]  /*8d20*/  LDCU.64 UR6, c[0x4][0x88] ;  /* 0x01001100ff0677ac */ /* 0x000ea20008000a00 */
[----:B------:R-:W3:Y:S01]  /*8d30*/  LDC.64 R14, c[0x4][R15] ;  /* 0x010000000f0e7b82 */ /* 0x000ee20000000a00 */
[----:B------:R-:W4:Y:S01]  /*8d40*/  LDCU.64 UR4, c[0x4][0x8] ;  /* 0x01000100ff0477ac */ /* 0x000f220008000a00 */
[----:B-1----:R-:W-:Y:S01]  /*8d50*/  MOV R5, UR9 ;  /* 0x0000000900057c02 */ /* 0x002fe20008000f00 */
[----:B------:R-:W-:Y:S01]  /*8d60*/  IMAD.U32 R4, RZ, RZ, UR8 ;  /* 0x00000008ff047e24 */ /* 0x000fe2000f8e00ff */
[----:B--2---:R-:W-:Y:S01]  /*8d70*/  MOV R7, UR7 ;  /* 0x0000000700077c02 */ /* 0x004fe20008000f00 */
[----:B------:R-:W-:Y:S01]  /*8d80*/  IMAD.U32 R6, RZ, RZ, UR6 ;  /* 0x00000006ff067e24 */ /* 0x000fe2000f8e00ff */
[----:B----4-:R-:W-:Y:S01]  /*8d90*/  MOV R11, UR5 ;  /* 0x00000005000b7c02 */ /* 0x010fe20008000f00 */
[----:B------:R-:W-:Y:S02]  /*8da0*/  IMAD.U32 R10, RZ, RZ, UR4 ;  /* 0x00000004ff0a7e24 */ /* 0x000fe4000f8e00ff */
[----:B------:R-:W-:Y:S07]  /*8db0*/  LEPC R20, `(.L_x_178) ;  /* 0x000000001014794e */ /* 0x000fee0000000000 */
[----:B---3--:R-:W-:Y:S05]  /*8dc0*/  CALL.ABS.NOINC R14 ;  /* 0x000000000e007343 */ /* 0x008fea0003c00000 */
.L_x_178:
[----:B------:R-:W-:Y:S05]  /*8dd0*/  WARPSYNC.ALL ;  /* 0x0000000000007948 */ /* 0x000fea0003800000 */
[C---:B------:R-:W-:Y:S01]  /*8de0*/  R2UR UR4, R74.reuse ;  /* 0x000000004a0472ca */ /* 0x040fe200000e0000 */
[----:B------:R-:W-:Y:S05]  /*8df0*/  VIADD R0, R74, 0x40 ;  /* 0x000000404a007836 */ /* 0x000fea0000000000 */
[----:B------:R-:W-:Y:S04]  /*8e00*/  SHF.R.U32.HI R0, RZ, 0x15, R0 ;  /* 0x00000015ff007819 */ /* 0x000fe80000011600 */
[----:B------:R-:W-:Y:S03]  /*8e10*/  ISETP.NE.AND P0, PT, R16, R0, PT ;  /* 0x000000001000720c */ /* 0x000fe60003f05270 */
[----:B------:R-:W1:Y:S10]  /*8e20*/  LDTM.x16 R40, tmem[UR4+0x20] ;  /* 0x00002004002879ee */ /* 0x000e740008240000 */
        /* <DEDUP_REMOVED lines=17> */
.L_x_179:
[----:B------:R-:W-:Y:S05]  /*8f40*/  WARPSYNC.ALL ;  /* 0x0000000000007948 */ /* 0x000fea0003800000 */
[C---:B------:R-:W-:Y:S01]  /*8f50*/  R2UR UR4, R74.reuse ;  /* 0x000000004a0472ca */ /* 0x040fe200000e0000 */
[----:B------:R-:W-:Y:S01]  /*8f60*/  VIADD R0, R74, 0x60 ;  /* 0x000000604a007836 */ /* 0x000fe20000000000 */
[----:B------:R-:W-:Y:S04]  /*8f70*/  BSSY.RECONVERGENT B6, `(.L_x_180) ;  /* 0x0000015000067945 */ /* 0x000fe80003800200 */
        /* <DEDUP_REMOVED lines=20> */
.L_x_181:
[----:B------:R-:W-:Y:S05]  /*90c0*/  BSYNC.RECONVERGENT B6 ;  /* 0x0000000000067941 */ /* 0x000fea0003800200 */
.L_x_180:
[----:B------:R-:W1:Y:S01]  /*90d0*/  LDC R3, c[0x0][0x448] ;  /* 0x00011200ff037b82 */ /* 0x000e620000000800 */
[----:B------:R-:W-:Y:S05]  /*90e0*/  WARPSYNC.ALL ;  /* 0x0000000000007948 */ /* 0x000fea0003800000 */
[----:B------:R-:W-:Y:S02]  /*90f0*/  R2UR UR4, R74 ;  /* 0x000000004a0472ca */ /* 0x000fe400000e0000 */
[----:B------:R-:W-:Y:S04]  /*9100*/  SHF.R.U32.HI R0, RZ, 0x1, R73 ;  /* 0x00000001ff007819 */ /* 0x000fe80000011649 */
[----:B------:R-:W-:Y:S04]  /*9110*/  LOP3.LUT R0, R0, 0x40, RZ, 0xc0, !PT ;  /* 0x0000004000007812 */ /* 0x000fe800078ec0ff */
[----:B------:R-:W-:Y:S05]  /*9120*/  IADD3 R0, PT, PT, R2, R0, RZ ;  /* 0x0000000002007210 */ /* 0x000fea0007ffe0ff */
[----:B------:R-:W2:Y:S08]  /*9130*/  LDS.128 R4, [R0+0x2e000] ;  /* 0x02e0000000047984 */ /* 0x000eb00000000c00 */
[----:B------:R-:W3:Y:S08]  /*9140*/  LDS.128 R8, [R0+0x2e010] ;  /* 0x02e0100000087984 */ /* 0x000ef00000000c00 */
[----:B------:R-:W4:Y:S08]  /*9150*/  LDS.128 R12, [R0+0x2e020] ;  /* 0x02e02000000c7984 */ /* 0x000f300000000c00 */
[----:B------:R-:W5:Y:S08]  /*9160*/  LDS.128 R16, [R0+0x2e030] ;  /* 0x02e0300000107984 */ /* 0x000f700000000c00 */
[----:B------:R-:W-:Y:S01]  /*9170*/  LDS.128 R20, [R0+0x2e130] ;  /* 0x02e1300000147984 */ /* 0x000fe20000000c00 */
[----:B-1----:R-:W-:Y:S04]  /*9180*/  FMUL R3, R3, 1.4426950216293334961 ;  /* 0x3fb8aa3b03037820 */ /* 0x002fe80000400000 */
[C---:B--2---:R-:W-:Y:S02]  /*9190*/  FFMA2 R4, R3.reuse.F32, R56.F32x2.HI_LO, R4.F32x2.HI_LO ;  /* 0x0000003803047249 */ /* 0x044fe40000040004 */
[----:B------:R-:W-:Y:S03]  /*91a0*/  FFMA2 R6, R3.F32, R58.F32x2.HI_LO, R6.F32x2.HI_LO ;  /* 0x0000003a03067249 */ /* 0x000fe60000040006 */
[----:B------:R-:W-:Y:S02]  /*91b0*/  FSETP.GEU.AND P2, PT, R4, -126, PT ;  /* 0xc2fc00000400780b */ /* 0x000fe40003f4e000 */
[----:B------:R-:W-:Y:S01]  /*91c0*/  FSETP.GEU.AND P1, PT, R5, -126, PT ;  /* 0xc2fc00000500780b */ /* 0x000fe20003f2e000 */
[C---:B---3--:R-:W-:Y:S01]  /*91d0*/  FFMA2 R8, R3.reuse.F32, R60.F32x2.HI_LO, R8.F32x2.HI_LO ;  /* 0x0000003c03087249 */ /* 0x048fe20000040008 */
[----:B------:R-:W-:Y:S01]  /*91e0*/  FSETP.GEU.AND P6, PT, R6, -126, PT ;  /* 0xc2fc00000600780b */ /* 0x000fe20003fce000 */
[----:B------:R-:W-:Y:S01]  /*91f0*/  FFMA2 R10, R3.F32, R62.F32x2.HI_LO, R10.F32x2.HI_LO ;  /* 0x0000003e030a7249 */ /* 0x000fe2000004000a */
[----:B------:R-:W-:Y:S02]  /*9200*/  FSETP.GEU.AND P5, PT, R7, -126, PT ;  /* 0xc2fc00000700780b */ /* 0x000fe40003fae000 */
[----:B------:R-:W-:Y:S02]  /*9210*/  FSETP.GEU.AND P4, PT, R8, -126, PT ;  /* 0xc2fc00000800780b */ /* 0x000fe40003f8e000 */
[----:B------:R-:W-:Y:S01]  /*9220*/  FSETP.GEU.AND P3, PT, R9, -126, PT ;  /* 0xc2fc00000900780b */ /* 0x000fe20003f6e000 */
[C---:B----4-:R-:W-:Y:S01]  /*9230*/  FFMA2 R12, R3.reuse.F32, R64.F32x2.HI_LO, R12.F32x2.HI_LO ;  /* 0x00000040030c7249 */ /* 0x050fe2000004000c */
[----:B------:R-:W-:Y:S01]  /*9240*/  FSETP.GEU.AND P0, PT, R10, -126, PT ;  /* 0xc2fc00000a00780b */ /* 0x000fe20003f0e000 */
[----:B------:R-:W-:Y:S01]  /*9250*/  @!P2 FMUL R4, R4, 0.5 ;  /* 0x3f0000000404a820 */ /* 0x000fe20000400000 */
[----:B------:R-:W-:Y:S02]  /*9260*/  FFMA2 R14, R3.F32, R66.F32x2.HI_LO, R14.F32x2.HI_LO ;  /* 0x00000042030e7249 */ /* 0x000fe4000004000e */
[----:B------:R-:W-:Y:S01]  /*9270*/  @!P1 FMUL R5, R5, 0.5 ;  /* 0x3f00000005059820 */ /* 0x000fe20000400000 */
[----:B------:R-:W1:Y:S01]  /*9280*/  MUFU.EX2 R56, R4 ;  /* 0x0000000400387308 */ /* 0x000e620000000800 */
[----:B------:R-:W-:Y:S01]  /*9290*/  @!P6 FMUL R6, R6, 0.5 ;  /* 0x3f0000000606e820 */ /* 0x000fe20000400000 */
[----:B------:R-:W-:Y:S01]  /*92a0*/  @!P5 FMUL R7, R7, 0.5 ;  /* 0x3f0000000707d820 */ /* 0x000fe20000400000 */
[----:B-----5:R-:W-:Y:S02]  /*92b0*/  FFMA2 R16, R3.F32, R68.F32x2.HI_LO, R16.F32x2.HI_LO ;  /* 0x0000004403107249 */ /* 0x020fe40000040010 */
[----:B------:R-:W-:Y:S01]  /*92c0*/  @!P4 FMUL R8, R8, 0.5 ;  /* 0x3f0000000808c820 */ /* 0x000fe20000400000 */
[----:B------:R-:W-:Y:S01]  /*92d0*/  @!P3 FMUL R9, R9, 0.5 ;  /* 0x3f0000000909b820 */ /* 0x000fe20000400000 */
[----:B------:R-:W-:Y:S03]  /*92e0*/  FFMA2 R18, R3.F32, R70.F32x2.HI_LO, R18.F32x2.HI_LO ;  /* 0x0000004603127249 */ /* 0x000fe60000040012 */
[----:B------:R-:W2:Y:S01]  /*92f0*/  MUFU.EX2 R57, R5 ;  /* 0x0000000500397308 */ /* 0x000ea20000000800 */
[----:B------:R-:W-:Y:S09]  /*9300*/  @!P0 FMUL R10, R10, 0.5 ;  /* 0x3f0000000a0a8820 */ /* 0x000ff20000400000 */
[----:B------:R-:W3:Y:S01]  /*9310*/  MUFU.EX2 R58, R6 ;  /* 0x00000006003a7308 */ /* 0x000ee20000000800 */
[----:B-1----:R-:W-:Y:S01]  /*9320*/  @!P2 FMUL R56, R56, R56 ;  /* 0x000000383838a220 */ /* 0x002fe20000400000 */
[----:B------:R-:W-:Y:S08]  /*9330*/  FSETP.GEU.AND P2, PT, R11, -126, PT ;  /* 0xc2fc00000b00780b */ /* 0x000ff00003f4e000 */
[----:B------:R1:W4:Y:S01]  /*9340*/  MUFU.EX2 R59, R7 ;  /* 0x00000007003b7308 */ /* 0x0003220000000800 */
[----:B--2---:R-:W-:Y:S01]  /*9350*/  @!P1 FMUL R57, R57, R57 ;  /* 0x0000003939399220 */ /* 0x004fe20000400000 */
[----:B------:R-:W-:Y:S03]  /*9360*/  FSETP.GEU.AND P1, PT, R12, -126, PT ;  /* 0xc2fc00000c00780b */ /* 0x000fe60003f2e000 */
[----:B------:R-:W-:Y:S05]  /*9370*/  @!P2 FMUL R11, R11, 0.5 ;  /* 0x3f0000000b0ba820 */ /* 0x000fea0000400000 */
[----:B------:R-:W2:Y:S01]  /*9380*/  MUFU.EX2 R60, R8 ;  /* 0x00000008003c7308 */ /* 0x000ea20000000800 */
[----:B---3--:R-:W-:Y:S01]  /*9390*/  @!P6 FMUL R58, R58, R58 ;  /* 0x0000003a3a3ae220 */ /* 0x008fe20000400000 */
[----:B------:R-:W-:Y:S03]  /*93a0*/  FSETP.GEU.AND P6, PT, R13, -126, PT ;  /* 0xc2fc00000d00780b */ /* 0x000fe60003fce000 */
[----:B------:R-:W-:Y:S05]  /*93b0*/  @!P1 FMUL R12, R12, 0.5 ;  /* 0x3f0000000c0c9820 */ /* 0x000fea0000400000 */
[----:B------:R-:W3:Y:S01]  /*93c0*/  MUFU.EX2 R61, R9 ;  /* 0x00000009003d7308 */ /* 0x000ee20000000800 */
[----:B-1----:R-:W1:Y:S01]  /*93d0*/  LDS.128 R4, [R0+0x2e080] ;  /* 0x02e0800000047984 */ /* 0x002e620000000c00 */
[----:B----4-:R-:W-:Y:S01]  /*93e0*/  @!P5 FMUL R59, R59, R59 ;  /* 0x0000003b3b3bd220 */ /* 0x010fe20000400000 */
[----:B------:R-:W-:Y:S02]  /*93f0*/  FSETP.GEU.AND P5, PT, R14, -126, PT ;  /* 0xc2fc00000e00780b */ /* 0x000fe40003fae000 */
[----:B------:R-:W-:Y:S05]  /*9400*/  @!P6 FMUL R13, R13, 0.5 ;  /* 0x3f0000000d0de820 */ /* 0x000fea0000400000 */
[----:B------:R-:W4:Y:S01]  /*9410*/  MUFU.EX2 R62, R10 ;  /* 0x0000000a003e7308 */ /* 0x000f220000000800 */
[----:B--2---:R-:W-:Y:S01]  /*9420*/  @!P4 FMUL R60, R60, R60 ;  /* 0x0000003c3c3cc220 */ /* 0x004fe20000400000 */
[----:B------:R-:W-:Y:S08]  /*9430*/  FSETP.GEU.AND P4, PT, R15, -126, PT ;  /* 0xc2fc00000f00780b */ /* 0x000ff00003f8e000 */
[----:B------:R2:W5:Y:S01]  /*9440*/  MUFU.EX2 R63, R11 ;  /* 0x0000000b003f7308 */ /* 0x0005620000000800 */
[----:B------:R-:W-:Y:S01]  /*9450*/  @!P5 FMUL R14, R14, 0.5 ;  /* 0x3f0000000e0ed820 */ /* 0x000fe20000400000 */
[----:B---3--:R-:W-:Y:S01]  /*9460*/  @!P3 FMUL R61, R61, R61 ;  /* 0x0000003d3d3db220 */ /* 0x008fe20000400000 */
[----:B------:R-:W-:Y:S02]  /*9470*/  FSETP.GEU.AND P3, PT, R16, -126, PT ;  /* 0xc2fc00001000780b */ /* 0x000fe40003f6e000 */
[----:B------:R-:W-:Y:S05]  /*9480*/  @!P4 FMUL R15, R15, 0.5 ;  /* 0x3f0000000f0fc820 */ /* 0x000fea0000400000 */
[----:B------:R-:W3:Y:S01]  /*9490*/  MUFU.EX2 R64, R12 ;  /* 0x0000000c00407308 */ /* 0x000ee20000000800 */
[----:B----4-:R-:W-:Y:S01]  /*94a0*/  @!P0 FMUL R62, R62, R62 ;  /* 0x0000003e3e3e8220 */ /* 0x010fe20000400000 */
[----:B------:R-:W-:Y:S08]  /*94b0*/  FSETP.GEU.AND P0, PT, R17, -126, PT ;  /* 0xc2fc00001100780b */ /* 0x000ff00003f0e000 */
[----:B------:R-:W4:Y:S01]  /*94c0*/  MUFU.EX2 R65, R13 ;  /* 0x0000000d00417308 */ /* 0x000f220000000800 */
[----:B--2---:R-:W2:Y:S01]  /*94d0*/  LDS.128 R8, [R0+0x2e090] ;  /* 0x02e0900000087984 */ /* 0x004ea20000000c00 */
[----:B------:R-:W-:Y:S01]  /*94e0*/  @!P3 FMUL R16, R16, 0.5 ;  /* 0x3f0000001010b820 */ /* 0x000fe20000400000 */
[----:B-----5:R-:W-:Y:S01]  /*94f0*/  @!P2 FMUL R63, R63, R63 ;  /* 0x0000003f3f3fa220 */ /* 0x020fe20000400000 */
[----:B------:R-:W-:Y:S01]  /*9500*/  FSETP.GEU.AND P2, PT, R18, -126, PT ;  /* 0xc2fc00001200780b */ /* 0x000fe20003f4e000 */
[----:B------:R-:W-:Y:S05]  /*9510*/  @!P0 FMUL R17, R17, 0.5 ;  /* 0x3f00000011118820 */ /* 0x000fea0000400000 */
[----:B------:R-:W5:Y:S01]  /*9520*/  MUFU.EX2 R66, R14 ;  /* 0x0000000e00427308 */ /* 0x000f620000000800 */
[C---:B-1----:R-:W-:Y:S02]  /*9530*/  FFMA2 R4, R3.reuse.F32, R40.F32x2.HI_LO, R4.F32x2.HI_LO ;  /* 0x0000002803047249 */ /* 0x042fe40000040004 */
[----:B------:R-:W-:Y:S02]  /*9540*/  FFMA2 R6, R3.F32, R42.F32x2.HI_LO, R6.F32x2.HI_LO ;  /* 0x0000002a03067249 */ /* 0x000fe40000040006 */
[----:B---3--:R-:W-:Y:S01]  /*9550*/  @!P1 FMUL R64, R64, R64 ;  /* 0x0000004040409220 */ /* 0x008fe20000400000 */
[----:B------:R-:W-:Y:S04]  /*9560*/  FSETP.GEU.AND P1, PT, R19, -126, PT ;  /* 0xc2fc00001300780b */ /* 0x000fe80003f2e000 */
[----:B------:R1:W3:Y:S01]  /*9570*/  MUFU.EX2 R67, R15 ;  /* 0x0000000f00437308 */ /* 0x0002e20000000800 */
[----:B------:R-:W-:Y:S01]  /*9580*/  @!P2 FMUL R18, R18, 0.5 ;  /* 0x3f0000001212a820 */ /* 0x000fe20000400000 */
[----:B----4-:R-:W-:Y:S01]  /*9590*/  @!P6 FMUL R65, R65, R65 ;  /* 0x000000414141e220 */ /* 0x010fe20000400000 */
[----:B------:R-:W-:Y:S07]  /*95a0*/  FSETP.GEU.AND P6, PT, R4, -126, PT ;  /* 0xc2fc00000400780b */ /* 0x000fee0003fce000 */
[----:B------:R-:W4:Y:S01]  /*95b0*/  MUFU.EX2 R68, R16 ;  /* 0x0000001000447308 */ /* 0x000f220000000800 */
[----:B-----5:R-:W-:Y:S01]  /*95c0*/  @!P5 FMUL R66, R66, R66 ;  /* 0x000000424242d220 */ /* 0x020fe20000400000 */
[----:B------:R-:W-:Y:S01]  /*95d0*/  FSETP.GEU.AND P5, PT, R5, -126, PT ;  /* 0xc2fc00000500780b */ /* 0x000fe20003fae000 */
[----:B------:R-:W-:Y:S07]  /*95e0*/  @!P1 FMUL R19, R19, 0.5 ;  /* 0x3f00000013139820 */ /* 0x000fee0000400000 */
[----:B------:R-:W5:Y:S01]  /*95f0*/  MUFU.EX2 R69, R17 ;  /* 0x0000001100457308 */ /* 0x000f620000000800 */
[----:B-1----:R-:W1:Y:S01]  /*9600*/  LDS.128 R12, [R0+0x2e0a0] ;  /* 0x02e0a000000c7984 */ /* 0x002e620000000c00 */
[----:B------:R-:W-:Y:S01]  /*9610*/  @!P6 FMUL R4, R4, 0.5 ;  /* 0x3f0000000404e820 */ /* 0x000fe20000400000 */
[----:B---3--:R-:W-:Y:S01]  /*9620*/  @!P4 FMUL R67, R67, R67 ;  /* 0x000000434343c220 */ /* 0x008fe20000400000 */
[----:B------:R-:W-:Y:S01]  /*9630*/  FSETP.GEU.AND P4, PT, R6, -126, PT ;  /* 0xc2fc00000600780b */ /* 0x000fe20003f8e000 */
[----:B------:R-:W-:Y:S05]  /*9640*/  @!P5 FMUL R5, R5, 0.5 ;  /* 0x3f0000000505d820 */ /* 0x000fea0000400000 */
[----:B------:R-:W3:Y:S01]  /*9650*/  MUFU.EX2 R70, R18 ;  /* 0x0000001200467308 */ /* 0x000ee20000000800 */
[C---:B--2---:R-:W-:Y:S02]  /*9660*/  FFMA2 R8, R3.reuse.F32, R44.F32x2.HI_LO, R8.F32x2.HI_LO ;  /* 0x0000002c03087249 */ /* 0x044fe40000040008 */
[----:B------:R-:W-:Y:S02]  /*9670*/  FFMA2 R10, R3.F32, R46.F32x2.HI_LO, R10.F32x2.HI_LO ;  /* 0x0000002e030a7249 */ /* 0x000fe4000004000a */
[----:B----4-:R-:W-:Y:S01]  /*9680*/  @!P3 FMUL R68, R68, R68 ;  /* 0x000000444444b220 */ /* 0x010fe20000400000 */
[----:B------:R-:W-:Y:S04]  /*9690*/  FSETP.GEU.AND P3, PT, R7, -126, PT ;  /* 0xc2fc00000700780b */ /* 0x000fe80003f6e000 */
[----:B------:R2:W4:Y:S01]  /*96a0*/  MUFU.EX2 R71, R19 ;  /* 0x0000001300477308 */ /* 0x0005220000000800 */
[----:B------:R-:W-:Y:S01]  /*96b0*/  @!P4 FMUL R6, R6, 0.5 ;  /* 0x3f0000000606c820 */ /* 0x000fe20000400000 */
[----:B-----5:R-:W-:Y:S01]  /*96c0*/  @!P0 FMUL R69, R69, R69 ;  /* 0x0000004545458220 */ /* 0x020fe20000400000 */
[----:B------:R-:W-:Y:S07]  /*96d0*/  FSETP.GEU.AND P0, PT, R8, -126, PT ;  /* 0xc2fc00000800780b */ /* 0x000fee0003f0e000 */
[----:B------:R-:W5:Y:S01]  /*96e0*/  MUFU.EX2 R76, R4 ;  /* 0x00000004004c7308 */ /* 0x000f620000000800 */
[----:B---3--:R-:W-:Y:S01]  /*96f0*/  @!P2 FMUL R70, R70, R70 ;  /* 0x000000464646a220 */ /* 0x008fe20000400000 */
[----:B------:R-:W-:Y:S01]  /*9700*/  FSETP.GEU.AND P2, PT, R9, -126, PT ;  /* 0xc2fc00000900780b */ /* 0x000fe20003f4e000 */
[----:B------:R-:W-:Y:S07]  /*9710*/  @!P3 FMUL R7, R7, 0.5 ;  /* 0x3f0000000707b820 */ /* 0x000fee0000400000 */
[----:B------:R-:W3:Y:S01]  /*9720*/  MUFU.EX2 R77, R5 ;  /* 0x00000005004d7308 */ /* 0x000ee20000000800 */
[----:B--2---:R-:W2:Y:S01]  /*9730*/  LDS.128 R16, [R0+0x2e0b0] ;  /* 0x02e0b00000107984 */ /* 0x004ea20000000c00 */
[----:B------:R-:W-:Y:S01]  /*9740*/  @!P0 FMUL R8, R8, 0.5 ;  /* 0x3f00000008088820 */ /* 0x000fe20000400000 */
[----:B----4-:R-:W-:Y:S01]  /*9750*/  @!P1 FMUL R71, R71, R71 ;  /* 0x0000004747479220 */ /* 0x010fe20000400000 */
[----:B------:R-:W-:Y:S01]  /*9760*/  FSETP.GEU.AND P1, PT, R10, -126, PT ;  /* 0xc2fc00000a00780b */ /* 0x000fe20003f2e000 */
[----:B------:R-:W-:Y:S05]  /*9770*/  @!P2 FMUL R9, R9, 0.5 ;  /* 0x3f0000000909a820 */ /* 0x000fea0000400000 */
[----:B------:R-:W4:Y:S01]  /*9780*/  MUFU.EX2 R78, R6 ;  /* 0x00000006004e7308 */ /* 0x000f220000000800 */
[----:B-1----:R-:W-:Y:S01]  /*9790*/  FFMA2 R12, R3.F32, R48.F32x2.HI_LO, R12.F32x2.HI_LO ;  /* 0x00000030030c7249 */ /* 0x002fe2000004000c */
[----:B------:R-:W-:Y:S01]  /*97a0*/  F2FP.F16.F32.PACK_AB R48, R57, R56 ;  /* 0x000000383930723e */ /* 0x000fe200000000ff */
[----:B------:R-:W-:Y:S01]  /*97b0*/  FFMA2 R14, R3.F32, R50.F32x2.HI_LO, R14.F32x2.HI_LO ;  /* 0x00000032030e7249 */ /* 0x000fe2000004000e */
[----:B------:R-:W-:Y:S01]  /*97c0*/  F2FP.F16.F32.PACK_AB R49, R59, R58 ;  /* 0x0000003a3b31723e */ /* 0x000fe200000000ff */
[----:B-----5:R-:W-:Y:S01]  /*97d0*/  @!P6 FMUL R76, R76, R76 ;  /* 0x0000004c4c4ce220 */ /* 0x020fe20000400000 */
[----:B------:R-:W-:Y:S04]  /*97e0*/  FSETP.GEU.AND P6, PT, R11, -126, PT ;  /* 0xc2fc00000b00780b */ /* 0x000fe80003fce000 */
[----:B------:R1:W5:Y:S01]  /*97f0*/  MUFU.EX2 R79, R7 ;  /* 0x00000007004f7308 */ /* 0x0003620000000800 */
[----:B------:R-:W-:Y:S01]  /*9800*/  @!P1 FMUL R10, R10, 0.5 ;  /* 0x3f0000000a0a9820 */ /* 0x000fe20000400000 */
[----:B---3--:R-:W-:Y:S01]  /*9810*/  @!P5 FMUL R77, R77, R77 ;  /* 0x0000004d4d4dd220 */ /* 0x008fe20000400000 */
[----:B------:R-:W-:Y:S02]  /*9820*/  FSETP.GEU.AND P5, PT, R12, -126, PT ;  /* 0xc2fc00000c00780b */ /* 0x000fe40003fae000 */
[----:B------:R-:W-:Y:S02]  /*9830*/  F2FP.F16.F32.PACK_AB R50, R61, R60 ;  /* 0x0000003c3d32723e */ /* 0x000fe400000000ff */
[----:B------:R-:W-:Y:S03]  /*9840*/  F2FP.F16.F32.PACK_AB R51, R63, R62 ;  /* 0x0000003e3f33723e */ /* 0x000fe600000000ff */
[----:B------:R-:W3:Y:S01]  /*9850*/  MUFU.EX2 R82, R8 ;  /* 0x0000000800527308 */ /* 0x000ee20000000800 */
[----:B----4-:R-:W-:Y:S01]  /*9860*/  @!P4 FMUL R78, R78, R78 ;  /* 0x0000004e4e4ec220 */ /* 0x010fe20000400000 */
[----:B------:R-:W-:Y:S01]  /*9870*/  FSETP.GEU.AND P4, PT, R13, -126, PT ;  /* 0xc2fc00000d00780b */ /* 0x000fe20003f8e000 */
[----:B------:R-:W-:Y:S01]  /*9880*/  @!P6 FMUL R11, R11, 0.5 ;  /* 0x3f0000000b0be820 */ /* 0x000fe20000400000 */
[----:B------:R-:W-:Y:S06]  /*9890*/  F2FP.F16.F32.PACK_AB R40, R77, R76 ;  /* 0x0000004c4d28723e */ /* 0x000fec00000000ff */
[----:B------:R-:W4:Y:S01]  /*98a0*/  MUFU.EX2 R83, R9 ;  /* 0x0000000900537308 */ /* 0x000f220000000800 */
[----:B-1----:R-:W1:Y:S01]  /*98b0*/  LDS.128 R4, [R0+0x2e100] ;  /* 0x02e1000000047984 */ /* 0x002e620000000c00 */
[----:B------:R-:W-:Y:S01]  /*98c0*/  @!P5 FMUL R12, R12, 0.5 ;  /* 0x3f0000000c0cd820 */ /* 0x000fe20000400000 */
[----:B-----5:R-:W-:Y:S01]  /*98d0*/  @!P3 FMUL R79, R79, R79 ;  /* 0x0000004f4f4fb220 */ /* 0x020fe20000400000 */
[----:B------:R-:W-:Y:S01]  /*98e0*/  FSETP.GEU.AND P3, PT, R14, -126, PT ;  /* 0xc2fc00000e00780b */ /* 0x000fe20003f6e000 */
[----:B------:R-:W-:Y:S05]  /*98f0*/  @!P4 FMUL R13, R13, 0.5 ;  /* 0x3f0000000d0dc820 */ /* 0x000fea0000400000 */
[----:B------:R-:W5:Y:S01]  /*9900*/  MUFU.EX2 R86, R10 ;  /* 0x0000000a00567308 */ /* 0x000f620000000800 */
[----:B--2---:R-:W-:Y:S01]  /*9910*/  FFMA2 R16, R3.F32, R52.F32x2.HI_LO, R16.F32x2.HI_LO ;  /* 0x0000003403107249 */ /* 0x004fe20000040010 */
[----:B------:R-:W-:Y:S01]  /*9920*/  F2FP.F16.F32.PACK_AB R52, R65, R64 ;  /* 0x000000404134723e */ /* 0x000fe200000000ff */
[----:B------:R-:W-:Y:S01]  /*9930*/  FFMA2 R18, R3.F32, R54.F32x2.HI_LO, R18.F32x2.HI_LO ;  /* 0x0000003603127249 */ /* 0x000fe20000040012 */
[----:B------:R-:W-:Y:S01]  /*9940*/  F2FP.F16.F32.PACK_AB R53, R67, R66 ;  /* 0x000000424335723e */ /* 0x000fe200000000ff */
[----:B---3--:R-:W-:Y:S01]  /*9950*/  @!P0 FMUL R82, R82, R82 ;  /* 0x0000005252528220 */ /* 0x008fe20000400000 */
[----:B------:R-:W-:Y:S04]  /*9960*/  FSETP.GEU.AND P0, PT, R15, -126, PT ;  /* 0xc2fc00000f00780b */ /* 0x000fe80003f0e000 */
[----:B------:R2:W3:Y:S01]  /*9970*/  MUFU.EX2 R87, R11 ;  /* 0x0000000b00577308 */ /* 0x0004e20000000800 */
[----:B------:R-:W-:Y:S01]  /*9980*/  @!P3 FMUL R14, R14, 0.5 ;  /* 0x3f0000000e0eb820 */ /* 0x000fe20000400000 */
[----:B----4-:R-:W-:Y:S01]  /*9990*/  @!P2 FMUL R83, R83, R83 ;  /* 0x000000535353a220 */ /* 0x010fe20000400000 */
[----:B------:R-:W-:Y:S02]  /*99a0*/  FSETP.GEU.AND P2, PT, R16, -126, PT ;  /* 0xc2fc00001000780b */ /* 0x000fe40003f4e000 */
[----:B------:R-:W-:Y:S02]  /*99b0*/  F2FP.F16.F32.PACK_AB R54, R69, R68 ;  /* 0x000000444536723e */ /* 0x000fe400000000ff */
[----:B------:R-:W-:Y:S03]  /*99c0*/  F2FP.F16.F32.PACK_AB R55, R71, R70 ;  /* 0x000000464737723e */ /* 0x000fe600000000ff */
[----:B------:R-:W4:Y:S01]  /*99d0*/  MUFU.EX2 R80, R12 ;  /* 0x0000000c00507308 */ /* 0x000f220000000800 */
[----:B-----5:R-:W-:Y:S01]  /*99e0*/  @!P1 FMUL R86, R86, R86 ;  /* 0x0000005656569220 */ /* 0x020fe20000400000 */
[----:B------:R-:W-:Y:S01]  /*99f0*/  FSETP.GEU.AND P1, PT, R17, -126, PT ;  /* 0xc2fc00001100780b */ /* 0x000fe20003f2e000 */
[----:B------:R-:W-:Y:S01]  /*9a00*/  @!P0 FMUL R15, R15, 0.5 ;  /* 0x3f0000000f0f8820 */ /* 0x000fe20000400000 */
[----:B------:R-:W-:Y:S02]  /*9a10*/  F2FP.F16.F32.PACK_AB R41, R79, R78 ;  /* 0x0000004e4f29723e */ /* 0x000fe400000000ff */
[----:B------:R-:W-:Y:S04]  /*9a20*/  F2FP.F16.F32.PACK_AB R42, R83, R82 ;  /* 0x00000052532a723e */ /* 0x000fe800000000ff */
[----:B------:R-:W5:Y:S01]  /*9a30*/  MUFU.EX2 R81, R13 ;  /* 0x0000000d00517308 */ /* 0x000f620000000800 */
[----:B--2---:R-:W2:Y:S01]  /*9a40*/  LDS.128 R8, [R0+0x2e110] ;  /* 0x02e1100000087984 */ /* 0x004ea20000000c00 */
[----:B------:R-:W-:Y:S01]  /*9a50*/  @!P2 FMUL R16, R16, 0.5 ;  /* 0x3f0000001010a820 */ /* 0x000fe20000400000 */
[----:B---3--:R-:W-:Y:S01]  /*9a60*/  @!P6 FMUL R87, R87, R87 ;  /* 0x000000575757e220 */ /* 0x008fe20000400000 */
[----:B------:R-:W-:Y:S01]  /*9a70*/  FSETP.GEU.AND P6, PT, R18, -126, PT ;  /* 0xc2fc00001200780b */ /* 0x000fe20003fce000 */
[----:B------:R-:W-:Y:S05]  /*9a80*/  @!P1 FMUL R17, R17, 0.5 ;  /* 0x3f00000011119820 */ /* 0x000fea0000400000 */
[----:B------:R-:W3:Y:S01]  /*9a90*/  MUFU.EX2 R84, R14 ;  /* 0x0000000e00547308 */ /* 0x000ee20000000800 */
[----:B-1----:R-:W-:Y:S01]  /*9aa0*/  FFMA2 R4, R3.F32, R24.F32x2.HI_LO, R4.F32x2.HI_LO ;  /* 0x0000001803047249 */ /* 0x002fe20000040004 */
[----:B------:R-:W-:Y:S01]  /*9ab0*/  F2FP.F16.F32.PACK_AB R43, R87, R86 ;  /* 0x00000056572b723e */ /* 0x000fe200000000ff */
[----:B------:R-:W-:Y:S02]  /*9ac0*/  FFMA2 R6, R3.F32, R26.F32x2.HI_LO, R6.F32x2.HI_LO ;  /* 0x0000001a03067249 */ /* 0x000fe40000040006 */
[----:B------:R-:W-:Y:S01]  /*9ad0*/  LDS.128 R24, [R0+0x2e180] ;  /* 0x02e1800000187984 */ /* 0x000fe20000000c00 */
[----:B----4-:R-:W-:Y:S01]  /*9ae0*/  @!P5 FMUL R80, R80, R80 ;  /* 0x000000505050d220 */ /* 0x010fe20000400000 */
[----:B------:R-:W-:Y:S03]  /*9af0*/  FSETP.GEU.AND P5, PT, R19, -126, PT ;  /* 0xc2fc00001300780b */ /* 0x000fe60003fae000 */
[----:B------:R1:W4:Y:S01]  /*9b00*/  MUFU.EX2 R85, R15 ;  /* 0x0000000f00557308 */ /* 0x0003220000000800 */
[----:B------:R-:W-:Y:S01]  /*9b10*/  @!P6 FMUL R18, R18, 0.5 ;  /* 0x3f0000001212e820 */ /* 0x000fe20000400000 */
[----:B-----5:R-:W-:Y:S01]  /*9b20*/  @!P4 FMUL R81, R81, R81 ;  /* 0x000000515151c220 */ /* 0x020fe20000400000 */
[----:B------:R-:W-:Y:S04]  /*9b30*/  FSETP.GEU.AND P4, PT, R4, -126, PT ;  /* 0xc2fc00000400780b */ /* 0x000fe80003f8e000 */
[----:B------:R-:W-:Y:S03]  /*9b40*/  F2FP.F16.F32.PACK_AB R44, R81, R80 ;  /* 0x00000050512c723e */ /* 0x000fe600000000ff */
[----:B------:R-:W5:Y:S01]  /*9b50*/  MUFU.EX2 R88, R16 ;  /* 0x0000001000587308 */ /* 0x000f620000000800 */
[----:B---3--:R-:W-:Y:S01]  /*9b60*/  @!P3 FMUL R84, R84, R84 ;  /* 0x000000545454b220 */ /* 0x008fe20000400000 */
[----:B------:R-:W-:Y:S01]  /*9b70*/  FSETP.GEU.AND P3, PT, R5, -126, PT ;  /* 0xc2fc00000500780b */ /* 0x000fe20003f6e000 */
[----:B------:R-:W-:Y:S07]  /*9b80*/  @!P5 FMUL R19, R19, 0.5 ;  /* 0x3f0000001313d820 */ /* 0x000fee0000400000 */
[----:B------:R-:W3:Y:S01]  /*9b90*/  MUFU.EX2 R89, R17 ;  /* 0x0000001100597308 */ /* 0x000ee20000000800 */
[----:B-1----:R-:W1:Y:S01]  /*9ba0*/  LDS.128 R12, [R0+0x2e120] ;  /* 0x02e12000000c7984 */ /* 0x002e620000000c00 */
[----:B------:R-:W-:Y:S01]  /*9bb0*/  @!P4 FMUL R4, R4, 0.5 ;  /* 0x3f0000000404c820 */ /* 0x000fe20000400000 */
[----:B----4-:R-:W-:Y:S01]  /*9bc0*/  @!P0 FMUL R85, R85, R85 ;  /* 0x0000005555558220 */ /* 0x010fe20000400000 */
[----:B------:R-:W-:Y:S01]  /*9bd0*/  FSETP.GEU.AND P0, PT, R6, -126, PT ;  /* 0xc2fc00000600780b */ /* 0x000fe20003f0e000 */
[----:B------:R-:W-:Y:S05]  /*9be0*/  @!P3 FMUL R5, R5, 0.5 ;  /* 0x3f0000000505b820 */ /* 0x000fea0000400000 */
[----:B------:R-:W4:Y:S01]  /*9bf0*/  MUFU.EX2 R90, R18 ;  /* 0x00000012005a7308 */ /* 0x000f220000000800 */
[----:B--2---:R-:W-:Y:S01]  /*9c00*/  FFMA2 R8, R3.F32, R28.F32x2.HI_LO, R8.F32x2.HI_LO ;  /* 0x0000001c03087249 */ /* 0x004fe20000040008 */
[----:B------:R-:W-:Y:S01]  /*9c10*/  F2FP.F16.F32.PACK_AB R45, R85, R84 ;  /* 0x00000054552d723e */ /* 0x000fe200000000ff */
[----:B------:R-:W-:Y:S02]  /*9c20*/  FFMA2 R10, R3.F32, R30.F32x2.HI_LO, R10.F32x2.HI_LO ;  /* 0x0000001e030a7249 */ /* 0x000fe4000004000a */
[----:B------:R-:W2:Y:S01]  /*9c30*/  LDS.128 R28, [R0+0x2e190] ;  /* 0x02e19000001c7984 */ /* 0x000ea20000000c00 */
[----:B-----5:R-:W-:Y:S01]  /*9c40*/  @!P2 FMUL R88, R88, R88 ;  /* 0x000000585858a220 */ /* 0x020fe20000400000 */
[----:B------:R-:W-:Y:S03]  /*9c50*/  FSETP.GEU.AND P2, PT, R7, -126, PT ;  /* 0xc2fc00000700780b */ /* 0x000fe60003f4e000 */
[----:B------:R-:W5:Y:S01]  /*9c60*/  MUFU.EX2 R91, R19 ;  /* 0x00000013005b7308 */ /* 0x000f620000000800 */
[----:B------:R-:W-:Y:S01]  /*9c70*/  @!P0 FMUL R6, R6, 0.5 ;  /* 0x3f00000006068820 */ /* 0x000fe20000400000 */
[----:B---3--:R-:W-:Y:S01]  /*9c80*/  @!P1 FMUL R89, R89, R89 ;  /* 0x0000005959599220 */ /* 0x008fe20000400000 */
[----:B------:R-:W-:Y:S04]  /*9c90*/  FSETP.GEU.AND P1, PT, R8, -126, PT ;  /* 0xc2fc00000800780b */ /* 0x000fe80003f2e000 */
[----:B------:R-:W-:Y:S03]  /*9ca0*/  F2FP.F16.F32.PACK_AB R46, R89, R88 ;  /* 0x00000058592e723e */ /* 0x000fe600000000ff */
[----:B------:R-:W3:Y:S01]  /*9cb0*/  MUFU.EX2 R92, R4 ;  /* 0x00000004005c7308 */ /* 0x000ee20000000800 */
[----:B----4-:R-:W-:Y:S01]  /*9cc0*/  @!P6 FMUL R90, R90, R90 ;  /* 0x0000005a5a5ae220 */ /* 0x010fe20000400000 */
[----:B------:R-:W-:Y:S01]  /*9cd0*/  FSETP.GEU.AND P6, PT, R9, -126, PT ;  /* 0xc2fc00000900780b */ /* 0x000fe20003fce000 */
[----:B------:R-:W-:Y:S07]  /*9ce0*/  @!P2 FMUL R7, R7, 0.5 ;  /* 0x3f0000000707a820 */ /* 0x000fee0000400000 */
[----:B------:R-:W4:Y:S01]  /*9cf0*/  MUFU.EX2 R93, R5 ;  /* 0x00000005005d7308 */ /* 0x000f220000000800 */
[----:B------:R-:W-:Y:S01]  /*9d00*/  @!P1 FMUL R8, R8, 0.5 ;  /* 0x3f00000008089820 */ /* 0x000fe20000400000 */
[----:B-----5:R-:W-:Y:S01]  /*9d10*/  @!P5 FMUL R91, R91, R91 ;  /* 0x0000005b5b5bd220 */ /* 0x020fe20000400000 */
[----:B------:R-:W-:Y:S02]  /*9d20*/  FSETP.GEU.AND P5, PT, R10, -126, PT ;  /* 0xc2fc00000a00780b */ /* 0x000fe40003fae000 */
[----:B------:R-:W-:Y:S05]  /*9d30*/  @!P6 FMUL R9, R9, 0.5 ;  /* 0x3f0000000909e820 */ /* 0x000fea0000400000 */
[----:B------:R-:W5:Y:S01]  /*9d40*/  MUFU.EX2 R94, R6 ;  /* 0x00000006005e7308 */ /* 0x000f620000000800 */
[----:B-1----:R-:W-:Y:S01]  /*9d50*/  FFMA2 R12, R3.F32, R32.F32x2.HI_LO, R12.F32x2.HI_LO ;  /* 0x00000020030c7249 */ /* 0x002fe2000004000c */
[----:B------:R-:W-:Y:S01]  /*9d60*/  F2FP.F16.F32.PACK_AB R47, R91, R90 ;  /* 0x0000005a5b2f723e */ /* 0x000fe200000000ff */
[----:B------:R-:W-:Y:S02]  /*9d70*/  FFMA2 R34, R3.F32, R34.F32x2.HI_LO, R14.F32x2.HI_LO ;  /* 0x0000002203227249 */ /* 0x000fe4000004000e */
[----:B---3--:R-:W-:Y:S01]  /*9d80*/  @!P4 FMUL R92, R92, R92 ;  /* 0x0000005c5c5cc220 */ /* 0x008fe20000400000 */
[----:B------:R-:W-:Y:S01]  /*9d90*/  FSETP.GEU.AND P4, PT, R11, -126, PT ;  /* 0xc2fc00000b00780b */ /* 0x000fe20003f8e000 */
[C---:B------:R-:W-:Y:S03]  /*9da0*/  FFMA2 R20, R3.reuse.F32, R36.F32x2.HI_LO, R20.F32x2.HI_LO ;  /* 0x0000002403147249 */ /* 0x040fe60000040014 */
[----:B------:R-:W1:Y:S01]  /*9db0*/  MUFU.EX2 R95, R7 ;  /* 0x00000007005f7308 */ /* 0x000e620000000800 */
[----:B------:R-:W-:Y:S01]  /*9dc0*/  @!P5 FMUL R10, R10, 0.5 ;  /* 0x3f0000000a0ad820 */ /* 0x000fe20000400000 */
[----:B------:R-:W-:Y:S02]  /*9dd0*/  FFMA2 R22, R3.F32, R38.F32x2.HI_LO, R22.F32x2.HI_LO ;  /* 0x0000002603167249 */ /* 0x000fe40000040016 */
[----:B----4-:R-:W-:Y:S01]  /*9de0*/  @!P3 FMUL R93, R93, R93 ;  /* 0x0000005d5d5db220 */ /* 0x010fe20000400000 */
[----:B------:R-:W-:Y:S05]  /*9df0*/  FSETP.GEU.AND P3, PT, R12, -126, PT ;  /* 0xc2fc00000c00780b */ /* 0x000fea0003f6e000 */
[----:B------:R-:W3:Y:S01]  /*9e00*/  MUFU.EX2 R98, R8 ;  /* 0x0000000800627308 */ /* 0x000ee20000000800 */
[----:B-----5:R-:W-:Y:S01]  /*9e10*/  @!P0 FMUL R94, R94, R94 ;  /* 0x0000005e5e5e8220 */ /* 0x020fe20000400000 */
[----:B------:R-:W-:Y:S01]  /*9e20*/  FSETP.GEU.AND P0, PT, R13, -126, PT ;  /* 0xc2fc00000d00780b */ /* 0x000fe20003f0e000 */
[----:B------:R-:W-:Y:S01]  /*9e30*/  @!P4 FMUL R11, R11, 0.5 ;  /* 0x3f0000000b0bc820 */ /* 0x000fe20000400000 */
[----:B------:R-:W-:Y:S06]  /*9e40*/  F2FP.F16.F32.PACK_AB R32, R93, R92 ;  /* 0x0000005c5d20723e */ /* 0x000fec00000000ff */
[----:B------:R-:W4:Y:S01]  /*9e50*/  MUFU.EX2 R99, R9 ;  /* 0x0000000900637308 */ /* 0x000f220000000800 */
[----:B-1----:R-:W-:Y:S01]  /*9e60*/  @!P2 FMUL R95, R95, R95 ;  /* 0x0000005f5f5fa220 */ /* 0x002fe20000400000 */
[----:B------:R-:W-:Y:S01]  /*9e70*/  @!P3 FMUL R12, R12, 0.5 ;  /* 0x3f0000000c0cb820 */ /* 0x000fe20000400000 */
[----:B------:R-:W-:Y:S03]  /*9e80*/  FSETP.GEU.AND P2, PT, R34, -126, PT ;  /* 0xc2fc00002200780b */ /* 0x000fe60003f4e000 */
[----:B------:R-:W-:Y:S01]  /*9e90*/  F2FP.F16.F32.PACK_AB R33, R95, R94 ;  /* 0x0000005e5f21723e */ /* 0x000fe200000000ff */
[----:B------:R-:W-:Y:S03]  /*9ea0*/  @!P0 FMUL R13, R13, 0.5 ;  /* 0x3f0000000d0d8820 */ /* 0x000fe60000400000 */
[----:B------:R-:W1:Y:S01]  /*9eb0*/  MUFU.EX2 R102, R10 ;  /* 0x0000000a00667308 */ /* 0x000e620000000800 */
[----:B---3--:R-:W-:Y:S01]  /*9ec0*/  @!P1 FMUL R98, R98, R98 ;  /* 0x0000006262629220 */ /* 0x008fe20000400000 */
[----:B------:R-:W-:Y:S08]  /*9ed0*/  FSETP.GEU.AND P1, PT, R35, -126, PT ;  /* 0xc2fc00002300780b */ /* 0x000ff00003f2e000 */
[----:B------:R-:W3:Y:S01]  /*9ee0*/  MUFU.EX2 R103, R11 ;  /* 0x0000000b00677308 */ /* 0x000ee20000000800 */
[----:B------:R-:W-:Y:S01]  /*9ef0*/  @!P2 FMUL R34, R34, 0.5 ;  /* 0x3f0000002222a820 */ /* 0x000fe20000400000 */
[----:B----4-:R-:W-:Y:S01]  /*9f00*/  @!P6 FMUL R99, R99, R99 ;  /* 0x000000636363e220 */ /* 0x010fe20000400000 */
[----:B------:R-:W-:Y:S02]  /*9f10*/  FSETP.GEU.AND P6, PT, R20, -126, PT ;  /* 0xc2fc00001400780b */ /* 0x000fe40003fce000 */
[----:B------:R-:W-:Y:S05]  /*9f20*/  @!P1 FMUL R35, R35, 0.5 ;  /* 0x3f00000023239820 */ /* 0x000fea0000400000 */
[----:B------:R-:W4:Y:S01]  /*9f30*/  MUFU.EX2 R96, R12 ;  /* 0x0000000c00607308 */ /* 0x000f220000000800 */
[----:B-1----:R-:W-:Y:S01]  /*9f40*/  @!P5 FMUL R102, R102, R102 ;  /* 0x000000666666d220 */ /* 0x002fe20000400000 */
[----:B------:R-:W-:Y:S08]  /*9f50*/  FSETP.GEU.AND P5, PT, R21, -126, PT ;  /* 0xc2fc00001500780b */ /* 0x000ff00003fae000 */
[----:B------:R1:W5:Y:S01]  /*9f60*/  MUFU.EX2 R97, R13 ;  /* 0x0000000d00617308 */ /* 0x0003620000000800 */
[----:B---3--:R-:W-:Y:S01]  /*9f70*/  @!P4 FMUL R103, R103, R103 ;  /* 0x000000676767c220 */ /* 0x008fe20000400000 */
[----:B------:R-:W-:Y:S01]  /*9f80*/  FSETP.GEU.AND P4, PT, R22, -126, PT ;  /* 0xc2fc00001600780b */ /* 0x000fe20003f8e000 */
[----:B------:R-:W-:Y:S02]  /*9f90*/  @!P6 FMUL R20, R20, 0.5 ;  /* 0x3f0000001414e820 */ /* 0x000fe40000400000 */
[----:B------:R-:W-:Y:S05]  /*9fa0*/  @!P5 FMUL R21, R21, 0.5 ;  /* 0x3f0000001515d820 */ /* 0x000fea0000400000 */
[----:B------:R-:W3:Y:S01]  /*9fb0*/  MUFU.EX2 R100, R34 ;  /* 0x0000002200647308 */ /* 0x000ee20000000800 */
[----:B----4-:R-:W-:Y:S01]  /*9fc0*/  @!P3 FMUL R96, R96, R96 ;  /* 0x000000606060b220 */ /* 0x010fe20000400000 */
[----:B------:R-:W-:Y:S03]  /*9fd0*/  FSETP.GEU.AND P3, PT, R23, -126, PT ;  /* 0xc2fc00001700780b */ /* 0x000fe60003f6e000 */
[----:B------:R-:W-:Y:S05]  /*9fe0*/  @!P4 FMUL R22, R22, 0.5 ;  /* 0x3f0000001616c820 */ /* 0x000fea0000400000 */
[----:B------:R-:W4:Y:S01]  /*9ff0*/  MUFU.EX2 R101, R35 ;  /* 0x0000002300657308 */ /* 0x000f220000000800 */
[----:B-1----:R-:W1:Y:S01]  /*a000*/  LDTM.x16 R4, tmem[UR4+0x60] ;  /* 0x00006004000479ee */ /* 0x002e620008240000 */
[----:B-----5:R-:W-:Y:S03]  /*a010*/  @!P0 FMUL R97, R97, R97 ;  /* 0x0000006161618220 */ /* 0x020fe60000400000 */
[----:B------:R-:W-:Y:S05]  /*a020*/  @!P3 FMUL R23, R23, 0.5 ;  /* 0x3f0000001717b820 */ /* 0x000fea0000400000 */
[----:B------:R-:W5:Y:S01]  /*a030*/  MUFU.EX2 R104, R20 ;  /* 0x0000001400687308 */ /* 0x000f620000000800 */
[----:B---3--:R-:W-:Y:S01]  /*a040*/  @!P2 FMUL R100, R100, R100 ;  /* 0x000000646464a220 */ /* 0x008fe20000400000 */
[----:B------:R-:W-:Y:S02]  /*a050*/  F2FP.F16.F32.PACK_AB R34, R99, R98 ;  /* 0x000000626322723e */ /* 0x000fe400000000ff */
[----:B------:R-:W-:Y:S06]  /*a060*/  F2FP.F16.F32.PACK_AB R36, R97, R96 ;  /* 0x000000606124723e */ /* 0x000fec00000000ff */
[----:B------:R-:W3:Y:S01]  /*a070*/  MUFU.EX2 R105, R21 ;  /* 0x0000001500697308 */ /* 0x000ee20000000800 */
[----:B----4-:R-:W-:Y:S01]  /*a080*/  @!P1 FMUL R101, R101, R101 ;  /* 0x0000006565659220 */ /* 0x010fe20000400000 */
[----:B------:R-:W-:Y:S04]  /*a090*/  F2FP.F16.F32.PACK_AB R35, R103, R102 ;  /* 0x000000666723723e */ /* 0x000fe800000000ff */
[----:B------:R-:W-:Y:S04]  /*a0a0*/  F2FP.F16.F32.PACK_AB R37, R101, R100 ;  /* 0x000000646525723e */ /* 0x000fe800000000ff */
[----:B------:R-:W4:Y:S01]  /*a0b0*/  MUFU.EX2 R106, R22 ;  /* 0x00000016006a7308 */ /* 0x000f220000000800 */
[C---:B-1----:R-:W-:Y:S02]  /*a0c0*/  FFMA2 R24, R3.reuse.F32, R4.F32x2.HI_LO, R24.F32x2.HI_LO ;  /* 0x0000000403187249 */ /* 0x042fe40000040018 */
[C---:B------:R-:W-:Y:S02]  /*a0d0*/  FFMA2 R26, R3.reuse.F32, R6.F32x2.HI_LO, R26.F32x2.HI_LO ;  /* 0x00000006031a7249 */ /* 0x040fe4000004001a */
[----:B------:R-:W1:Y:S01]  /*a0e0*/  LDS.128 R4, [R0+0x2e1a0] ;  /* 0x02e1a00000047984 */ /* 0x000e620000000c00 */
[----:B--2---:R-:W-:Y:S01]  /*a0f0*/  FFMA2 R28, R3.F32, R8.F32x2.HI_LO, R28.F32x2.HI_LO ;  /* 0x00000008031c7249 */ /* 0x004fe2000004001c */
[----:B------:R-:W-:Y:S03]  /*a100*/  FSETP.GEU.AND P2, PT, R25, -126, PT ;  /* 0xc2fc00001900780b */ /* 0x000fe60003f4e000 */
[----:B------:R-:W2:Y:S01]  /*a110*/  MUFU.EX2 R107, R23 ;  /* 0x00000017006b7308 */ /* 0x000ea20000000800 */
[----:B------:R-:W-:Y:S01]  /*a120*/  FFMA2 R30, R3.F32, R10.F32x2.HI_LO, R30.F32x2.HI_LO ;  /* 0x0000000a031e7249 */ /* 0x000fe2000004001e */
[----:B------:R-:W-:Y:S01]  /*a130*/  FSETP.GEU.AND P1, PT, R26, -126, PT ;  /* 0xc2fc00001a00780b */ /* 0x000fe20003f2e000 */
[----:B-----5:R-:W-:Y:S01]  /*a140*/  @!P6 FMUL R104, R104, R104 ;  /* 0x000000686868e220 */ /* 0x020fe20000400000 */
[----:B------:R-:W-:Y:S01]  /*a150*/  FSETP.GEU.AND P0, PT, R24, -126, PT ;  /* 0xc2fc00001800780b */ /* 0x000fe20003f0e000 */
[----:B------:R5:W1:Y:S01]  /*a160*/  LDS.128 R8, [R0+0x2e1b0] ;  /* 0x02e1b00000087984 */ /* 0x000a620000000c00 */
[----:B------:R-:W-:Y:S01]  /*a170*/  NOP ;  /* 0x0000000000007918 */ /* 0x000fe20000000000 */
[----:B---3--:R-:W-:Y:S01]  /*a180*/  @!P5 FMUL R105, R105, R105 ;  /* 0x000000696969d220 */ /* 0x008fe20000400000 */
[----:B------:R-:W-:Y:S01]  /*a190*/  FSETP.GEU.AND P6, PT, R27, -126, PT ;  /* 0xc2fc00001b00780b */ /* 0x000fe20003fce000 */
[----:B----4-:R-:W-:Y:S01]  /*a1a0*/  @!P4 FMUL R106, R106, R106 ;  /* 0x0000006a6a6ac220 */ /* 0x010fe20000400000 */
[----:B------:R-:W-:Y:S01]  /*a1b0*/  FSETP.GEU.AND P5, PT, R28, -126, PT ;  /* 0xc2fc00001c00780b */ /* 0x000fe20003fae000 */
[----:B------:R-:W-:Y:S01]  /*a1c0*/  @!P2 FMUL R25, R25, 0.5 ;  /* 0x3f0000001919a820 */ /* 0x000fe20000400000 */
[----:B------:R-:W-:Y:S01]  /*a1d0*/  BAR.SYNC.DEFER_BLOCKING 0x3, 0x100 ;  /* 0x00c4000000007b1d */ /* 0x000fe20000010000 */
[----:B------:R-:W-:Y:S02]  /*a1e0*/  FSETP.GEU.AND P4, PT, R29, -126, PT ;  /* 0xc2fc00001d00780b */ /* 0x000fe40003f8e000 */
[----:B------:R-:W-:Y:S01]  /*a1f0*/  @!P1 FMUL R26, R26, 0.5 ;  /* 0x3f0000001a1a9820 */ /* 0x000fe20000400000 */
[----:B------:R-:W-:Y:S01]  /*a200*/  F2FP.F16.F32.PACK_AB R38, R105, R104 ;  /* 0x000000686926723e */ /* 0x000fe200000000ff */
[----:B--2---:R-:W-:Y:S01]  /*a210*/  @!P3 FMUL R107, R107, R107 ;  /* 0x0000006b6b6bb220 */ /* 0x004fe20000400000 */
[----:B------:R-:W-:Y:S01]  /*a220*/  FSETP.GEU.AND P3, PT, R30, -126, PT ;  /* 0xc2fc00001e00780b */ /* 0x000fe20003f6e000 */
[----:B------:R-:W2:Y:S01]  /*a230*/  MUFU.EX2 R109, R25 ;  /* 0x00000019006d7308 */ /* 0x000ea20000000800 */
[----:B------:R-:W-:Y:S01]  /*a240*/  @!P0 FMUL R24, R24, 0.5 ;  /* 0x3f00000018188820 */ /* 0x000fe20000400000 */
[----:B------:R-:W-:Y:S01]  /*a250*/  @!P6 FMUL R27, R27, 0.5 ;  /* 0x3f0000001b1be820 */ /* 0x000fe20000400000 */
[----:B------:R-:W3:Y:S01]  /*a260*/  S2R R22, SR_TID.X ;  /* 0x0000000000167919 */ /* 0x000ee20000002100 */
[----:B------:R-:W-:Y:S01]  /*a270*/  @!P5 FMUL R28, R28, 0.5 ;  /* 0x3f0000001c1cd820 */ /* 0x000fe20000400000 */
[----:B------:R-:W-:Y:S05]  /*a280*/  F2FP.F16.F32.PACK_AB R39, R107, R106 ;  /* 0x0000006a6b27723e */ /* 0x000fea00000000ff */
[----:B------:R-:W4:Y:S01]  /*a290*/  MUFU.EX2 R110, R26 ;  /* 0x0000001a006e7308 */ /* 0x000f220000000800 */
[----:B------:R-:W-:Y:S01]  /*a2a0*/  @!P4 FMUL R29, R29, 0.5 ;  /* 0x3f0000001d1dc820 */ /* 0x000fe20000400000 */
[----:B-----5:R-:W-:Y:S01]  /*a2b0*/  SHF.R.U32.HI R0, RZ, 0x4, R73 ;  /* 0x00000004ff007819 */ /* 0x020fe20000011649 */
[----:B------:R-:W-:Y:S03]  /*a2c0*/  @!P3 FMUL R30, R30, 0.5 ;  /* 0x3f0000001e1eb820 */ /* 0x000fe60000400000 */
[----:B------:R-:W-:Y:S04]  /*a2d0*/  LOP3.LUT R0, R0, 0x8, RZ, 0xc0, !PT ;  /* 0x0000000800007812 */ /* 0x000fe800078ec0ff */
[----:B------:R-:W5:Y:S01]  /*a2e0*/  MUFU.EX2 R108, R24 ;  /* 0x00000018006c7308 */ /* 0x000f620000000800 */
[----:B--2---:R-:W-:Y:S01]  /*a2f0*/  @!P2 FMUL R109, R109, R109 ;  /* 0x0000006d6d6da220 */ /* 0x004fe20000400000 */
[C---:B-1----:R-:W-:Y:S02]  /*a300*/  FFMA2 R4, R3.reuse.F32, R12.F32x2.HI_LO, R4.F32x2.HI_LO ;  /* 0x0000000c03047249 */ /* 0x042fe40000040004 */
[----:B------:R-:W-:Y:S03]  /*a310*/  FFMA2 R6, R3.F32, R14.F32x2.HI_LO, R6.F32x2.HI_LO ;  /* 0x0000000e03067249 */ /* 0x000fe60000040006 */
[----:B------:R-:W-:Y:S03]  /*a320*/  FSETP.GEU.AND P2, PT, R4, -126, PT ;  /* 0xc2fc00000400780b */ /* 0x000fe60003f4e000 */
[----:B------:R-:W1:Y:S01]  /*a330*/  MUFU.EX2 R111, R27 ;  /* 0x0000001b006f7308 */ /* 0x000e620000000800 */
[----:B----4-:R-:W-:Y:S01]  /*a340*/  @!P1 FMUL R110, R110, R110 ;  /* 0x0000006e6e6e9220 */ /* 0x010fe20000400000 */
[----:B------:R-:W-:Y:S01]  /*a350*/  FSETP.GEU.AND P1, PT, R5, -126, PT ;  /* 0xc2fc00000500780b */ /* 0x000fe20003f2e000 */
[C---:B------:R-:W-:Y:S01]  /*a360*/  FFMA2 R8, R3.reuse.F32, R16.F32x2.HI_LO, R8.F32x2.HI_LO ;  /* 0x0000001003087249 */ /* 0x040fe20000040008 */
[----:B------:R-:W-:Y:S01]  /*a370*/  IADD3 R16, PT, PT, R74, -R0, RZ ;  /* 0x800000004a107210 */ /* 0x000fe20007ffe0ff */
[----:B------:R-:W-:Y:S05]  /*a380*/  FFMA2 R10, R3.F32, R18.F32x2.HI_LO, R10.F32x2.HI_LO ;  /* 0x00000012030a7249 */ /* 0x000fea000004000a */
[----:B------:R-:W2:Y:S01]  /*a390*/  MUFU.EX2 R112, R28 ;  /* 0x0000001c00707308 */ /* 0x000ea20000000800 */
[----:B-----5:R-:W-:Y:S01]  /*a3a0*/  @!P0 FMUL R108, R108, R108 ;  /* 0x0000006c6c6c8220 */ /* 0x020fe20000400000 */
[----:B------:R-:W-:Y:S01]  /*a3b0*/  FSETP.GEU.AND P0, PT, R31, -126, PT ;  /* 0xc2fc00001f00780b */ /* 0x000fe20003f0e000 */
[----:B------:R-:W-:Y:S01]  /*a3c0*/  @!P2 FMUL R4, R4, 0.5 ;  /* 0x3f0000000404a820 */ /* 0x000fe20000400000 */
[----:B---3--:R-:W-:Y:S01]  /*a3d0*/  SHF.R.U32.HI R22, RZ, 0x5, R22 ;  /* 0x00000005ff167819 */ /* 0x008fe20000011616 */
[----:B------:R-:W-:Y:S05]  /*a3e0*/  @!P1 FMUL R5, R5, 0.5 ;  /* 0x3f00000005059820 */ /* 0x000fea0000400000 */
[----:B------:R-:W3:Y:S01]  /*a3f0*/  MUFU.EX2 R113, R29 ;  /* 0x0000001d00717308 */ /* 0x000ee20000000800 */
[----:B-1----:R-:W-:Y:S01]  /*a400*/  @!P6 FMUL R111, R111, R111 ;  /* 0x0000006f6f6fe220 */ /* 0x002fe20000400000 */
[----:B------:R-:W-:Y:S02]  /*a410*/  FSETP.GEU.AND P6, PT, R6, -126, PT ;  /* 0xc2fc00000600780b */ /* 0x000fe40003fce000 */
[----:B------:R-:W-:Y:S02]  /*a420*/  SHF.R.U32.HI R0, RZ, 0x15, R16 ;  /* 0x00000015ff007819 */ /* 0x000fe40000011610 */
[----:B------:R-:W-:Y:S01]  /*a430*/  LOP3.LUT R22, R22, 0x3, RZ, 0xc0, !PT ;  /* 0x0000000316167812 */ /* 0x000fe200078ec0ff */
[----:B------:R-:W-:Y:S03]  /*a440*/  @!P0 FMUL R31, R31, 0.5 ;  /* 0x3f0000001f1f8820 */ /* 0x000fe60000400000 */
[----:B------:R-:W1:Y:S01]  /*a450*/  MUFU.EX2 R114, R30 ;  /* 0x0000001e00727308 */ /* 0x000e620000000800 */
[----:B--2---:R-:W-:Y:S01]  /*a460*/  @!P5 FMUL R112, R112, R112 ;  /* 0x000000707070d220 */ /* 0x004fe20000400000 */
[----:B------:R-:W-:Y:S02]  /*a470*/  FSETP.GEU.AND P5, PT, R7, -126, PT ;  /* 0xc2fc00000700780b */ /* 0x000fe40003fae000 */
[----:B------:R-:W-:Y:S02]  /*a480*/  F2FP.F16.F32.PACK_AB R24, R109, R108 ;  /* 0x0000006c6d18723e */ /* 0x000fe400000000ff */
[----:B------:R-:W-:Y:S01]  /*a490*/  F2FP.F16.F32.PACK_AB R25, R111, R110 ;  /* 0x0000006e6f19723e */ /* 0x000fe200000000ff */
[----:B------:R-:W-:Y:S03]  /*a4a0*/  @!P6 FMUL R6, R6, 0.5 ;  /* 0x3f0000000606e820 */ /* 0x000fe60000400000 */
[----:B------:R-:W2:Y:S01]  /*a4b0*/  MUFU.EX2 R116, R4 ;  /* 0x0000000400747308 */ /* 0x000ea20000000800 */
[----:B---3--:R-:W-:Y:S01]  /*a4c0*/  @!P4 FMUL R113, R113, R113 ;  /* 0x000000717171c220 */ /* 0x008fe20000400000 */
[----:B------:R-:W-:Y:S04]  /*a4d0*/  FSETP.GEU.AND P4, PT, R8, -126, PT ;  /* 0xc2fc00000800780b */ /* 0x000fe80003f8e000 */
[----:B------:R-:W-:Y:S01]  /*a4e0*/  F2FP.F16.F32.PACK_AB R26, R113, R112 ;  /* 0x00000070711a723e */ /* 0x000fe200000000ff */
[----:B------:R-:W-:Y:S03]  /*a4f0*/  @!P5 FMUL R7, R7, 0.5 ;  /* 0x3f0000000707d820 */ /* 0x000fe60000400000 */
[----:B------:R-:W3:Y:S01]  /*a500*/  MUFU.EX2 R117, R5 ;  /* 0x0000000500757308 */ /* 0x000ee20000000800 */
[----:B-1----:R-:W-:Y:S01]  /*a510*/  @!P3 FMUL R114, R114, R114 ;  /* 0x000000727272b220 */ /* 0x002fe20000400000 */
[C---:B------:R-:W-:Y:S03]  /*a520*/  FSETP.GEU.AND P3, PT, R9.reuse, -126, PT ;  /* 0xc2fc00000900780b */ /* 0x040fe60003f6e000 */
[----:B------:R-:W-:Y:S05]  /*a530*/  @!P4 FMUL R8, R8, 0.5 ;  /* 0x3f0000000808c820 */ /* 0x000fea0000400000 */
[----:B------:R-:W1:Y:S01]  /*a540*/  MUFU.EX2 R115, R31 ;  /* 0x0000001f00737308 */ /* 0x000e620000000800 */
[----:B--2---:R-:W-:Y:S01]  /*a550*/  @!P2 FMUL R116, R116, R116 ;  /* 0x000000747474a220 */ /* 0x004fe20000400000 */
[C---:B------:R-:W-:Y:S03]  /*a560*/  FSETP.GEU.AND P2, PT, R10.reuse, -126, PT ;  /* 0xc2fc00000a00780b */ /* 0x040fe60003f4e000 */
[----:B------:R-:W-:Y:S05]  /*a570*/  @!P3 FMUL R9, R9, 0.5 ;  /* 0x3f0000000909b820 */ /* 0x000fea0000400000 */
[----:B------:R-:W2:Y:S01]  /*a580*/  MUFU.EX2 R118, R6 ;  /* 0x0000000600767308 */ /* 0x000ea20000000800 */
[----:B---3--:R-:W-:Y:S01]  /*a590*/  @!P1 FMUL R117, R117, R117 ;  /* 0x0000007575759220 */ /* 0x008fe20000400000 */
[----:B------:R-:W-:Y:S04]  /*a5a0*/  FSETP.GEU.AND P1, PT, R11, -126, PT ;  /* 0xc2fc00000b00780b */ /* 0x000fe80003f2e000 */
[----:B------:R-:W-:Y:S01]  /*a5b0*/  F2FP.F16.F32.PACK_AB R28, R117, R116 ;  /* 0x00000074751c723e */ /* 0x000fe200000000ff */
[----:B------:R-:W-:Y:S03]  /*a5c0*/  @!P2 FMUL R10, R10, 0.5 ;  /* 0x3f0000000a0aa820 */ /* 0x000fe60000400000 */
[----:B------:R-:W3:Y:S01]  /*a5d0*/  MUFU.EX2 R119, R7 ;  /* 0x0000000700777308 */ /* 0x000ee20000000800 */
[----:B-1----:R-:W-:Y:S01]  /*a5e0*/  @!P0 FMUL R115, R115, R115 ;  /* 0x0000007373738220 */ /* 0x002fe20000400000 */
[----:B------:R-:W-:Y:S04]  /*a5f0*/  ISETP.NE.AND P0, PT, R22, R0, PT ;  /* 0x000000001600720c */ /* 0x000fe80003f05270 */
[----:B------:R-:W-:Y:S01]  /*a600*/  F2FP.F16.F32.PACK_AB R27, R115, R114 ;  /* 0x00000072731b723e */ /* 0x000fe200000000ff */
[----:B------:R-:W-:Y:S03]  /*a610*/  @!P1 FMUL R11, R11, 0.5 ;  /* 0x3f0000000b0b9820 */ /* 0x000fe60000400000 */
[----:B------:R-:W1:Y:S01]  /*a620*/  MUFU.EX2 R120, R8 ;  /* 0x0000000800787308 */ /* 0x000e620000000800 */
[----:B--2---:R-:W-:Y:S09]  /*a630*/  @!P6 FMUL R118, R118, R118 ;  /* 0x000000767676e220 */ /* 0x004ff20000400000 */
[----:B------:R-:W2:Y:S01]  /*a640*/  MUFU.EX2 R121, R9 ;  /* 0x0000000900797308 */ /* 0x000ea20000000800 */
[----:B---3--:R-:W-:Y:S05]  /*a650*/  @!P5 FMUL R119, R119, R119 ;  /* 0x000000777777d220 */ /* 0x008fea0000400000 */
[----:B------:R-:W-:Y:S04]  /*a660*/  F2FP.F16.F32.PACK_AB R29, R119, R118 ;  /* 0x00000076771d723e */ /* 0x000fe800000000ff */
[----:B------:R-:W3:Y:S01]  /*a670*/  MUFU.EX2 R122, R10 ;  /* 0x0000000a007a7308 */ /* 0x000ee20000000800 */
[----:B-1----:R-:W-:Y:S09]  /*a680*/  @!P4 FMUL R120, R120, R120 ;  /* 0x000000787878c220 */ /* 0x002ff20000400000 */
[----:B------:R-:W1:Y:S01]  /*a690*/  MUFU.EX2 R123, R11 ;  /* 0x0000000b007b7308 */ /* 0x000e620000000800 */
[----:B--2---:R-:W-:Y:S05]  /*a6a0*/  @!P3 FMUL R121, R121, R121 ;  /* 0x000000797979b220 */ /* 0x004fea0000400000 */
[----:B------:R-:W-:Y:S01]  /*a6b0*/  F2FP.F16.F32.PACK_AB R30, R121, R120 ;  /* 0x00000078791e723e */ /* 0x000fe200000000ff */
[----:B---3--:R-:W-:Y:S01]  /*a6c0*/  @!P2 FMUL R122, R122, R122 ;  /* 0x0000007a7a7aa220 */ /* 0x008fe20000400000 */
[----:B-1----:R-:W-:Y:S05]  /*a6d0*/  @!P1 FMUL R123, R123, R123 ;  /* 0x0000007b7b7b9220 */ /* 0x002fea0000400000 */
[----:B------:R-:W-:Y:S01]  /*a6e0*/  F2FP.F16.F32.PACK_AB R31, R123, R122 ;  /* 0x0000007a7b1f723e */ /* 0x000fe200000000ff */
[----:B------:R-:W-:Y:S06]  /*a6f0*/  @!P0 BRA `(.L_x_182) ;  /* 0x0000000000408947 */ /* 0x000fec0003800000 */
        /* <DEDUP_REMOVED lines=16> */
.L_x_182:
[----:B------:R-:W-:Y:S05]  /*a800*/  WARPSYNC.ALL ;  /* 0x0000000000007948 */ /* 0x000fea0003800000 */
[C---:B------:R-:W-:Y:S01]  /*a810*/  R2UR UR4, R16.reuse ;  /* 0x00000000100472ca */ /* 0x040fe200000e0000 */
[----:B------:R-:W-:Y:S05]  /*a820*/  VIADD R0, R16, 0x10 ;  /* 0x0000001010007836 */ /* 0x000fea0000000000 */
[----:B------:R-:W-:Y:S04]  /*a830*/  SHF.R.U32.HI R0, RZ, 0x15, R0 ;  /* 0x00000015ff007819 */ /* 0x000fe80000011600 */
[----:B------:R-:W-:Y:S03]  /*a840*/  ISETP.NE.AND P0, PT, R22, R0, PT ;  /* 0x000000001600720c */ /* 0x000fe60003f05270 */
[----:B------:R1:W-:Y:S10]  /*a850*/  STTM.x8 tmem[UR4], R48 ;  /* 0x00000030000079ed */ /* 0x0003f400081c0004 */
[----:B------:R-:W-:Y:S05]  /*a860*/  @!P0 BRA `(.L_x_183) ;  /* 0x0000000000408947 */ /* 0x000fea0003800000 */
[----:B------:R-:W2:Y:S01]  /*a870*/  LDCU.64 UR8, c[0x4][0x80] ;  /* 0x01001000ff0877ac */ /* 0x000ea20008000a00 */
[----:B------:R-:W-:Y:S01]  /*a880*/  MOV R15, 0x0 ;  /* 0x00000000000f7802 */ /* 0x000fe20000000f00 */
[----:B------:R-:W-:Y:S02]  /*a890*/  HFMA2 R12, -RZ, RZ, 0, 5.9604644775390625e-08 ;  /* 0x00000001ff0c7431 */ /* 0x000fe400000001ff */
[----:B------:R-:W-:Y:S02]  /*a8a0*/  IMAD.MOV.U32 R8, RZ, RZ, 0x1be ;  /* 0x000001beff087424 */ /* 0x000fe400078e00ff */
[----:B------:R-:W-:Y:S01]  /*a8b0*/  IMAD.MOV.U32 R13, RZ, RZ, RZ ;  /* 0x000000ffff0d7224 */ /* 0x000fe200078e00ff */
[----:B------:R-:W3:Y:S01]  /*a8c0*/  LDCU.64 UR6, c[0x4][0x88] ;  /* 0x01001100ff0677ac */ /* 0x000ee20008000a00 */
[----:B------:R-:W4:Y:S01]  /*a8d0*/  LDC.64 R14, c[0x4][R15] ;  /* 0x010000000f0e7b82 */ /* 0x000f220000000a00 */
[----:B------:R-:W5:Y:S01]  /*a8e0*/  LDCU.64 UR4, c[0x4][0x10] ;  /* 0x01000200ff0477ac */ /* 0x000f620008000a00 */
[----:B--2---:R-:W-:Y:S01]  /*a8f0*/  MOV R5, UR9 ;  /* 0x0000000900057c02 */ /* 0x004fe20008000f00 */
[----:B------:R-:W-:Y:S01]  /*a900*/  IMAD.U32 R4, RZ, RZ, UR8 ;  /* 0x00000008ff047e24 */ /* 0x000fe2000f8e00ff */
[----:B---3--:R-:W-:Y:S01]  /*a910*/  MOV R7, UR7 ;  /* 0x0000000700077c02 */ /* 0x008fe20008000f00 */
[----:B------:R-:W-:Y:S01]  /*a920*/  IMAD.U32 R6, RZ, RZ, UR6 ;  /* 0x00000006ff067e24 */ /* 0x000fe2000f8e00ff */
[----:B-----5:R-:W-:Y:S01]  /*a930*/  MOV R11, UR5 ;  /* 0x00000005000b7c02 */ /* 0x020fe20008000f00 */
[----:B------:R-:W-:Y:S02]  /*a940*/  IMAD.U32 R10, RZ, RZ, UR4 ;  /* 0x00000004ff0a7e24 */ /* 0x000fe4000f8e00ff */
[----:B------:R-:W-:Y:S07]  /*a950*/  LEPC R20, `(.L_x_183) ;  /* 0x000000001014794e */ /* 0x000fee0000000000 */
[----:B-1--4-:R-:W-:Y:S05]  /*a960*/  CALL.ABS.NOINC R14 ;  /* 0x000000000e007343 */ /* 0x012fea0003c00000 */
.L_x_183:
[----:B------:R-:W-:Y:S05]  /*a970*/  WARPSYNC.ALL ;  /* 0x0000000000007948 */ /* 0x000fea0003800000 */
[C---:B------:R-:W-:Y:S01]  /*a980*/  R2UR UR4, R16.reuse ;  /* 0x00000000100472ca */ /* 0x040fe200000e0000 */
[----:B------:R-:W-:Y:S05]  /*a990*/  VIADD R0, R16, 0x20 ;  /* 0x0000002010007836 */ /* 0x000fea0000000000 */
[----:B------:R-:W-:Y:S04]  /*a9a0*/  SHF.R.U32.HI R0, RZ, 0x15, R0 ;  /* 0x00000015ff007819 */ /* 0x000fe80000011600 */
[----:B------:R-:W-:Y:S03]  /*a9b0*/  ISETP.NE.AND P0, PT, R22, R0, PT ;  /* 0x000000001600720c */ /* 0x000fe60003f05270 */
[----:B------:R2:W-:Y:S10]  /*a9c0*/  STTM.x8 tmem[UR4+0x10], R40 ;  /* 0x00001028000079ed */ /* 0x0005f400081c0004 */
[----:B------:R-:W-:Y:S05]  /*a9d0*/  @!P0 BRA `(.L_x_184) ;  /* 0x0000000000408947 */ /* 0x000fea0003800000 */
[----:B------:R-:W3:Y:S01]  /*a9e0*/  LDCU.64 UR8, c[0x4][0x80] ;  /* 0x01001000ff0877ac */ /* 0x000ee20008000a00 */
[----:B------:R-:W-:Y:S01]  /*a9f0*/  MOV R15, 0x0 ;  /* 0x00000000000f7802 */ /* 0x000fe20000000f00 */
[----:B------:R-:W-:Y:S02]  /*aa00*/  HFMA2 R12, -RZ, RZ, 0, 5.9604644775390625e-08 ;  /* 0x00000001ff0c7431 */ /* 0x000fe400000001ff */
[----:B------:R-:W-:Y:S02]  /*aa10*/  IMAD.MOV.U32 R8, RZ, RZ, 0x1be ;  /* 0x000001beff087424 */ /* 0x000fe400078e00ff */
[----:B------:R-:W-:Y:S01]  /*aa20*/  IMAD.MOV.U32 R13, RZ, RZ, RZ ;  /* 0x000000ffff0d7224 */ /* 0x000fe200078e00ff */
[----:B------:R-:W4:Y:S01]  /*aa30*/  LDCU.64 UR6, c[0x4][0x88] ;  /* 0x01001100ff0677ac */ /* 0x000f220008000a00 */
[----:B------:R-:W1:Y:S01]  /*aa40*/  LDC.64 R14, c[0x4][R15] ;  /* 0x010000000f0e7b82 */ /* 0x000e620000000a00 */
[----:B------:R-:W5:Y:S01]  /*aa50*/  LDCU.64 UR4, c[0x4][0x10] ;  /* 0x01000200ff0477ac */ /* 0x000f620008000a00 */
[----:B---3--:R-:W-:Y:S01]  /*aa60*/  MOV R5, UR9 ;  /* 0x0000000900057c02 */ /* 0x008fe20008000f00 */
[----:B------:R-:W-:Y:S01]  /*aa70*/  IMAD.U32 R4, RZ, RZ, UR8 ;  /* 0x00000008ff047e24 */ /* 0x000fe2000f8e00ff */
[----:B----4-:R-:W-:Y:S01]  /*aa80*/  MOV R7, UR7 ;  /* 0x0000000700077c02 */ /* 0x010fe20008000f00 */
[----:B------:R-:W-:Y:S01]  /*aa90*/  IMAD.U32 R6, RZ, RZ, UR6 ;  /* 0x00000006ff067e24 */ /* 0x000fe2000f8e00ff */
[----:B-----5:R-:W-:Y:S01]  /*aaa0*/  MOV R11, UR5 ;  /* 0x00000005000b7c02 */ /* 0x020fe20008000f00 */
[----:B------:R-:W-:Y:S02]  /*aab0*/  IMAD.U32 R10, RZ, RZ, UR4 ;  /* 0x00000004ff0a7e24 */ /* 0x000fe4000f8e00ff */
[----:B------:R-:W-:Y:S07]  /*aac0*/  LEPC R20, `(.L_x_184) ;  /* 0x000000001014794e */ /* 0x000fee0000000000 */
[----:B-12---:R-:W-:Y:S05]  /*aad0*/  CALL.ABS.NOINC R14 ;  /* 0x000000000e007343 */ /* 0x006fea0003c00000 */
.L_x_184:
[----:B------:R-:W-:Y:S05]  /*aae0*/  WARPSYNC.ALL ;  /* 0x0000000000007948 */ /* 0x000fea0003800000 */
[C---:B------:R-:W-:Y:S01]  /*aaf0*/  R2UR UR4, R16.reuse ;  /* 0x00000000100472ca */ /* 0x040fe200000e0000 */
[----:B------:R-:W-:Y:S05]  /*ab00*/  VIADD R0, R16, 0x30 ;  /* 0x0000003010007836 */ /* 0x000fea0000000000 */
[----:B------:R-:W-:Y:S04]  /*ab10*/  SHF.R.U32.HI R0, RZ, 0x15, R0 ;  /* 0x00000015ff007819 */ /* 0x000fe80000011600 */
[----:B------:R-:W-:Y:S03]  /*ab20*/  ISETP.NE.AND P0, PT, R22, R0, PT ;  /* 0x000000001600720c */ /* 0x000fe60003f05270 */
[----:B------:R3:W-:Y:S10]  /*ab30*/  STTM.x8 tmem[UR4+0x20], R32 ;  /* 0x00002020000079ed */ /* 0x0007f400081c0004 */
[----:B------:R-:W-:Y:S05]  /*ab40*/  @!P0 BRA `(.L_x_185) ;  /* 0x0000000000408947 */ /* 0x000fea0003800000 */
[----:B------:R-:W4:Y:S01]  /*ab50*/  LDCU.64 UR8, c[0x4][0x80] ;  /* 0x01001000ff0877ac */ /* 0x000f220008000a00 */
[----:B------:R-:W-:Y:S01]  /*ab60*/  MOV R15, 0x0 ;  /* 0x00000000000f7802 */ /* 0x000fe20000000f00 */
[----:B------:R-:W-:Y:S02]  /*ab70*/  HFMA2 R12, -RZ, RZ, 0, 5.9604644775390625e-08 ;  /* 0x00000001ff0c7431 */ /* 0x000fe400000001ff */
[----:B------:R-:W-:Y:S02]  /*ab80*/  IMAD.MOV.U32 R8, RZ, RZ, 0x1be ;  /* 0x000001beff087424 */ /* 0x000fe400078e00ff */
[----:B------:R-:W-:Y:S01]  /*ab90*/  IMAD.MOV.U32 R13, RZ, RZ, RZ ;  /* 0x000000ffff0d7224 */ /* 0x000fe200078e00ff */
[----:B------:R-:W5:Y:S01]  /*aba0*/  LDCU.64 UR6, c[0x4][0x88] ;  /* 0x01001100ff0677ac */ /* 0x000f620008000a00 */
[----:B------:R-:W1:Y:S01]  /*abb0*/  LDC.64 R14, c[0x4][R15] ;  /* 0x010000000f0e7b82 */ /* 0x000e620000000a00 */
[----:B------:R-:W2:Y:S01]  /*abc0*/  LDCU.64 UR4, c[0x4][0x10] ;  /* 0x01000200ff0477ac */ /* 0x000ea20008000a00 */
[----:B----4-:R-:W-:Y:S01]  /*abd0*/  MOV R5, UR9 ;  /* 0x0000000900057c02 */ /* 0x010fe20008000f00 */
[----:B------:R-:W-:Y:S01]  /*abe0*/  IMAD.U32 R4, RZ, RZ, UR8 ;  /* 0x00000008ff047e24 */ /* 0x000fe2000f8e00ff */
[----:B-----5:R-:W-:Y:S01]  /*abf0*/  MOV R7, UR7 ;  /* 0x0000000700077c02 */ /* 0x020fe20008000f00 */
[----:B------:R-:W-:Y:S01]  /*ac00*/  IMAD.U32 R6, RZ, RZ, UR6 ;  /* 0x00000006ff067e24 */ /* 0x000fe2000f8e00ff */
[----:B--2---:R-:W-:Y:S01]  /*ac10*/  MOV R11, UR5 ;  /* 0x00000005000b7c02 */ /* 0x004fe20008000f00 */
[----:B------:R-:W-:Y:S02]  /*ac20*/  IMAD.U32 R10, RZ, RZ, UR4 ;  /* 0x00000004ff0a7e24 */ /* 0x000fe4000f8e00ff */
[----:B------:R-:W-:Y:S07]  /*ac30*/  LEPC R20, `(.L_x_185) ;  /* 0x000000001014794e */ /* 0x000fee0000000000 */
[----:B-1-3--:R-:W-:Y:S05]  /*ac40*/  CALL.ABS.NOINC R14 ;  /* 0x000000000e007343 */ /* 0x00afea0003c00000 */
.L_x_185:
[----:B------:R-:W4:Y:S01]  /*ac50*/  LDL.LU R17, [R1+0x14] ;  /* 0x0000140001117983 */ /* 0x000f220000300800 */
[----:B------:R-:W-:Y:S05]  /*ac60*/  WARPSYNC.ALL ;  /* 0x0000000000007948 */ /* 0x000fea0003800000 */
[----:B------:R-:W-:Y:S01]  /*ac70*/  R2UR UR4, R16 ;  /* 0x00000000100472ca */ /* 0x000fe200000e0000 */
[----:B------:R-:W-:Y:S11]  /*ac80*/  BSSY.RECONVERGENT B0, `(.L_x_186) ;  /* 0x0000008000007945 */ /* 0x000ff60003800200 */
[----:B------:R-:W-:Y:S01]  /*ac90*/  @!UPT UIADD3 URZ, UPT, UPT, URZ, URZ, URZ ;  /* 0x000000fffffff290 */ /* 0x000fe2000fffe0ff */
[----:B------:R1:W-:Y:S01]  /*aca0*/  STTM.x8 tmem[UR4+0x30], R24 ;  /* 0x00003018000079ed */ /* 0x0003e200081c0004 */
[----:B------:R-:W1:Y:S01]  /*acb0*/  FENCE.VIEW.ASYNC.T ;  /* 0x00000000000073c6 */ /* 0x000e620000000200 */
[----:B----4-:R-:W-:Y:S11]  /*acc0*/  ISETP.NE.AND P0, PT, R17, 0x3, PT ;  /* 0x000000031100780c */ /* 0x010ff60003f05270 */
[----:B------:R-:W-:Y:S02]  /*acd0*/  @!UPT UIADD3 URZ, UPT, UPT, URZ, URZ, URZ ;  /* 0x000000fffffff290 */ /* 0x000fe4000fffe0ff */
[----:B-1----:R-:W-:Y:S05]  /*ace0*/  @!P0 BRA `(.L_x_187) ;  /* 0x0000000000048947 */ /* 0x002fea0003800000 */
[----:B------:R-:W-:Y:S05]  /*acf0*/  BPT.TRAP 0x1 ;  /* 0x000000040000795c */ /* 0x000fea0000300000 */
.L_x_187:
[----:B------:R-:W-:Y:S05]  /*ad00*/  BSYNC.RECONVERGENT B0 ;  /* 0x0000000000007941 */ /* 0x000fea0003800200 */
.L_x_186:
[----:B------:R1:W-:Y:S01]  /*ad10*/  SYNCS.ARRIVE.TRANS64.A1T0 RZ, [R2+URZ+0x2e880], RZ ;  /* 0x02e880ff02ff79a7 */ /* 0x0003e200081000ff */
[----:B------:R-:W-:Y:S04]  /*ad20*/  BSSY.RECONVERGENT B0, `(.L_x_188) ;  /* 0x0000004000007945 */ /* 0x000fe80003800200 */
[----:B------:R-:W-:Y:S05]  /*ad30*/  @!P0 BRA `(.L_x_189) ;  /* 0x0000000000088947 */ /* 0x000fea0003800000 */
[----:B------:R-:W-:Y:S05]  /*ad40*/  BPT.TRAP 0x1 ;  /* 0x000000040000795c */ /* 0x000fea0000300000 */
[----:B------:R-:W-:Y:S05]  /*ad50*/  BPT.TRAP 0x1 ;  /* 0x000000040000795c */ /* 0x000fea0000300000 */
.L_x_189:
[----:B------:R-:W-:Y:S05]  /*ad60*/  BSYNC.RECONVERGENT B0 ;  /* 0x0000000000007941 */ /* 0x000fea0003800200 */
.L_x_188:
[----:B------:R-:W-:Y:S01]  /*ad70*/  IADD3 R0, PT, PT, R2, 0x2e858, RZ ;  /* 0x0002e85802007810 */ /* 0x000fe20007ffe0ff */
[----:B------:R-:W-:Y:S03]  /*ad80*/  BSSY.RECONVERGENT B0, `(.L_x_190) ;  /* 0x0000005000007945 */ /* 0x000fe60003800200 */
[----:B------:R-:W-:Y:S04]  /*ad90*/  PRMT R0, R72, 0x654, R0 ;  /* 0x0000065448007816 */ /* 0x000fe80000000000 */
[----:B------:R4:W-:Y:S01]  /*ada0*/  SYNCS.ARRIVE.TRANS64.RED.A1T0 RZ, [R0+URZ], RZ ;  /* 0x000000ff00ff79a7 */ /* 0x0009e200081004ff */
[----:B------:R-:W-:Y:S05]  /*adb0*/  @!P0 BRA `(.L_x_191) ;  /* 0x0000000000048947 */ /* 0x000fea0003800000 */
[----:B------:R-:W-:Y:S05]  /*adc0*/  BPT.TRAP 0x1 ;  /* 0x000000040000795c */ /* 0x000fea0000300000 */
.L_x_191:
[----:B------:R-:W-:Y:S05]  /*add0*/  BSYNC.RECONVERGENT B0 ;  /* 0x0000000000007941 */ /* 0x000fea0003800200 */
.L_x_190:
[----:B----4-:R-:W-:Y:S01]  /*ade0*/  IADD3 R0, PT, PT, R2, 0x2e838, RZ ;  /* 0x0002e83802007810 */ /* 0x010fe20007ffe0ff */
[----:B------:R-:W-:Y:S03]  /*adf0*/  BSSY.RECONVERGENT B0, `(.L_x_192) ;  /* 0x0000005000007945 */ /* 0x000fe60003800200 */
[----:B------:R-:W-:Y:S04]  /*ae00*/  PRMT R0, R72, 0x654, R0 ;  /* 0x0000065448007816 */ /* 0x000fe80000000000 */
[----:B------:R4:W-:Y:S01]  /*ae10*/  SYNCS.ARRIVE.TRANS64.RED.A1T0 RZ, [R0+URZ], RZ ;  /* 0x000000ff00ff79a7 */ /* 0x0009e200081004ff */
[----:B------:R-:W-:Y:S05]  /*ae20*/  @!P0 BRA `(.L_x_193) ;  /* 0x0000000000048947 */ /* 0x000fea0003800000 */
[----:B------:R-:W-:Y:S05]  /*ae30*/  BPT.TRAP 0x1 ;  /* 0x000000040000795c */ /* 0x000fea0000300000 */
.L_x_193:
[----:B------:R-:W-:Y:S05]  /*ae40*/  BSYNC.RECONVERGENT B0 ;  /* 0x0000000000007941 */ /* 0x000fea0003800200 */
.L_x_192:
[----:B----4-:R-:W-:Y:S01]  /*ae50*/  SHF.L.U32 R0, R125, 0x1f, RZ ;  /* 0x0000001f7d007819 */ /* 0x010fe200000006ff */
[----:B------:R-:W-:Y:S03]  /*ae60*/  BSSY B0, `(.L_x_194) ;  /* 0x0000003000007945 */ /* 0x000fe60003800000 */
[----:B------:R-:W4:Y:S02]  /*ae70*/  SYNCS.PHASECHK.TRANS64.TRYWAIT P1, [R2+URZ+0x2e840], R0 ;  /* 0x02e84000020075a7 */ /* 0x000f2400080211ff */
[----:B----4-:R-:W-:Y:S05]  /*ae80*/  @!P1 BRA `(.L_x_195) ;  /* 0x0000005400489947 */ /* 0x010fea0003800000 */
.L_x_305:
[----:B------:R-:W-:Y:S05]  /*ae90*/  BSYNC B0 ;  /* 0x0000000000007941 */ /* 0x000fea0003800000 */
.L_x_194:
[----:B------:R-:W-:Y:S04]  /*aea0*/  BSSY.RECONVERGENT B0, `(.L_x_196) ;  /* 0x0000003000007945 */ /* 0x000fe80003800200 */
[----:B------:R-:W-:Y:S05]  /*aeb0*/  @!P0 BRA `(.L_x_197) ;  /* 0x0000000000048947 */ /* 0x000fea0003800000 */
[----:B------:R-:W-:Y:S05]  /*aec0*/  BPT.TRAP 0x1 ;  /* 0x000000040000795c */ /* 0x000fea0000300000 */
.L_x_197:
[----:B------:R-:W-:Y:S05]  /*aed0*/  BSYNC.RECONVERGENT B0 ;  /* 0x0000000000007941 */ /* 0x000fea0003800200 */
.L_x_196:
[----:B----4-:R-:W4:Y:S01]  /*aee0*/  LDL R0, [R1+0x10] ;  /* 0x0000100001007983 */ /* 0x010f220000100800 */
[----:B------:R-:W-:Y:S01]  /*aef0*/  BSSY B0, `(.L_x_198) ;  /* 0x0000004000007945 */ /* 0x000fe20003800000 */
[----:B----4-:R-:W-:Y:S04]  /*af00*/  SHF.L.U32 R0, R0, 0x1f, RZ ;  /* 0x0000001f00007819 */ /* 0x010fe800000006ff */
[----:B------:R-:W4:Y:S02]  /*af10*/  SYNCS.PHASECHK.TRANS64.TRYWAIT P1, [R2+URZ+0x2e860], R0 ;  /* 0x02e86000020075a7 */ /* 0x000f2400080211ff */
[----:B----4-:R-:W-:Y:S05]  /*af20*/  @!P1 BRA `(.L_x_199) ;  /* 0x0000005400349947 */ /* 0x010fea0003800000 */
.L_x_306:
[----:B------:R-:W-:Y:S05]  /*af30*/  BSYNC B0 ;  /* 0x0000000000007941 */ /* 0x000fea0003800000 */
.L_x_198:
[----:B------:R-:W-:Y:S04]  /*af40*/  BSSY.RECONVERGENT B0, `(.L_x_200) ;  /* 0x0000003000007945 */ /* 0x000fe80003800200 */
[----:B------:R-:W-:Y:S05]  /*af50*/  @!P0 BRA `(.L_x_201) ;  /* 0x0000000000048947 */ /* 0x000fea0003800000 */
[----:B------:R-:W-:Y:S05]  /*af60*/  BPT.TRAP 0x1 ;  /* 0x000000040000795c */ /* 0x000fea0000300000 */
.L_x_201:
[----:B------:R-:W-:Y:S05]  /*af70*/  BSYNC.RECONVERGENT B0 ;  /* 0x0000000000007941 */ /* 0x000fea0003800200 */
.L_x_200:
[----:B----4-:R-:W4:Y:S01]  /*af80*/  LDL R0, [R1+0xc] ;  /* 0x00000c0001007983 */ /* 0x010f220000100800 */
[----:B------:R-:W-:Y:S01]  /*af90*/  VIADD R3, R74, 0xffffff80 ;  /* 0xffffff804a037836 */ /* 0x000fe20000000000 */
[----:B------:R-:W-:Y:S01]  /*afa0*/  BSSY B0, `(.L_x_202) ;  /* 0x000000a000007945 */ /* 0x000fe20003800000 */
[----:B------:R-:W5:Y:S03]  /*afb0*/  S2R R4, SR_TID.X ;  /* 0x0000000000047919 */ /* 0x000f660000002100 */
[----:B------:R-:W-:Y:S02]  /*afc0*/  SHF.R.U32.HI R3, RZ, 0x15, R3 ;  /* 0x00000015ff037819 */ /* 0x000fe40000011603 */
[----:B----4-:R-:W-:Y:S02]  /*afd0*/  SHF.L.U32 R0, R0, 0x1f, RZ ;  /* 0x0000001f00007819 */ /* 0x010fe400000006ff */
[----:B-----5:R-:W-:Y:S02]  /*afe0*/  SHF.R.U32.HI R4, RZ, 0x5, R4 ;  /* 0x00000005ff047819 */ /* 0x020fe40000011604 */
[----:B------:R-:W4:Y:S02]  /*aff0*/  SYNCS.PHASECHK.TRANS64.TRYWAIT P1, [R2+URZ+0x2e898], R0 ;  /* 0x02e89800020075a7 */ /* 0x000f2400080211ff */
[----:B------:R-:W-:Y:S04]  /*b000*/  LOP3.LUT R4, R4, 0x3, RZ, 0xc0, !PT ;  /* 0x0000000304047812 */ /* 0x000fe800078ec0ff */
[----:B------:R-:W-:Y:S01]  /*b010*/  ISETP.NE.AND P0, PT, R4, R3, PT ;  /* 0x000000030400720c */ /* 0x000fe20003f05270 */
[----:B------:R-:W-:Y:S01]  /*b020*/  @!UPT UIADD3 URZ, UPT, UPT, URZ, URZ, URZ ;  /* 0x000000fffffff290 */ /* 0x000fe2000fffe0ff */
[----:B----4-:R-:W-:Y:S11]  /*b030*/  @!P1 BRA `(.L_x_203) ;  /* 0x0000005400049947 */ /* 0x010ff60003800000 */
.L_x_307:
[----:B------:R-:W-:Y:S05]  /*b040*/  BSYNC B0 ;  /* 0x0000000000007941 */ /* 0x000fea0003800000 */
.L_x_202:
[----:B------:R-:W-:Y:S05]  /*b050*/  @!P0 BRA `(.L_x_204) ;  /* 0x0000000000408947 */ /* 0x000fea0003800000 */
[----:B------:R-:W5:Y:S01]  /*b060*/  LDCU.64 UR8, c[0x4][0x80] ;  /* 0x01001000ff0877ac */ /* 0x000f620008000a00 */
[----:B------:R-:W-:Y:S01]  /*b070*/  MOV R3, 0x0 ;  /* 0x0000000000037802 */ /* 0x000fe20000000f00 */
[----:B------:R-:W-:Y:S02]  /*b080*/  HFMA2 R12, -RZ, RZ, 0, 5.9604644775390625e-08 ;  /* 0x00000001ff0c7431 */ /* 0x000fe400000001ff */
[----:B------:R-:W-:Y:S02]  /*b090*/  IMAD.MOV.U32 R8, RZ, RZ, 0x192 ;  /* 0x00000192ff087424 */ /* 0x000fe400078e00ff */
[----:B------:R-:W-:Y:S01]  /*b0a0*/  IMAD.MOV.U32 R13, RZ, RZ, RZ ;  /* 0x000000ffff0d7224 */ /* 0x000fe200078e00ff */
[----:B------:R-:W2:Y:S01]  /*b0b0*/  LDCU.64 UR6, c[0x4][0x88] ;  /* 0x01001100ff0677ac */ /* 0x000ea20008000a00 */
[----:B-1--4-:R-:W1:Y:S01]  /*b0c0*/  LDC.64 R2, c[0x4][R3] ;  /* 0x0100000003027b82 */ /* 0x012e620000000a00 */
[----:B------:R-:W4:Y:S01]  /*b0d0*/  LDCU.64 UR4, c[0x4][0x8] ;  /* 0x01000100ff0477ac */ /* 0x000f220008000a00 */
[----:B-----5:R-:W-:Y:S01]  /*b0e0*/  MOV R5, UR9 ;  /* 0x0000000900057c02 */ /* 0x020fe20008000f00 */
[----:B------:R-:W-:Y:S01]  /*b0f0*/  IMAD.U32 R4, RZ, RZ, UR8 ;  /* 0x00000008ff047e24 */ /* 0x000fe2000f8e00ff */
[----:B--2---:R-:W-:Y:S01]  /*b100*/  MOV R7, UR7 ;  /* 0x0000000700077c02 */ /* 0x004fe20008000f00 */
[----:B------:R-:W-:Y:S01]  /*b110*/  IMAD.U32 R6, RZ, RZ, UR6 ;  /* 0x00000006ff067e24 */ /* 0x000fe2000f8e00ff */
[----:B----4-:R-:W-:Y:S01]  /*b120*/  MOV R11, UR5 ;  /* 0x00000005000b7c02 */ /* 0x010fe20008000f00 */
[----:B------:R-:W-:Y:S02]  /*b130*/  IMAD.U32 R10, RZ, RZ, UR4 ;  /* 0x00000004ff0a7e24 */ /* 0x000fe4000f8e00ff */
[----:B------:R-:W-:Y:S07]  /*b140*/  LEPC R20, `(.L_x_204) ;  /* 0x000000001014794e */ /* 0x000fee0000000000 */
[----:B-1-3--:R-:W-:Y:S05]  /*b150*/  CALL.ABS.NOINC R2 ;  /* 0x0000000002007343 */ /* 0x00afea0003c00000 */
.L_x_204:
[----:B------:R-:W5:Y:S01]  /*b160*/  S2R R16, SR_TID.X ;  /* 0x0000000000107919 */ /* 0x000f620000002100 */
[----:B------:R-:W-:Y:S05]  /*b170*/  WARPSYNC.ALL ;  /* 0x0000000000007948 */ /* 0x000fea0003800000 */
[C---:B------:R-:W-:Y:S01]  /*b180*/  R2UR UR4, R74.reuse ;  /* 0x000000004a0472ca */ /* 0x040fe200000e0000 */
[----:B----4-:R-:W-:Y:S05]  /*b190*/  VIADD R0, R74, 0xffffffa0 ;  /* 0xffffffa04a007836 */ /* 0x010fea0000000000 */
[----:B------:R-:W-:Y:S07]  /*b1a0*/  SHF.R.U32.HI R0, RZ, 0x15, R0 ;  /* 0x00000015ff007819 */ /* 0x000fee0000011600 */
[----:B--2---:R-:W2:Y:S01]  /*b1b0*/  LDTM.x16 R40, tmem[UR4+-0x80] ;  /* 0xffff8004002879ee */ /* 0x004ea2000824ff00 */
[----:B-----5:R-:W-:Y:S04]  /*b1c0*/  SHF.R.U32.HI R16, RZ, 0x5, R16 ;  /* 0x00000005ff107819 */ /* 0x020fe80000011610 */
[----:B------:R-:W-:Y:S04]  /*b1d0*/  LOP3.LUT R16, R16, 0x3, RZ, 0xc0, !PT ;  /* 0x0000000310107812 */ /* 0x000fe800078ec0ff */
[----:B------:R-:W-:Y:S11]  /*b1e0*/  ISETP.NE.AND P0, PT, R16, R0, PT ;  /* 0x000000001000720c */ /* 0x000ff60003f05270 */
[----:B------:R-:W-:Y:S02]  /*b1f0*/  @!UPT UIADD3 URZ, UPT, UPT, URZ, URZ, URZ ;  /* 0x000000fffffff290 */ /* 0x000fe4000fffe0ff */
[----:B--2---:R-:W-:Y:S05]  /*b200*/  @!P0 BRA `(.L_x_205) ;  /* 0x0000000000408947 */ /* 0x004fea0003800000 */
[----:B------:R-:W2:Y:S01]  /*b210*/  LDCU.64 UR8, c[0x4][0x80] ;  /* 0x01001000ff0877ac */ /* 0x000ea20008000a00 */
[----:B------:R-:W-:Y:S01]  /*b220*/  MOV R3, 0x0 ;  /* 0x0000000000037802 */ /* 0x000fe20000000f00 */
[----:B------:R-:W-:Y:S02]  /*b230*/  HFMA2 R12, -RZ, RZ, 0, 5.9604644775390625e-08 ;  /* 0x00000001ff0c7431 */ /* 0x000fe400000001ff */
[----:B------:R-:W-:Y:S02]  /*b240*/  IMAD.MOV.U32 R8, RZ, RZ, 0x192 ;  /* 0x00000192ff087424 */ /* 0x000fe400078e00ff */
[----:B------:R-:W-:Y:S01]  /*b250*/  IMAD.MOV.U32 R13, RZ, RZ, RZ ;  /* 0x000000ffff0d7224 */ /* 0x000fe200078e00ff */
[----:B------:R-:W4:Y:S01]  /*b260*/  LDCU.64 UR6, c[0x4][0x88] ;  /* 0x01001100ff0677ac */ /* 0x000f220008000a00 */
[----:B-1----:R-:W1:Y:S01]  /*b270*/  LDC.64 R2, c[0x4][R3] ;  /* 0x0100000003027b82 */ /* 0x002e620000000a00 */
[----:B------:R-:W5:Y:S01]  /*b280*/  LDCU.64 UR4, c[0x4][0x8] ;  /* 0x01000100ff0477ac */ /* 0x000f620008000a00 */
[----:B--2---:R-:W-:Y:S01]  /*b290*/  MOV R5, UR9 ;  /* 0x0000000900057c02 */ /* 0x004fe20008000f00 */
[----:B------:R-:W-:Y:S01]  /*b2a0*/  IMAD.U32 R4, RZ, RZ, UR8 ;  /* 0x00000008ff047e24 */ /* 0x000fe2000f8e00ff */
[----:B----4-:R-:W-:Y:S01]  /*b2b0*/  MOV R7, UR7 ;  /* 0x0000000700077c02 */ /* 0x010fe20008000f00 */
[----:B------:R-:W-:Y:S01]  /*b2c0*/  IMAD.U32 R6, RZ, RZ, UR6 ;  /* 0x00000006ff067e24 */ /* 0x000fe2000f8e00ff */
[----:B-----5:R-:W-:Y:S01]  /*b2d0*/  MOV R11, UR5 ;  /* 0x00000005000b7c02 */ /* 0x020fe20008000f00 */
[----:B------:R-:W-:Y:S02]  /*b2e0*/  IMAD.U32 R10, RZ, RZ, UR4 ;  /* 0x00000004ff0a7e24 */ /* 0x000fe4000f8e00ff */
[----:B------:R-:W-:Y:S07]  /*b2f0*/  LEPC R20, `(.L_x_205) ;  /* 0x000000001014794e */ /* 0x000fee0000000000 */
[----:B-1-3--:R-:W-:Y:S05]  /*b300*/  CALL.ABS.NOINC R2 ;  /* 0x0000000002007343 */ /* 0x00afea0003c00000 */
.L_x_205:
[----:B------:R-:W-:Y:S05]  /*b310*/  WARPSYNC.ALL ;  /* 0x0000000000007948 */ /* 0x000fea0003800000 */
[C---:B------:R-:W-:Y:S01]  /*b320*/  R2UR UR4, R74.reuse ;  /* 0x000000004a0472ca */ /* 0x040fe200000e0000 */
[----:B------:R-:W-:Y:S05]  /*b330*/  VIADD R0, R74, 0xffffffc0 ;  /* 0xffffffc04a007836 */ /* 0x000fea0000000000 */
[----:B------:R-:W-:Y:S04]  /*b340*/  SHF.R.U32.HI R0, RZ, 0x15, R0 ;  /* 0x00000015ff007819 */ /* 0x000fe80000011600 */
[----:B------:R-:W-:Y:S03]  /*b350*/  ISETP.NE.AND P0, PT, R16, R0, PT ;  /* 0x000000001000720c */ /* 0x000fe60003f05270 */
[----:B---3--:R-:W2:Y:S10]  /*b360*/  LDTM.x16 R24, tmem[UR4+-0x60] ;  /* 0xffffa004001879ee */ /* 0x008eb4000824ff00 */
[----:B--2---:R-:W-:Y:S05]  /*b370*/  @!P0 BRA `(.L_x_206) ;  /* 0x0000000000408947 */ /* 0x004fea0003800000 */
[----:B------:R-:W2:Y:S01]  /*b380*/  LDCU.64 UR8, c[0x4][0x80] ;  /* 0x01001000ff0877ac */ /* 0x000ea20008000a00 */
[----:B------:R-:W-:Y:S01]  /*b390*/  MOV R3, 0x0 ;  /* 0x0000000000037802 */ /* 0x000fe20000000f00 */
[----:B------:R-:W-:Y:S02]  /*b3a0*/  HFMA2 R12, -RZ, RZ, 0, 5.9604644775390625e-08 ;  /* 0x00000001ff0c7431 */ /* 0x000fe400000001ff */
[----:B------:R-:W-:Y:S02]  /*b3b0*/  IMAD.MOV.U32 R8, RZ, RZ, 0x192 ;  /* 0x00000192ff087424 */ /* 0x000fe400078e00ff */
[----:B------:R-:W-:Y:S01]  /*b3c0*/  IMAD.MOV.U32 R13, RZ, RZ, RZ ;  /* 0x000000ffff0d7224 */ /* 0x000fe200078e00ff */
[----:B------:R-:W3:Y:S01]  /*b3d0*/  LDCU.64 UR6, c[0x4][0x88] ;  /* 0x01001100ff0677ac */ /* 0x000ee20008000a00 */
[----:B-1----:R-:W1:Y:S01]  /*b3e0*/  LDC.64 R2, c[0x4][R3] ;  /* 0x0100000003027b82 */ /* 0x002e620000000a00 */
[----:B------:R-:W4:Y:S01]  /*b3f0*/  LDCU.64 UR4, c[0x4][0x8] ;  /* 0x01000100ff0477ac */ /* 0x000f220008000a00 */
[----:B--2---:R-:W-:Y:S01]  /*b400*/  MOV R5, UR9 ;  /* 0x0000000900057c02 */ /* 0x004fe20008000f00 */
[----:B------:R-:W-:Y:S01]  /*b410*/  IMAD.U32 R4, RZ, RZ, UR8 ;  /* 0x00000008ff047e24 */ /* 0x000fe2000f8e00ff */
[----:B---3--:R-:W-:Y:S01]  /*b420*/  MOV R7, UR7 ;  /* 0x0000000700077c02 */ /* 0x008fe20008000f00 */
[----:B------:R-:W-:Y:S01]  /*b430*/  IMAD.U32 R6, RZ, RZ, UR6 ;  /* 0x00000006ff067e24 */ /* 0x000fe2000f8e00ff */
[----:B----4-:R-:W-:Y:S01]  /*b440*/  MOV R11, UR5 ;  /* 0x00000005000b7c02 */ /* 0x010fe20008000f00 */
[----:B------:R-:W-:Y:S02]  /*b450*/  IMAD.U32 R10, RZ, RZ, UR4 ;  /* 0x00000004ff0a7e24 */ /* 0x000fe4000f8e00ff */
[----:B------:R-:W-:Y:S07]  /*b460*/  LEPC R20, `(.L_x_206) ;  /* 0x000000001014794e */ /* 0x000fee0000000000 */
[----:B-1----:R-:W-:Y:S05]  /*b470*/  CALL.ABS.NOINC R2 ;  /* 0x0000000002007343 */ /* 0x002fea0003c00000 */
.L_x_206:
[----:B------:R-:W-:Y:S01]  /*b480*/  LOP3.LUT R75, R75, 0x100, RZ, 0xfc, !PT ;  /* 0x000001004b4b7812 */ /* 0x000fe200078efcff */
[----:B------:R-:W-:Y:S05]  /*b490*/  WARPSYNC.ALL ;  /* 0x0000000000007948 */ /* 0x000fea0003800000 */
[----:B------:R-:W-:Y:S01]  /*b4a0*/  R2UR UR5, R75 ;  /* 0x000000004b0572ca */ /* 0x000fe200000e0000 */
[----:B------:R-:W2:Y:S01]  /*b4b0*/  S2R R72, SR_TID.X ;  /* 0x0000000000487919 */ /* 0x000ea20000002100 */
[----:B------:R-:W3:Y:S01]  /*b4c0*/  S2UR UR38, SR_CgaCtaId ;  /* 0x00000000002679c3 */ /* 0x000ee20000008800 */
[----:B------:R-:W-:Y:S01]  /*b4d0*/  UMOV UR4, 0x400 ;  /* 0x0000040000047882 */ /* 0x000fe20000000000 */
[----:B--2---:R-:W-:Y:S01]  /*b4e0*/  SHF.R.U32.HI R73, RZ, 0x1, R72 ;  /* 0x00000001ff497819 */ /* 0x004fe20000011648 */
[----:B---3--:R-:W-:Y:S03]  /*b4f0*/  ULEA UR36, UR38, UR4, 0x18 ;  /* 0x0000000426247291 */ /* 0x008fe6000f8ec0ff */
[----:B------:R-:W-:Y:S06]  /*b500*/  LOP3.LUT R73, R73, 0x40, RZ, 0xc0, !PT ;  /* 0x0000004049497812 */ /* 0x000fec00078ec0ff */
[----:B------:R-:W1:Y:S08]  /*b510*/  LDS.128 R12, [R73+UR36+0x2e200] ;  /* 0x02e20024490c7984 */ /* 0x000e700008000c00 */
[----:B------:R-:W2:Y:S08]  /*b520*/  LDS.128 R16, [R73+UR36+0x2e210] ;  /* 0x02e2102449107984 */ /* 0x000eb00008000c00 */
[----:B------:R-:W3:Y:S08]  /*b530*/  LDS.128 R8, [R73+UR36+0x2e220] ;  /* 0x02e2202449087984 */ /* 0x000ef00008000c00 */
[----:B------:R-:W4:Y:S08]  /*b540*/  LDS.128 R4, [R73+UR36+0x2e230] ;  /* 0x02e2302449047984 */ /* 0x000f300008000c00 */
[----:B------:R-:W5:Y:S01]  /*b550*/  LDS.128 R20, [R73+UR36+0x2e280] ;  /* 0x02e2802449147984 */ /* 0x000f620008000c00 */
[----:B-1----:R-:W-:Y:S01]  /*b560*/  FADD2 R2, R40.F32x2.HI_LO, R12.F32x2.HI_LO ;  /* 0x0000000c2802724b */ /* 0x002fe20000000000 */
[----:B------:R-:W-:Y:S01]  /*b570*/  SHF.R.U32.HI R40, RZ, 0x3, R72 ;  /* 0x00000003ff287819 */ /* 0x000fe20000011648 */
[----:B------:R-:W-:Y:S02]  /*b580*/  FADD2 R12, R42.F32x2.HI_LO, R14.F32x2.HI_LO ;  /* 0x0000000e2a0c724b */ /* 0x000fe40000000000 */
[----:B------:R-:W-:Y:S02]  /*b590*/  IMAD.U32 R41, R72, 0x10000, RZ ;  /* 0x0001000048297824 */ /* 0x000fe400078e00ff */
[----:B------:R-:W-:Y:S02]  /*b5a0*/  FMUL2 R2, R2.F32x2.HI_LO, R56.F32x2.HI_LO ;  /* 0x000000380202724a */ /* 0x000fe40000000000 */
[----:B------:R-:W-:Y:S01]  /*b5b0*/  FMUL2 R12, R12.F32x2.HI_LO, R58.F32x2.HI_LO ;  /* 0x0000003a0c0c724a */ /* 0x000fe20000000000 */
[----:B------:R-:W-:Y:S01]  /*b5c0*/  LOP3.LUT R0, R41, 0x600010, R40, 0xc8, !PT ;  /* 0x0060001029007812 */ /* 0x000fe200078ec828 */
[----:B--2---:R-:W-:Y:S01]  /*b5d0*/  FADD2 R14, R44.F32x2.HI_LO, R16.F32x2.HI_LO ;  /* 0x000000102c0e724b */ /* 0x004fe20000000000 */
[----:B------:R-:W-:Y:S02]  /*b5e0*/  F2FP.F16.F32.PACK_AB R2, R3, R2 ;  /* 0x000000020302723e */ /* 0x000fe400000000ff */
[----:B------:R-:W-:Y:S01]  /*b5f0*/  LOP3.LUT R0, R0, 0x120, RZ, 0xfc, !PT ;  /* 0x0000012000007812 */ /* 0x000fe200078efcff */
[----:B------:R-:W-:Y:S01]  /*b600*/  FMUL2 R14, R14.F32x2.HI_LO, R60.F32x2.HI_LO ;  /* 0x0000003c0e0e724a */ /* 0x000fe20000000000 */
[----:B------:R-:W-:Y:S02]  /*b610*/  PRMT R42, R2, 0x7632, R42 ;  /* 0x00007632022a7816 */ /* 0x000fe4000000002a */
[----:B------:R-:W-:Y:S01]  /*b620*/  R2UR UR4, R0 ;  /* 0x00000000000472ca */ /* 0x000fe200000e0000 */
[----:B---3--:R-:W-:Y:S01]  /*b630*/  FADD2 R48, R48.F32x2.HI_LO, R8.F32x2.HI_LO ;  /* 0x000000083030724b */ /* 0x008fe20000000000 */
[----:B------:R-:W-:Y:S01]  /*b640*/  F2FP.F16.F32.PACK_AB R0, R13, R12 ;  /* 0x0000000c0d00723e */ /* 0x000fe200000000ff */
[----:B------:R-:W-:Y:S02]  /*b650*/  FADD2 R12, R46.F32x2.HI_LO, R18.F32x2.HI_LO ;  /* 0x000000122e0c724b */ /* 0x000fe40000000000 */
[----:B------:R-:W1:Y:S01]  /*b660*/  LDS.128 R16, [R73+UR36+0x2e290] ;  /* 0x02e2902449107984 */ /* 0x000e620008000c00 */
[----:B------:R-:W-:Y:S01]  /*b670*/  PRMT R43, R0, 0x7632, R43 ;  /* 0x00007632002b7816 */ /* 0x000fe2000000002b */
[----:B------:R-:W-:Y:S01]  /*b680*/  FADD2 R50, R50.F32x2.HI_LO, R10.F32x2.HI_LO ;  /* 0x0000000a3232724b */ /* 0x000fe20000000000 */
[----:B------:R-:W-:Y:S01]  /*b690*/  PRMT R56, R0, 0x7610, R56 ;  /* 0x0000761000387816 */ /* 0x000fe20000000038 */
[----:B----4-:R-:W-:Y:S01]  /*b6a0*/  FADD2 R52, R52.F32x2.HI_LO, R4.F32x2.HI_LO ;  /* 0x000000043434724b */ /* 0x010fe20000000000 */
[----:B------:R-:W-:Y:S01]  /*b6b0*/  F2FP.F16.F32.PACK_AB R0, R15, R14 ;  /* 0x0000000e0f00723e */ /* 0x000fe200000000ff */
[----:B------:R-:W-:Y:S02]  /*b6c0*/  FADD2 R54, R54.F32x2.HI_LO, R6.F32x2.HI_LO ;  /* 0x000000063636724b */ /* 0x000fe40000000000 */
[----:B------:R-:W2:Y:S01]  /*b6d0*/  LDS.128 R8, [R73+UR36+0x2e2a0] ;  /* 0x02e2a02449087984 */ /* 0x000ea20008000c00 */
[----:B------:R-:W-:Y:S01]  /*b6e0*/  PRMT R57, R0, 0x7632, R57 ;  /* 0x0000763200397816 */ /* 0x000fe20000000039 */
[----:B------:R-:W-:Y:S01]  /*b6f0*/  FMUL2 R52, R52.F32x2.HI_LO, R68.F32x2.HI_LO ;  /* 0x000000443434724a */ /* 0x000fe20000000000 */
[----:B------:R-:W-:Y:S01]  /*b700*/  PRMT R58, R0, 0x7610, R58 ;  /* 0x00007610003a7816 */ /* 0x000fe2000000003a */
[----:B------:R-:W-:Y:S02]  /*b710*/  FMUL2 R54, R54.F32x2.HI_LO, R70.F32x2.HI_LO ;  /* 0x000000463636724a */ /* 0x000fe40000000000 */
[----:B------:R-:W-:Y:S01]  /*b720*/  FMUL2 R12, R12.F32x2.HI_LO, R62.F32x2.HI_LO ;  /* 0x0000003e0c0c724a */ /* 0x000fe20000000000 */
[----:B------:R-:W-:Y:S01]  /*b730*/  F2FP.F16.F32.PACK_AB R52, R53, R52 ;  /* 0x000000343534723e */ /* 0x000fe200000000ff */
[----:B------:R-:W3:Y:S01]  /*b740*/  LDS.128 R4, [R73+UR36+0x2e2b0] ;  /* 0x02e2b02449047984 */ /* 0x000ee20008000c00 */
[----:B------:R-:W-:Y:S01]  /*b750*/  F2FP.F16.F32.PACK_AB R54, R55, R54 ;  /* 0x000000363736723e */ /* 0x000fe200000000ff */
[----:B-----5:R-:W-:Y:S01]  /*b760*/  FADD2 R26, R26.F32x2.HI_LO, R22.F32x2.HI_LO ;  /* 0x000000161a1a724b */ /* 0x020fe20000000000 */
[----:B------:R-:W-:Y:S01]  /*b770*/  PRMT R61, R52, 0x7632, R61 ;  /* 0x00007632343d7816 */ /* 0x000fe2000000003d */
[----:B------:R-:W-:Y:S01]  /*b780*/  FADD2 R24, R24.F32x2.HI_LO, R20.F32x2.HI_LO ;  /* 0x000000141818724b */ /* 0x000fe20000000000 */
[----:B------:R-:W-:Y:S01]  /*b790*/  PRMT R62, R52, 0x7610, R62 ;  /* 0x00007610343e7816 */ /* 0x000fe2000000003e */
[----:B------:R-:W-:Y:S01]  /*b7a0*/  FMUL2 R26, R26.F32x2.HI_LO, R78.F32x2.HI_LO ;  /* 0x0000004e1a1a724a */ /* 0x000fe20000000000 */
[----:B------:R-:W-:Y:S01]  /*b7b0*/  PRMT R63, R54, 0x7632, R63 ;  /* 0x00007632363f7816 */ /* 0x000fe2000000003f */
[----:B------:R-:W-:Y:S01]  /*b7c0*/  LDS.128 R44, [R73+UR36+0x2e300] ;  /* 0x02e30024492c7984 */ /* 0x000fe20008000c00 */
[----:B------:R-:W-:Y:S01]  /*b7d0*/  F2FP.F16.F32.PACK_AB R12, R13, R12 ;  /* 0x0000000c0d0c723e */ /* 0x000fe200000000ff */
[----:B------:R-:W-:Y:S02]  /*b7e0*/  FMUL2 R24, R24.F32x2.HI_LO, R76.F32x2.HI_LO ;  /* 0x0000004c1818724a */ /* 0x000fe40000000000 */
[----:B------:R-:W-:Y:S01]  /*b7f0*/  FMUL2 R48, R48.F32x2.HI_LO, R64.F32x2.HI_LO ;  /* 0x000000403030724a */ /* 0x000fe20000000000 */
[----:B------:R-:W-:Y:S01]  /*b800*/  PRMT R64, R54, 0x7610, R64 ;  /* 0x0000761036407816 */ /* 0x000fe20000000040 */
[----:B------:R-:W-:Y:S01]  /*b810*/  FMUL2 R50, R50.F32x2.HI_LO, R66.F32x2.HI_LO ;  /* 0x000000423232724a */ /* 0x000fe20000000000 */
[----:B------:R-:W-:Y:S01]  /*b820*/  F2FP.F16.F32.PACK_AB R24, R25, R24 ;  /* 0x000000181918723e */ /* 0x000fe200000000ff */
[----:B------:R-:W4:Y:S01]  /*b830*/  LDS.128 R52, [R73+UR36+0x2e310] ;  /* 0x02e3102449347984 */ /* 0x000f220008000c00 */
[----:B------:R-:W-:Y:S02]  /*b840*/  F2FP.F16.F32.PACK_AB R0, R49, R48 ;  /* 0x000000303100723e */ /* 0x000fe400000000ff */
[----:B------:R-:W-:Y:S02]  /*b850*/  PRMT R59, R12, 0x7632, R59 ;  /* 0x000076320c3b7816 */ /* 0x000fe4000000003b */
[C---:B------:R-:W-:Y:S02]  /*b860*/  PRMT R48, R0.reuse, 0x7632, R48 ;  /* 0x0000763200307816 */ /* 0x040fe40000000030 */
[----:B------:R-:W-:Y:S01]  /*b870*/  PRMT R49, R0, 0x7610, R49 ;  /* 0x0000761000317816 */ /* 0x000fe20000000031 */
[----:B-1----:R-:W-:Y:S01]  /*b880*/  FADD2 R28, R28.F32x2.HI_LO, R16.F32x2.HI_LO ;  /* 0x000000101c1c724b */ /* 0x002fe20000000000 */
[----:B------:R-:W-:Y:S01]  /*b890*/  F2FP.F16.F32.PACK_AB R0, R27, R26 ;  /* 0x0000001a1b00723e */ /* 0x000fe200000000ff */
[----:B------:R-:W-:Y:S01]  /*b8a0*/  FADD2 R30, R30.F32x2.HI_LO, R18.F32x2.HI_LO ;  /* 0x000000121e1e724b */ /* 0x000fe20000000000 */
[----:B------:R-:W-:Y:S01]  /*b8b0*/  PRMT R60, R12, 0x7610, R60 ;  /* 0x000076100c3c7816 */ /* 0x000fe2000000003c */
[----:B------:R-:W-:Y:S01]  /*b8c0*/  FMUL2 R28, R28.F32x2.HI_LO, R82.F32x2.HI_LO ;  /* 0x000000521c1c724a */ /* 0x000fe20000000000 */
[----:B------:R-:W-:Y:S01]  /*b8d0*/  PRMT R67, R0, 0x7632, R67 ;  /* 0x0000763200437816 */ /* 0x000fe20000000043 */
[----:B------:R-:W-:Y:S01]  /*b8e0*/  FMUL2 R30, R30.F32x2.HI_LO, R86.F32x2.HI_LO ;  /* 0x000000561e1e724a */ /* 0x000fe20000000000 */
[----:B------:R-:W-:Y:S01]  /*b8f0*/  PRMT R68, R0, 0x7610, R68 ;  /* 0x0000761000447816 */ /* 0x000fe20000000044 */
[----:B--2---:R-:W-:Y:S01]  /*b900*/  FADD2 R32, R32.F32x2.HI_LO, R8.F32x2.HI_LO ;  /* 0x000000082020724b */ /* 0x004fe20000000000 */
[----:B------:R-:W-:Y:S01]  /*b910*/  F2FP.F16.F32.PACK_AB R0, R29, R28 ;  /* 0x0000001c1d00723e */ /* 0x000fe200000000ff */
[----:B------:R-:W-:Y:S01]  /*b920*/  FADD2 R34, R34.F32x2.HI_LO, R10.F32x2.HI_LO ;  /* 0x0000000a2222724b */ /* 0x000fe20000000000 */
[----:B------:R-:W-:Y:S01]  /*b930*/  F2FP.F16.F32.PACK_AB R3, R31, R30 ;  /* 0x0000001e1f03723e */ /* 0x000fe200000000ff */
[----:B------:R-:W-:Y:S01]  /*b940*/  FMUL2 R32, R32.F32x2.HI_LO, R80.F32x2.HI_LO ;  /* 0x000000502020724a */ /* 0x000fe20000000000 */
[C---:B------:R-:W-:Y:S01]  /*b950*/  PRMT R65, R24.reuse, 0x7632, R65 ;  /* 0x0000763218417816 */ /* 0x040fe20000000041 */
[----:B------:R-:W1:Y:S01]  /*b960*/  LDS.128 R28, [R73+UR36+0x2e320] ;  /* 0x02e32024491c7984 */ /* 0x000e620008000c00 */
[----:B------:R-:W-:Y:S01]  /*b970*/  PRMT R66, R24, 0x7610, R66 ;  /* 0x0000761018427816 */ /* 0x000fe20000000042 */
[----:B------:R-:W-:Y:S01]  /*b980*/  FMUL2 R34, R34.F32x2.HI_LO, R84.F32x2.HI_LO ;  /* 0x000000542222724a */ /* 0x000fe20000000000 */
[----:B------:R-:W-:Y:S01]  /*b990*/  PRMT R69, R0, 0x7632, R69 ;  /* 0x0000763200457816 */ /* 0x000fe20000000045 */
[----:B---3--:R-:W-:Y:S01]  /*b9a0*/  FADD2 R36, R36.F32x2.HI_LO, R4.F32x2.HI_LO ;  /* 0x000000042424724b */ /* 0x008fe20000000000 */
[----:B------:R-:W-:Y:S01]  /*b9b0*/  PRMT R70, R0, 0x7610, R70 ;  /* 0x0000761000467816 */ /* 0x000fe20000000046 */
[----:B------:R-:W-:Y:S01]  /*b9c0*/  FADD2 R38, R38.F32x2.HI_LO, R6.F32x2.HI_LO ;  /* 0x000000062626724b */ /* 0x000fe20000000000 */
[C---:B------:R-:W-:Y:S01]  /*b9d0*/  PRMT R71, R3.reuse, 0x7632, R71 ;  /* 0x0000763203477816 */ /* 0x040fe20000000047 */
[----:B------:R-:W4:Y:S01]  /*b9e0*/  LDTM.x16 R12, tmem[UR5] ;  /* 0x00000005000c79ee */ /* 0x000f220008240000 */
[----:B------:R-:W-:Y:S01]  /*b9f0*/  PRMT R74, R3, 0x7610, R74 ;  /* 0x00007610034a7816 */ /* 0x000fe2000000004a */
[----:B------:R-:W-:Y:S01]  /*ba00*/  FMUL2 R36, R36.F32x2.HI_LO, R88.F32x2.HI_LO ;  /* 0x000000582424724a */ /* 0x000fe20000000000 */
[----:B------:R-:W-:Y:S01]  /*ba10*/  F2FP.F16.F32.PACK_AB R0, R33, R32 ;  /* 0x000000202100723e */ /* 0x000fe200000000ff */
[----:B------:R-:W-:Y:S01]  /*ba20*/  FMUL2 R38, R38.F32x2.HI_LO, R90.F32x2.HI_LO ;  /* 0x0000005a2626724a */ /* 0x000fe20000000000 */
[----:B------:R-:W-:Y:S01]  /*ba30*/  F2FP.F16.F32.PACK_AB R3, R35, R34 ;  /* 0x000000222303723e */ /* 0x000fe200000000ff */
[----:B------:R-:W-:Y:S01]  /*ba40*/  UMOV UR5, 0x33334444 ;  /* 0x3333444400057882 */ /* 0x000fe20000000000 */
[C---:B------:R-:W-:Y:S01]  /*ba50*/  PRMT R75, R0.reuse, 0x7632, R75 ;  /* 0x00007632004b7816 */ /* 0x040fe2000000004b */
[----:B------:R-:W2:Y:S01]  /*ba60*/  LDS.128 R32, [R73+UR36+0x2e330] ;  /* 0x02e3302449207984 */ /* 0x000ea20008000c00 */
[----:B------:R-:W-:Y:S02]  /*ba70*/  PRMT R76, R0, 0x7610, R76 ;  /* 0x00007610004c7816 */ /* 0x000fe4000000004c */
[C---:B------:R-:W-:Y:S02]  /*ba80*/  PRMT R77, R3.reuse, 0x7632, R77 ;  /* 0x00007632034d7816 */ /* 0x040fe4000000004d */
[----:B------:R-:W-:Y:S02]  /*ba90*/  PRMT R78, R3, 0x7610, R78 ;  /* 0x00007610034e7816 */ /* 0x000fe4000000004e */
[----:B------:R-:W-:Y:S02]  /*baa0*/  F2FP.F16.F32.PACK_AB R0, R37, R36 ;  /* 0x000000242500723e */ /* 0x000fe400000000ff */
[----:B------:R-:W-:Y:S02]  /*bab0*/  F2FP.F16.F32.PACK_AB R3, R39, R38 ;  /* 0x000000262703723e */ /* 0x000fe400000000ff */
[C---:B------:R-:W-:Y:S01]  /*bac0*/  PRMT R79, R0.reuse, 0x7632, R79 ;  /* 0x00007632004f7816 */ /* 0x040fe2000000004f */
[----:B------:R-:W-:Y:S01]  /*bad0*/  LDS.128 R36, [R73+UR36+0x2e380] ;  /* 0x02e3802449247984 */ /* 0x000fe20008000c00 */
[----:B------:R-:W-:Y:S02]  /*bae0*/  PRMT R80, R0, 0x7610, R80 ;  /* 0x0000761000507816 */ /* 0x000fe40000000050 */
[----:B------:R-:W-:Y:S01]  /*baf0*/  PRMT R81, R3, 0x7632, R81 ;  /* 0x0000763203517816 */ /* 0x000fe20000000051 */
[----:B----4-:R-:W-:Y:S01]  /*bb00*/  FADD2 R16, R16.F32x2.HI_LO, R52.F32x2.HI_LO ;  /* 0x000000341010724b */ /* 0x010fe20000000000 */
[----:B------:R-:W-:Y:S01]  /*bb10*/  PRMT R82, R3, 0x7610, R82 ;  /* 0x0000761003527816 */ /* 0x000fe20000000052 */
[----:B------:R-:W-:Y:S01]  /*bb20*/  FADD2 R18, R18.F32x2.HI_LO, R54.F32x2.HI_LO ;  /* 0x000000361212724b */ /* 0x000fe20000000000 */
[----:B------:R-:W-:Y:S01]  /*bb30*/  F2FP.F16.F32.PACK_AB R50, R51, R50 ;  /* 0x000000323332723e */ /* 0x000fe200000000ff */
[----:B------:R-:W3:Y:S01]  /*bb40*/  LDS.128 R52, [R73+UR36+0x2e390] ;  /* 0x02e3902449347984 */ /* 0x000ee20008000c00 */
[----:B------:R-:W-:Y:S02]  /*bb50*/  FADD2 R12, R12.F32x2.HI_LO, R44.F32x2.HI_LO ;  /* 0x0000002c0c0c724b */ /* 0x000fe40000000000 */
[----:B------:R-:W-:Y:S01]  /*bb60*/  PRMT R51, R50, 0x7632, R51 ;  /* 0x0000763232337816 */ /* 0x000fe20000000033 */
[----:B------:R-:W-:Y:S02]  /*bb70*/  FMUL2 R44, R16.F32x2.HI_LO, R98.F32x2.HI_LO ;  /* 0x00000062102c724a */ /* 0x000fe40000000000 */
[----:B------:R-:W-:Y:S02]  /*bb80*/  FMUL2 R12, R12.F32x2.HI_LO, R92.F32x2.HI_LO ;  /* 0x0000005c0c0c724a */ /* 0x000fe40000000000 */
[----:B-1----:R-:W-:Y:S02]  /*bb90*/  FADD2 R20, R20.F32x2.HI_LO, R28.F32x2.HI_LO ;  /* 0x0000001c1414724b */ /* 0x002fe40000000000 */
[----:B------:R-:W-:Y:S01]  /*bba0*/  FADD2 R22, R22.F32x2.HI_LO, R30.F32x2.HI_LO ;  /* 0x0000001e1616724b */ /* 0x000fe20000000000 */
[----:B------:R-:W-:Y:S01]  /*bbb0*/  F2FP.F16.F32.PACK_AB R3, R13, R12 ;  /* 0x0000000c0d03723e */ /* 0x000fe200000000ff */
[----:B------:R-:W1:Y:S01]  /*bbc0*/  LDS.128 R28, [R73+UR36+0x2e3a0] ;  /* 0x02e3a024491c7984 */ /* 0x000e620008000c00 */
[----:B------:R-:W-:Y:S02]  /*bbd0*/  FADD2 R14, R14.F32x2.HI_LO, R46.F32x2.HI_LO ;  /* 0x0000002e0e0e724b */ /* 0x000fe40000000000 */
[----:B------:R-:W-:Y:S01]  /*bbe0*/  PRMT R83, R3, 0x7632, R83 ;  /* 0x0000763203537816 */ /* 0x000fe20000000053 */
[----:B------:R-:W-:Y:S01]  /*bbf0*/  FMUL2 R46, R18.F32x2.HI_LO, R102.F32x2.HI_LO ;  /* 0x00000066122e724a */ /* 0x000fe20000000000 */
[----:B------:R-:W-:Y:S01]  /*bc00*/  PRMT R84, R3, 0x7610, R84 ;  /* 0x0000761003547816 */ /* 0x000fe20000000054 */
[----:B------:R-:W-:Y:S02]  /*bc10*/  FMUL2 R14, R14.F32x2.HI_LO, R94.F32x2.HI_LO ;  /* 0x0000005e0e0e724a */ /* 0x000fe40000000000 */
[----:B--2---:R-:W-:Y:S01]  /*bc20*/  FADD2 R24, R24.F32x2.HI_LO, R32.F32x2.HI_LO ;  /* 0x000000201818724b */ /* 0x004fe20000000000 */
[----:B------:R-:W-:Y:S01]  /*bc30*/  F2FP.F16.F32.PACK_AB R3, R47, R46 ;  /* 0x0000002e2f03723e */ /* 0x000fe200000000ff */
[----:B------:R-:W-:Y:S01]  /*bc40*/  FMUL2 R20, R20.F32x2.HI_LO, R96.F32x2.HI_LO ;  /* 0x000000601414724a */ /* 0x000fe20000000000 */
[----:B------:R-:W-:Y:S01]  /*bc50*/  F2FP.F16.F32.PACK_AB R0, R15, R14 ;  /* 0x0000000e0f00723e */ /* 0x000fe200000000ff */
[----:B------:R-:W-:Y:S01]  /*bc60*/  FMUL2 R22, R22.F32x2.HI_LO, R100.F32x2.HI_LO ;  /* 0x000000641616724a */ /* 0x000fe20000000000 */
[----:B------:R-:W-:Y:S01]  /*bc70*/  PRMT R46, R3, 0x7632, R46 ;  /* 0x00007632032e7816 */ /* 0x000fe2000000002e */
[----:B------:R-:W3:Y:S01]  /*bc80*/  LDTM.x16 R4, tmem[UR4] ;  /* 0x00000004000479ee */ /* 0x000ee20008240000 */
[C---:B------:R-:W-:Y:S01]  /*bc90*/  PRMT R85, R0.reuse, 0x7632, R85 ;  /* 0x0000763200557816 */ /* 0x040fe20000000055 */
[----:B------:R-:W-:Y:S01]  /*bca0*/  USHF.L.U32 UR4, UR40, 0x2, URZ ;  /* 0x0000000228047899 */ /* 0x000fe200080006ff */
[----:B------:R-:W-:Y:S02]  /*bcb0*/  PRMT R86, R0, 0x7610, R86 ;  /* 0x0000761000567816 */ /* 0x000fe40000000056 */
[----:B------:R-:W-:Y:S02]  /*bcc0*/  F2FP.F16.F32.PACK_AB R0, R45, R44 ;  /* 0x0000002c2d00723e */ /* 0x000fe400000000ff */
[----:B------:R-:W-:Y:S02]  /*bcd0*/  PRMT R47, R3, 0x7610, R47 ;  /* 0x00007610032f7816 */ /* 0x000fe4000000002f */
[C---:B------:R-:W-:Y:S02]  /*bce0*/  PRMT R44, R0.reuse, 0x7632, R44 ;  /* 0x00007632002c7816 */ /* 0x040fe4000000002c */
[----:B------:R-:W-:Y:S02]  /*bcf0*/  PRMT R45, R0, 0x7610, R45 ;  /* 0x00007610002d7816 */ /* 0x000fe4000000002d */
[----:B------:R-:W-:Y:S01]  /*bd00*/  F2FP.F16.F32.PACK_AB R0, R21, R20 ;  /* 0x000000141500723e */ /* 0x000fe200000000ff */
[----:B------:R-:W-:Y:S01]  /*bd10*/  FADD2 R20, R26.F32x2.HI_LO, R34.F32x2.HI_LO ;  /* 0x000000221a14724b */ /* 0x000fe20000000000 */
[----:B------:R-:W-:Y:S01]  /*bd20*/  F2FP.F16.F32.PACK_AB R3, R23, R22 ;  /* 0x000000161703723e */ /* 0x000fe200000000ff */
[----:B------:R-:W-:Y:S01]  /*bd30*/  FMUL2 R22, R24.F32x2.HI_LO, R104.F32x2.HI_LO ;  /* 0x000000681816724a */ /* 0x000fe20000000000 */
[C---:B------:R-:W-:Y:S01]  /*bd40*/  PRMT R32, R0.reuse, 0x7632, R32 ;  /* 0x0000763200207816 */ /* 0x040fe20000000020 */
[----:B------:R-:W2:Y:S01]  /*bd50*/  LDS.128 R24, [R73+UR36+0x2e3b0] ;  /* 0x02e3b02449187984 */ /* 0x000ea20008000c00 */
[----:B------:R-:W-:Y:S01]  /*bd60*/  PRMT R33, R0, 0x7610, R33 ;  /* 0x0000761000217816 */ /* 0x000fe20000000021 */
[----:B------:R-:W-:Y:S01]  /*bd70*/  NOP ;  /* 0x0000000000007918 */ /* 0x000fe20000000000 */
[----:B------:R-:W-:Y:S01]  /*bd80*/  F2FP.F16.F32.PACK_AB R22, R23, R22 ;  /* 0x000000161716723e */ /* 0x000fe200000000ff */
[----:B------:R-:W-:Y:S01]  /*bd90*/  FMUL2 R20, R20.F32x2.HI_LO, R106.F32x2.HI_LO ;  /* 0x0000006a1414724a */ /* 0x000fe20000000000 */
[----:B------:R-:W-:Y:S01]  /*bda0*/  PRMT R34, R3, 0x7632, R34 ;  /* 0x0000763203227816 */ /* 0x000fe20000000022 */
[----:B---3--:R-:W-:Y:S01]  /*bdb0*/  FADD2 R10, R10.F32x2.HI_LO, R54.F32x2.HI_LO ;  /* 0x000000360a0a724b */ /* 0x008fe20000000000 */
[----:B------:R-:W-:Y:S01]  /*bdc0*/  PRMT R35, R3, 0x7610, R35 ;  /* 0x0000761003237816 */ /* 0x000fe20000000023 */
[----:B------:R-:W-:Y:S01]  /*bdd0*/  IMAD.U32 R54, RZ, RZ, UR4 ;  /* 0x00000004ff367e24 */ /* 0x000fe2000f8e00ff */
[----:B------:R-:W-:Y:S01]  /*bde0*/  F2FP.F16.F32.PACK_AB R20, R21, R20 ;  /* 0x000000141514723e */ /* 0x000fe200000000ff */
[----:B------:R-:W-:Y:S01]  /*bdf0*/  FADD2 R4, R4.F32x2.HI_LO, R36.F32x2.HI_LO ;  /* 0x000000240404724b */ /* 0x000fe20000000000 */
[----:B------:R-:W-:Y:S01]  /*be00*/  PRMT R23, R22, 0x7632, R23 ;  /* 0x0000763216177816 */ /* 0x000fe20000000017 */
[----:B------:R-:W-:Y:S01]  /*be10*/  FADD2 R6, R6.F32x2.HI_LO, R38.F32x2.HI_LO ;  /* 0x000000260606724b */ /* 0x000fe20000000000 */
[----:B------:R-:W-:Y:S01]  /*be20*/  R2UR UR4, R54 ;  /* 0x00000000360472ca */ /* 0x000fe200000e0000 */
[----:B------:R-:W-:Y:S01]  /*be30*/  FADD2 R8, R8.F32x2.HI_LO, R52.F32x2.HI_LO ;  /* 0x000000340808724b */ /* 0x000fe20000000000 */
[----:B------:R-:W-:Y:S01]  /*be40*/  PRMT R36, R20, 0x7632, R36 ;  /* 0x0000763214247816 */ /* 0x000fe20000000024 */
[----:B-1----:R-:W-:Y:S01]  /*be50*/  FADD2 R12, R12.F32x2.HI_LO, R28.F32x2.HI_LO ;  /* 0x0000001c0c0c724b */ /* 0x002fe20000000000 */
[----:B------:R-:W-:Y:S01]  /*be60*/  PRMT R37, R20, 0x7610, R37 ;  /* 0x0000761014257816 */ /* 0x000fe20000000025 */
[----:B------:R-:W-:Y:S02]  /*be70*/  FADD2 R14, R14.F32x2.HI_LO, R30.F32x2.HI_LO ;  /* 0x0000001e0e0e724b */ /* 0x000fe40000000000 */
[----:B------:R-:W-:Y:S02]  /*be80*/  FMUL2 R4, R4.F32x2.HI_LO, R108.F32x2.HI_LO ;  /* 0x0000006c0404724a */ /* 0x000fe40000000000 */
[----:B------:R-:W-:Y:S02]  /*be90*/  FMUL2 R6, R6.F32x2.HI_LO, R110.F32x2.HI_LO ;  /* 0x0000006e0606724a */ /* 0x000fe40000000000 */
[----:B------:R-:W-:Y:S01]  /*bea0*/  FMUL2 R8, R8.F32x2.HI_LO, R112.F32x2.HI_LO ;  /* 0x000000700808724a */ /* 0x000fe20000000000 */
[----:B------:R-:W-:Y:S01]  /*beb0*/  F2FP.F16.F32.PACK_AB R4, R5, R4 ;  /* 0x000000040504723e */ /* 0x000fe200000000ff */
[----:B------:R-:W-:Y:S01]  /*bec0*/  USHF.R.U64 UR4, UR5, UR4, 0x123333 ;  /* 0x0012333305047499 */ /* 0x000fe20008001204 */
[----:B------:R-:W-:Y:S01]  /*bed0*/  F2FP.F16.F32.PACK_AB R6, R7, R6 ;  /* 0x000000060706723e */ /* 0x000fe200000000ff */
[----:B------:R-:W-:Y:S01]  /*bee0*/  FMUL2 R10, R10.F32x2.HI_LO, R114.F32x2.HI_LO ;  /* 0x000000720a0a724a */ /* 0x000fe20000000000 */
[----:B------:R-:W-:Y:S01]  /*bef0*/  F2FP.F16.F32.PACK_AB R8, R9, R8 ;  /* 0x000000080908723e */ /* 0x000fe200000000ff */
[----:B------:R-:W-:Y:S01]  /*bf00*/  ULOP3.LUT UR37, UR4, 0x7, URZ, 0xc0, !UPT ;  /* 0x0000000704257892 */ /* 0x000fe2000f8ec0ff */
[----:B------:R-:W-:Y:S01]  /*bf10*/  PRMT R38, R4, 0x7632, R38 ;  /* 0x0000763204267816 */ /* 0x000fe20000000026 */
[----:B------:R-:W-:Y:S01]  /*bf20*/  FMUL2 R12, R12.F32x2.HI_LO, R116.F32x2.HI_LO ;  /* 0x000000740c0c724a */ /* 0x000fe20000000000 */
[----:B------:R-:W-:Y:S01]  /*bf30*/  F2FP.F16.F32.PACK_AB R10, R11, R10 ;  /* 0x0000000a0b0a723e */ /* 0x000fe200000000ff */
[----:B------:R-:W-:Y:S01]  /*bf40*/  UISETP.NE.AND UP0, UPT, UR37, 0x3, UPT ;  /* 0x000000032500788c */ /* 0x000fe2000bf05270 */
[----:B------:R-:W-:Y:S01]  /*bf50*/  PRMT R39, R4, 0x7610, R39 ;  /* 0x0000761004277816 */ /* 0x000fe20000000027 */
[----:B------:R-:W-:Y:S01]  /*bf60*/  FMUL2 R14, R14.F32x2.HI_LO, R118.F32x2.HI_LO ;  /* 0x000000760e0e724a */ /* 0x000fe20000000000 */
[----:B------:R-:W-:Y:S02]  /*bf70*/  F2FP.F16.F32.PACK_AB R12, R13, R12 ;  /* 0x0000000c0d0c723e */ /* 0x000fe400000000ff */
[----:B------:R-:W-:Y:S01]  /*bf80*/  PRMT R52, R6, 0x7632, R52 ;  /* 0x0000763206347816 */ /* 0x000fe20000000034 */
[----:B--2---:R-:W-:Y:S01]  /*bf90*/  FADD2 R16, R16.F32x2.HI_LO, R24.F32x2.HI_LO ;  /* 0x000000181010724b */ /* 0x004fe20000000000 */
[----:B------:R-:W-:Y:S01]  /*bfa0*/  F2FP.F16.F32.PACK_AB R14, R15, R14 ;  /* 0x0000000e0f0e723e */ /* 0x000fe200000000ff */
[----:B------:R-:W-:Y:S01]  /*bfb0*/  FADD2 R18, R18.F32x2.HI_LO, R26.F32x2.HI_LO ;  /* 0x0000001a1212724b */ /* 0x000fe20000000000 */
[----:B------:R-:W-:Y:S01]  /*bfc0*/  PRMT R53, R6, 0x7610, R53 ;  /* 0x0000761006357816 */ /* 0x000fe20000000035 */
[----:B------:R-:W-:Y:S01]  /*bfd0*/  FMUL2 R16, R16.F32x2.HI_LO, R120.F32x2.HI_LO ;  /* 0x000000781010724a */ /* 0x000fe20000000000 */
[----:B------:R-:W-:Y:S01]  /*bfe0*/  PRMT R28, R8, 0x7632, R28 ;  /* 0x00007632081c7816 */ /* 0x000fe2000000001c */
[----:B------:R-:W-:Y:S01]  /*bff0*/  FMUL2 R18, R18.F32x2.HI_LO, R122.F32x2.HI_LO ;  /* 0x0000007a1212724a */ /* 0x000fe20000000000 */
[----:B------:R-:W-:Y:S02]  /*c000*/  PRMT R29, R8, 0x7610, R29 ;  /* 0x00007610081d7816 */ /* 0x000fe4000000001d */
[----:B------:R-:W-:Y:S02]  /*c010*/  F2FP.F16.F32.PACK_AB R16, R17, R16 ;  /* 0x000000101110723e */ /* 0x000fe400000000ff */
[----:B------:R-:W-:Y:S02]  /*c020*/  F2FP.F16.F32.PACK_AB R18, R19, R18 ;  /* 0x000000121312723e */ /* 0x000fe400000000ff */
[C---:B------:R-:W-:Y:S02]  /*c030*/  PRMT R30, R10.reuse, 0x7632, R30 ;  /* 0x000076320a1e7816 */ /* 0x040fe4000000001e */
[----:B------:R-:W-:Y:S02]  /*c040*/  PRMT R31, R10, 0x7610, R31 ;  /* 0x000076100a1f7816 */ /* 0x000fe4000000001f */
[C---:B------:R-:W-:Y:S02]  /*c050*/  PRMT R24, R12.reuse, 0x7632, R24 ;  /* 0x000076320c187816 */ /* 0x040fe40000000018 */
[----:B------:R-:W-:Y:S02]  /*c060*/  PRMT R25, R12, 0x7610, R25 ;  /* 0x000076100c197816 */ /* 0x000fe40000000019 */
[C---:B------:R-:W-:Y:S02]  /*c070*/  PRMT R17, R14.reuse, 0x7632, R17 ;  /* 0x000076320e117816 */ /* 0x040fe40000000011 */
[----:B------:R-:W-:Y:S02]  /*c080*/  PRMT R26, R14, 0x7610, R26 ;  /* 0x000076100e1a7816 */ /* 0x000fe4000000001a */
[----:B------:R-:W-:Y:S02]  /*c090*/  PRMT R19, R16, 0x7632, R19 ;  /* 0x0000763210137816 */ /* 0x000fe40000000013 */
[----:B------:R-:W-:Y:S01]  /*c0a0*/  PRMT R27, R18, 0x7632, R27 ;  /* 0x00007632121b7816 */ /* 0x000fe2000000001b */
[----:B------:R-:W-:Y:S06]  /*c0b0*/  BRA.U !UP0, `(.L_x_207) ;  /* 0x0000000108087547 */ /* 0x000fec000b800000 */
[----:B------:R-:W-:Y:S05]  /*c0c0*/  BPT.TRAP 0x1 ;  /* 0x000000040000795c */ /* 0x000fea0000300000 */
[----:B------:R-:W-:Y:S05]  /*c0d0*/  BPT.TRAP 0x1 ;  /* 0x000000040000795c */ /* 0x000fea0000300000 */
.L_x_207:
[----:B------:R-:W-:Y:S04]  /*c0e0*/  UIADD3 UR4, UPT, UPT, UR36, 0x2e868, URZ ;  /* 0x0002e86824047890 */ /* 0x000fe8000fffe0ff */
[----:B------:R-:W-:Y:S09]  /*c0f0*/  UPRMT UR4, UR38, 0x654, UR4 ;  /* 0x0000065426047896 */ /* 0x000ff20008000004 */
[----:B------:R-:W-:Y:S01]  /*c100*/  SYNCS.ARRIVE.TRANS64.RED.A1T0 RZ, [UR4], RZ ;  /* 0x000000ffffff79a7 */ /* 0x000fe20008100404 */
[----:B------:R-:W-:Y:S04]  /*c110*/  UIADD3 UR4, UPT, UPT, UR36, 0x1e000, URZ ;  /* 0x0001e00024047890 */ /* 0x000fe8000fffe0ff */
[----:B------:R-:W-:Y:S09]  /*c120*/  ULOP3.LUT UP0, URZ, UR4, 0x3f0, URZ, 0xc0, !UPT ;  /* 0x000003f004ff7892 */ /* 0x000ff2000f80c0ff */
[----:B------:R-:W-:Y:S05]  /*c130*/  BRA.U !UP0, `(.L_x_208) ;  /* 0x0000000108407547 */ /* 0x000fea000b800000 */
        /* <DEDUP_REMOVED lines=16> */
.L_x_208:
[C---:B------:R-:W-:Y:S01]  /*c240*/  LOP3.LUT P0, RZ, R72.reuse, 0x2, RZ, 0xc0, !PT ;  /* 0x0000000248ff7812 */ /* 0x040fe2000780c0ff */
[C---:B------:R-:W-:Y:S01]  /*c250*/  IMAD.SHL.U32 R3, R72.reuse, 0x40, RZ ;  /* 0x0000004048037824 */ /* 0x040fe200078e00ff */
[----:B------:R-:W-:Y:S01]  /*c260*/  SHF.R.U32.HI R5, RZ, 0x7, R72 ;  /* 0x00000007ff057819 */ /* 0x000fe20000011648 */
[----:B------:R-:W-:Y:S01]  /*c270*/  IMAD.SHL.U32 R0, R72, 0x8, RZ ;  /* 0x0000000848007824 */ /* 0x000fe200078e00ff */
[----:B------:R-:W-:Y:S01]  /*c280*/  LOP3.LUT R42, R42, 0xffff, RZ, 0xc0, !PT ;  /* 0x0000ffff2a2a7812 */ /* 0x000fe200078ec0ff */
[----:B------:R-:W-:Y:S01]  /*c290*/  IMAD.U32 R81, R81, 0x10000, RZ ;  /* 0x0001000051517824 */ /* 0x000fe200078e00ff */
[----:B------:R-:W-:Y:S01]  /*c2a0*/  LOP3.LUT R4, R3, 0x1c0, RZ, 0xc0, !PT ;  /* 0x000001c003047812 */ /* 0x000fe200078ec0ff */
[----:B------:R-:W-:Y:S01]  /*c2b0*/  IMAD.U32 R52, R52, 0x10000, RZ ;  /* 0x0001000034347824 */ /* 0x000fe200078e00ff */
[----:B------:R-:W-:Y:S01]  /*c2c0*/  LOP3.LUT R57, R57, 0xffff, RZ, 0xc0, !PT ;  /* 0x0000ffff39397812 */ /* 0x000fe200078ec0ff */
[----:B------:R-:W-:Y:S01]  /*c2d0*/  IMAD.U32 R43, R43, 0x10000, RZ ;  /* 0x000100002b2b7824 */ /* 0x000fe200078e00ff */
[----:B------:R-:W-:Y:S01]  /*c2e0*/  LOP3.LUT R0, R4, 0x38, R0, 0xf8, !PT ;  /* 0x0000003804007812 */ /* 0x000fe200078ef800 */
[----:B------:R-:W-:Y:S01]  /*c2f0*/  IMAD.U32 R51, R51, 0x10000, RZ ;  /* 0x0001000033337824 */ /* 0x000fe200078e00ff */
[----:B------:R-:W-:Y:S01]  /*c300*/  LOP3.LUT R4, R72, 0x1, RZ, 0xc0, !PT ;  /* 0x0000000148047812 */ /* 0x000fe200078ec0ff */
[----:B------:R-:W-:Y:S01]  /*c310*/  IMAD.U32 R63, R63, 0x10000, RZ ;  /* 0x000100003f3f7824 */ /* 0x000fe200078e00ff */
[----:B------:R-:W-:Y:S01]  /*c320*/  LOP3.LUT R0, R0, 0x1e00, R3, 0xf8, !PT ;  /* 0x00001e0000007812 */ /* 0x000fe200078ef803 */
[----:B------:R-:W-:Y:S01]  /*c330*/  IMAD.MOV.U32 R3, RZ, RZ, 0x10 ;  /* 0x00000010ff037424 */ /* 0x000fe200078e00ff */
[----:B------:R-:W-:Y:S01]  /*c340*/  LOP3.LUT R5, R5, 0x1, RZ, 0xc0, !PT ;  /* 0x0000000105057812 */ /* 0x000fe200078ec0ff */
[----:B------:R-:W-:Y:S01]  /*c350*/  IMAD.U32 R67, R67, 0x10000, RZ ;  /* 0x0001000043437824 */ /* 0x000fe200078e00ff */
[----:B------:R-:W-:Y:S01]  /*c360*/  LEA R8, P1, R42, RZ, 0x10 ;  /* 0x000000ff2a087211 */ /* 0x000fe200078280ff */
[----:B------:R-:W-:Y:S01]  /*c370*/  IMAD.U32 R71, R71, 0x10000, RZ ;  /* 0x0001000047477824 */ /* 0x000fe200078e00ff */
[----:B------:R-:W-:Y:S01]  /*c380*/  SEL R6, R3, 0xfffffff0, !P0 ;  /* 0xfffffff003067807 */ /* 0x000fe20004000000 */
[----:B------:R-:W-:Y:S01]  /*c390*/  IMAD.U32 R85, R85, 0x10000, RZ ;  /* 0x0001000055557824 */ /* 0x000fe200078e00ff */
[----:B------:R-:W-:Y:S01]  /*c3a0*/  ISETP.NE.U32.AND P2, PT, R4, 0x1, PT ;  /* 0x000000010400780c */ /* 0x000fe20003f45070 */
[----:B------:R-:W-:Y:S01]  /*c3b0*/  IMAD.U32 R36, R36, 0x10000, RZ ;  /* 0x0001000024247824 */ /* 0x000fe200078e00ff */
[----:B------:R-:W-:Y:S01]  /*c3c0*/  LOP3.LUT R48, R48, 0xffff, RZ, 0xc0, !PT ;  /* 0x0000ffff30307812 */ /* 0x000fe200078ec0ff */
[----:B------:R-:W-:Y:S01]  /*c3d0*/  IMAD R0, R6, R5, R0 ;  /* 0x0000000506007224 */ /* 0x000fe200078e0200 */
[----:B------:R-:W-:Y:S02]  /*c3e0*/  LEA R4, P0, R57, RZ, 0x10 ;  /* 0x000000ff39047211 */ /* 0x000fe400078080ff */
[----:B------:R-:W-:Y:S02]  /*c3f0*/  LOP3.LUT R61, R61, 0xffff, RZ, 0xc0, !PT ;  /* 0x0000ffff3d3d7812 */ /* 0x000fe400078ec0ff */
[----:B------:R-:W-:Y:S02]  /*c400*/  LEA.HI.X R9, R42, RZ, RZ, 0x10, P1 ;  /* 0x000000ff2a097211 */ /* 0x000fe400008f84ff */
[----:B------:R-:W-:Y:S02]  /*c410*/  LEA R6, P1, R48, RZ, 0x10 ;  /* 0x000000ff30067211 */ /* 0x000fe400078280ff */
[----:B------:R-:W-:Y:S02]  /*c420*/  LEA.HI.X R5, R57, RZ, RZ, 0x10, P0 ;  /* 0x000000ff39057211 */ /* 0x000fe400000f84ff */
[----:B------:R-:W-:Y:S02]  /*c430*/  LOP3.LUT R2, R8, 0xffff, R2, 0xf8, !PT ;  /* 0x0000ffff08027812 */ /* 0x000fe400078ef802 */
[----:B------:R-:W-:Y:S02]  /*c440*/  LOP3.LUT R65, R65, 0xffff, RZ, 0xc0, !PT ;  /* 0x0000ffff41417812 */ /* 0x000fe400078ec0ff */
[----:B------:R-:W-:Y:S02]  /*c450*/  LEA R8, P0, R61, RZ, 0x10 ;  /* 0x000000ff3d087211 */ /* 0x000fe400078080ff */
[----:B------:R-:W-:Y:S02]  /*c460*/  LOP3.LUT R69, R69, 0xffff, RZ, 0xc0, !PT ;  /* 0x0000ffff45457812 */ /* 0x000fe400078ec0ff */
[----:B------:R-:W-:Y:S02]  /*c470*/  LEA.HI.X R7, R48, RZ, RZ, 0x10, P1 ;  /* 0x000000ff30077211 */ /* 0x000fe400008f84ff */
[----:B------:R-:W-:Y:S02]  /*c480*/  LOP3.LUT R56, R9, 0xffff, R56, 0xf8, !PT ;  /* 0x0000ffff09387812 */ /* 0x000fe400078ef838 */
[----:B------:R-:W-:Y:S02]  /*c490*/  LEA R10, P1, R65, RZ, 0x10 ;  /* 0x000000ff410a7211 */ /* 0x000fe400078280ff */
[----:B------:R-:W-:Y:S02]  /*c4a0*/  LEA.HI.X R9, R61, RZ, RZ, 0x10, P0 ;  /* 0x000000ff3d097211 */ /* 0x000fe400000f84ff */
[----:B------:R-:W-:Y:S02]  /*c4b0*/  LOP3.LUT R75, R75, 0xffff, RZ, 0xc0, !PT ;  /* 0x0000ffff4b4b7812 */ /* 0x000fe400078ec0ff */
[----:B------:R-:W-:Y:S02]  /*c4c0*/  LEA R12, P0, R69, RZ, 0x10 ;  /* 0x000000ff450c7211 */ /* 0x000fe400078080ff */
[----:B------:R-:W-:Y:S02]  /*c4d0*/  LOP3.LUT R60, R5, 0xffff, R60, 0xf8, !PT ;  /* 0x0000ffff053c7812 */ /* 0x000fe400078ef83c */
[----:B------:R-:W-:Y:S02]  /*c4e0*/  LOP3.LUT R79, R79, 0xffff, RZ, 0xc0, !PT ;  /* 0x0000ffff4f4f7812 */ /* 0x000fe400078ec0ff */
[----:B------:R-:W-:Y:S02]  /*c4f0*/  LEA.HI.X R11, R65, RZ, RZ, 0x10, P1 ;  /* 0x000000ff410b7211 */ /* 0x000fe400008f84ff */
[----:B------:R-:W-:Y:S02]  /*c500*/  LOP3.LUT R5, R8, 0xffff, R62, 0xf8, !PT ;  /* 0x0000ffff08057812 */ /* 0x000fe400078ef83e */
[----:B------:R-:W-:Y:S02]  /*c510*/  LOP3.LUT R50, R7, 0xffff, R50, 0xf8, !PT ;  /* 0x0000ffff07327812 */ /* 0x000fe400078ef832 */
[----:B------:R-:W-:Y:S02]  /*c520*/  LEA R8, P1, R75, RZ, 0x10 ;  /* 0x000000ff4b087211 */ /* 0x000fe400078280ff */
[----:B------:R-:W-:Y:S02]  /*c530*/  LEA.HI.X R13, R69, RZ, RZ, 0x10, P0 ;  /* 0x000000ff450d7211 */ /* 0x000fe400000f84ff */
[----:B------:R-:W-:Y:S02]  /*c540*/  LOP3.LUT R7, R10, 0xffff, R66, 0xf8, !PT ;  /* 0x0000ffff0a077812 */ /* 0x000fe400078ef842 */
[----:B------:R-:W-:Y:S02]  /*c550*/  LOP3.LUT R83, R83, 0xffff, RZ, 0xc0, !PT ;  /* 0x0000ffff53537812 */ /* 0x000fe400078ec0ff */
[----:B------:R-:W-:Y:S02]  /*c560*/  LEA R10, P0, R79, RZ, 0x10 ;  /* 0x000000ff4f0a7211 */ /* 0x000fe400078080ff */
[----:B------:R-:W-:Y:S02]  /*c570*/  LOP3.LUT R64, R9, 0xffff, R64, 0xf8, !PT ;  /* 0x0000ffff09407812 */ /* 0x000fe400078ef840 */
[----:B------:R-:W-:Y:S02]  /*c580*/  LOP3.LUT R44, R44, 0xffff, RZ, 0xc0, !PT ;  /* 0x0000ffff2c2c7812 */ /* 0x000fe400078ec0ff */
[----:B------:R-:W-:Y:S02]  /*c590*/  LEA.HI.X R9, R75, RZ, RZ, 0x10, P1 ;  /* 0x000000ff4b097211 */ /* 0x000fe400008f84ff */
[----:B------:R-:W-:Y:S02]  /*c5a0*/  LOP3.LUT R68, R11, 0xffff, R68, 0xf8, !PT ;  /* 0x0000ffff0b447812 */ /* 0x000fe400078ef844 */
[----:B------:R-:W-:Y:S02]  /*c5b0*/  LEA R14, P1, R83, RZ, 0x10 ;  /* 0x000000ff530e7211 */ /* 0x000fe400078280ff */
[----:B------:R-:W-:Y:S02]  /*c5c0*/  LEA.HI.X R11, R79, RZ, RZ, 0x10, P0 ;  /* 0x000000ff4f0b7211 */ /* 0x000fe400000f84ff */
[----:B------:R-:W-:Y:S02]  /*c5d0*/  LOP3.LUT R32, R32, 0xffff, RZ, 0xc0, !PT ;  /* 0x0000ffff20207812 */ /* 0x000fe400078ec0ff */
[----:B------:R-:W-:Y:S02]  /*c5e0*/  LEA R20, P0, R44, RZ, 0x10 ;  /* 0x000000ff2c147211 */ /* 0x000fe400078080ff */
[----:B------:R-:W-:Y:S02]  /*c5f0*/  LOP3.LUT R23, R23, 0xffff, RZ, 0xc0, !PT ;  /* 0x0000ffff17177812 */ /* 0x000fe400078ec0ff */
[----:B------:R-:W-:Y:S02]  /*c600*/  LEA.HI.X R15, R83, RZ, RZ, 0x10, P1 ;  /* 0x000000ff530f7211 */ /* 0x000fe400008f84ff */
[----:B------:R-:W-:Y:S02]  /*c610*/  LEA R48, P1, R32, RZ, 0x10 ;  /* 0x000000ff20307211 */ /* 0x000fe400078280ff */
[----:B------:R-:W-:Y:S02]  /*c620*/  LEA.HI.X R21, R44, RZ, RZ, 0x10, P0 ;  /* 0x000000ff2c157211 */ /* 0x000fe400000f84ff */
[----:B------:R-:W-:Y:S02]  /*c630*/  LOP3.LUT R38, R38, 0xffff, RZ, 0xc0, !PT ;  /* 0x0000ffff26267812 */ /* 0x000fe400078ec0ff */
[----:B------:R-:W-:Y:S02]  /*c640*/  LEA R44, P0, R23, RZ, 0x10 ;  /* 0x000000ff172c7211 */ /* 0x000fe400078080ff */
[----:B------:R-:W-:Y:S02]  /*c650*/  LOP3.LUT R6, R6, 0xffff, R49, 0xf8, !PT ;  /* 0x0000ffff06067812 */ /* 0x000fe400078ef831 */
        /* <DEDUP_REMOVED lines=10> */
[----:B------:R-:W-:Y:S02]  /*c700*/  LOP3.LUT R86, R15, 0xffff, R86, 0xf8, !PT ;  /* 0x0000ffff0f567812 */ /* 0x000fe400078ef856 */
[----:B------:R-:W-:Y:S02]  /*c710*/  LEA.HI.X R21, R38, RZ, RZ, 0x10, P1 ;  /* 0x000000ff26157211 */ /* 0x000fe400008f84ff */
[----:B------:R-:W-:Y:S02]  /*c720*/  LOP3.LUT R15, R48, 0xffff, R33, 0xf8, !PT ;  /* 0x0000ffff300f7812 */ /* 0x000fe400078ef821 */
[----:B------:R-:W-:Y:S02]  /*c730*/  LEA R38, P1, R24, RZ, 0x10 ;  /* 0x000000ff18267211 */ /* 0x000fe400078280ff */
[----:B------:R-:W-:Y:S02]  /*c740*/  LEA.HI.X R33, R28, RZ, RZ, 0x10, P0 ;  /* 0x000000ff1c217211 */ /* 0x000fe400000f84ff */
[C---:B------:R-:W-:Y:S02]  /*c750*/  LEA R28, P0, R19.reuse, RZ, 0x10 ;  /* 0x000000ff131c7211 */ /* 0x040fe400078080ff */
[----:B------:R-:W-:Y:S02]  /*c760*/  LOP3.LUT R20, R20, 0xffff, R39, 0xf8, !PT ;  /* 0x0000ffff14147812 */ /* 0x000fe400078ef827 */
[----:B------:R-:W-:Y:S02]  /*c770*/  LEA.HI.X R39, R24, RZ, RZ, 0x10, P1 ;  /* 0x000000ff18277211 */ /* 0x000fe400008f84ff */
[----:B------:R-:W-:Y:S01]  /*c780*/  LOP3.LUT R24, R32, 0xffff, R29, 0xf8, !PT ;  /* 0x0000ffff20187812 */ /* 0x000fe200078ef81d */
[----:B------:R-:W-:Y:S01]  /*c790*/  IMAD.U32 R32, R30, 0x10000, RZ ;  /* 0x000100001e207824 */ /* 0x000fe200078e00ff */
[----:B------:R-:W-:Y:S01]  /*c7a0*/  LEA.HI.X R29, R19, RZ, RZ, 0x10, P0 ;  /* 0x000000ff131d7211 */ /* 0x000fe200000f84ff */
[----:B------:R-:W-:Y:S01]  /*c7b0*/  IMAD.U32 R30, R17, 0x10000, RZ ;  /* 0x00010000111e7824 */ /* 0x000fe200078e00ff */
[----:B------:R-:W-:Y:S01]  /*c7c0*/  LOP3.LUT R23, R33, 0xffff, R31, 0xf8, !PT ;  /* 0x0000ffff21177812 */ /* 0x000fe200078ef81f */
[----:B------:R-:W-:Y:S01]  /*c7d0*/  IMAD.U32 R17, R27, 0x10000, RZ ;  /* 0x000100001b117824 */ /* 0x000fe200078e00ff */
[----:B------:R-:W-:Y:S01]  /*c7e0*/  LOP3.LUT R31, R39, 0xffff, R26, 0xf8, !PT ;  /* 0x0000ffff271f7812 */ /* 0x000fe200078ef81a */
[----:B------:R-:W-:Y:S01]  /*c7f0*/  IMAD.U32 R19, R59, 0x10000, RZ ;  /* 0x000100003b137824 */ /* 0x000fe200078e00ff */
[----:B------:R-:W-:Y:S01]  /*c800*/  LOP3.LUT R26, R28, 0xffff, R16, 0xf8, !PT ;  /* 0x0000ffff1c1a7812 */ /* 0x000fe200078ef810 */
[----:B------:R-:W-:Y:S01]  /*c810*/  IMAD.U32 R28, R46, 0x10000, RZ ;  /* 0x000100002e1c7824 */ /* 0x000fe200078e00ff */
[----:B------:R-:W-:Y:S01]  /*c820*/  LOP3.LUT R18, R29, 0xffff, R18, 0xf8, !PT ;  /* 0x0000ffff1d127812 */ /* 0x000fe200078ef812 */
[----:B------:R-:W-:Y:S01]  /*c830*/  IMAD.U32 R29, R34, 0x10000, RZ ;  /* 0x00010000221d7824 */ /* 0x000fe200078e00ff */
[----:B------:R-:W-:Y:S02]  /*c840*/  LOP3.LUT R16, R56, R43, RZ, 0xfc, !PT ;  /* 0x0000002b38107212 */ /* 0x000fe400078efcff */
[----:B------:R-:W-:Y:S02]  /*c850*/  LOP3.LUT R4, R4, 0xffff, R58, 0xf8, !PT ;  /* 0x0000ffff04047812 */ /* 0x000fe400078ef83a */
[----:B------:R-:W-:Y:S02]  /*c860*/  LOP3.LUT R27, R31, R30, RZ, 0xfc, !PT ;  /* 0x0000001e1f1b7212 */ /* 0x000fe400078efcff */
[----:B------:R-:W-:Y:S02]  /*c870*/  LEA R30, R0, UR36, 0x1 ;  /* 0x00000024001e7c11 */ /* 0x000fe4000f8e08ff */
[----:B------:R-:W-:Y:S01]  /*c880*/  LOP3.LUT R0, R18, R17, RZ, 0xfc, !PT ;  /* 0x0000001112007212 */ /* 0x000fe200078efcff */
[----:B------:R-:W-:Y:S01]  /*c890*/  IMAD.MOV.U32 R17, RZ, RZ, R16 ;  /* 0x000000ffff117224 */ /* 0x000fe200078e0010 */
[----:B------:R-:W-:Y:S01]  /*c8a0*/  LOP3.LUT R19, R60, R19, RZ, 0xfc, !PT ;  /* 0x000000133c137212 */ /* 0x000fe200078efcff */
[----:B------:R-:W-:Y:S01]  /*c8b0*/  IMAD.MOV.U32 R16, RZ, RZ, R2 ;  /* 0x000000ffff107224 */ /* 0x000fe200078e0002 */
[----:B------:R-:W-:Y:S01]  /*c8c0*/  LOP3.LUT R50, R50, R51, RZ, 0xfc, !PT ;  /* 0x0000003332327212 */ /* 0x000fe200078efcff */
[----:B------:R-:W-:Y:S01]  /*c8d0*/  IMAD.MOV.U32 R18, RZ, RZ, R4 ;  /* 0x000000ffff127224 */ /* 0x000fe200078e0004 */
[----:B------:R-:W-:Y:S01]  /*c8e0*/  LOP3.LUT R23, R23, R32, RZ, 0xfc, !PT ;  /* 0x0000002017177212 */ /* 0x000fe200078efcff */
[----:B------:R-:W-:Y:S01]  /*c8f0*/  IMAD.MOV.U32 R4, RZ, RZ, R7 ;  /* 0x000000ffff047224 */ /* 0x000fe200078e0007 */
[----:B------:R-:W-:Y:S01]  /*c900*/  LOP3.LUT R8, R8, 0xffff, R76, 0xf8, !PT ;  /* 0x0000ffff08087812 */ /* 0x000fe200078ef84c */
[----:B------:R-:W-:Y:S01]  /*c910*/  VIADD R32, R30, 0x1e000 ;  /* 0x0001e0001e207836 */ /* 0x000fe20000000000 */
[----:B------:R1:W-:Y:S01]  /*c920*/  STS.128 [R30+0x1e000], R16 ;  /* 0x01e000101e007388 */ /* 0x0003e20000000c00 */
[----:B------:R-:W-:Y:S01]  /*c930*/  LOP3.LUT R64, R64, R63, RZ, 0xfc, !PT ;  /* 0x0000003f40407212 */ /* 0x000fe200078efcff */
[----:B------:R-:W-:Y:S01]  /*c940*/  VIADD R2, R30, 0x1e040 ;  /* 0x0001e0401e027836 */ /* 0x000fe20000000000 */
[----:B------:R-:W-:Y:S02]  /*c950*/  LOP3.LUT P0, RZ, R72, 0x4, RZ, 0xc0, !PT ;  /* 0x0000000448ff7812 */ /* 0x000fe4000780c0ff */
[----:B------:R-:W-:Y:S02]  /*c960*/  SEL R31, R3, 0xfffffff0, P2 ;  /* 0xfffffff0031f7807 */ /* 0x000fe40001000000 */
[----:B------:R-:W-:Y:S02]  /*c970*/  LOP3.LUT R12, R12, 0xffff, R70, 0xf8, !PT ;  /* 0x0000ffff0c0c7812 */ /* 0x000fe400078ef846 */
[----:B------:R-:W-:Y:S01]  /*c980*/  LOP3.LUT R68, R68, R67, RZ, 0xfc, !PT ;  /* 0x0000004344447212 */ /* 0x000fe200078efcff */
[----:B------:R-:W-:Y:S01]  /*c990*/  IMAD.IADD R3, R30, 0x1, R31 ;  /* 0x000000011e037824 */ /* 0x000fe200078e021f */
[----:B------:R-:W-:Y:S02]  /*c9a0*/  LOP3.LUT R74, R74, R71, RZ, 0xfc, !PT ;  /* 0x000000474a4a7212 */ /* 0x000fe400078efcff */
[----:B------:R-:W-:Y:S01]  /*c9b0*/  LOP3.LUT R78, R9, 0xffff, R78, 0xf8, !PT ;  /* 0x0000ffff094e7812 */ /* 0x000fe200078ef84e */
[----:B------:R-:W-:Y:S01]  /*c9c0*/  IMAD.U32 R9, R77, 0x10000, RZ ;  /* 0x000100004d097824 */ /* 0x000fe200078e00ff */
[----:B------:R-:W-:Y:S01]  /*c9d0*/  LOP3.LUT R11, R11, 0xffff, R82, 0xf8, !PT ;  /* 0x0000ffff0b0b7812 */ /* 0x000fe200078ef852 */
[----:B------:R-:W-:Y:S01]  /*c9e0*/  @P0 VIADD R2, R32, 0xffffffc0 ;  /* 0xffffffc020020836 */ /* 0x000fe20000000000 */
[----:B------:R-:W-:Y:S01]  /*c9f0*/  LOP3.LUT R10, R10, 0xffff, R80, 0xf8, !PT ;  /* 0x0000ffff0a0a7812 */ /* 0x000fe200078ef850 */
[----:B------:R-:W-:Y:S01]  /*ca00*/  IMAD.MOV.U32 R7, RZ, RZ, R74 ;  /* 0x000000ffff077224 */ /* 0x000fe200078e004a */
[----:B------:R-:W-:Y:S02]  /*ca10*/  LOP3.LUT R9, R78, R9, RZ, 0xfc, !PT ;  /* 0x000000094e097212 */ /* 0x000fe400078efcff */
[----:B------:R-:W-:Y:S02]  /*ca20*/  LOP3.LUT R11, R11, R81, RZ, 0xfc, !PT ;  /* 0x000000510b0b7212 */ /* 0x000fe400078efcff */
[----:B------:R-:W-:Y:S02]  /*ca30*/  LOP3.LUT R14, R14, 0xffff, R84, 0xf8, !PT ;  /* 0x0000ffff0e0e7812 */ /* 0x000fe400078ef854 */
[----:B------:R-:W-:Y:S02]  /*ca40*/  LOP3.LUT R86, R86, R85, RZ, 0xfc, !PT ;  /* 0x0000005556567212 */ /* 0x000fe400078efcff */
[----:B------:R-:W-:Y:S02]  /*ca50*/  LOP3.LUT R28, R47, R28, RZ, 0xfc, !PT ;  /* 0x0000001c2f1c7212 */ /* 0x000fe400078efcff */
[----:B------:R-:W-:Y:S01]  /*ca60*/  LOP3.LUT R37, R45, 0xffff, R37, 0xf8, !PT ;  /* 0x0000ffff2d257812 */ /* 0x000fe200078ef825 */
[----:B-1----:R-:W-:Y:S01]  /*ca70*/  IMAD.MOV.U32 R16, RZ, RZ, R6 ;  /* 0x000000ffff107224 */ /* 0x002fe200078e0006 */
[----:B------:R-:W-:Y:S01]  /*ca80*/  LOP3.LUT R22, R44, 0xffff, R22, 0xf8, !PT ;  /* 0x0000ffff2c167812 */ /* 0x000fe200078ef816 */
[----:B------:R-:W-:Y:S01]  /*ca90*/  IMAD.MOV.U32 R17, RZ, RZ, R50 ;  /* 0x000000ffff117224 */ /* 0x000fe200078e0032 */
[----:B------:R-:W-:Y:S01]  /*caa0*/  LOP3.LUT R37, R37, R36, RZ, 0xfc, !PT ;  /* 0x0000002425257212 */ /* 0x000fe200078efcff */
[----:B------:R-:W-:Y:S01]  /*cab0*/  IMAD.MOV.U32 R18, RZ, RZ, R5 ;  /* 0x000000ffff127224 */ /* 0x000fe200078e0005 */
[----:B------:R-:W-:Y:S01]  /*cac0*/  LOP3.LUT R35, R49, 0xffff, R35, 0xf8, !PT ;  /* 0x0000ffff31237812 */ /* 0x000fe200078ef823 */
[----:B------:R-:W-:Y:S01]  /*cad0*/  IMAD.MOV.U32 R19, RZ, RZ, R64 ;  /* 0x000000ffff137224 */ /* 0x000fe200078e0040 */
[----:B------:R-:W-:Y:S01]  /*cae0*/  LOP3.LUT R21, R21, 0xffff, R53, 0xf8, !PT ;  /* 0x0000ffff15157812 */ /* 0x000fe200078ef835 */
[----:B------:R-:W-:Y:S01]  /*caf0*/  IMAD.MOV.U32 R5, RZ, RZ, R68 ;  /* 0x000000ffff057224 */ /* 0x000fe200078e0044 */
[----:B------:R-:W-:Y:S01]  /*cb00*/  LOP3.LUT R29, R35, R29, RZ, 0xfc, !PT ;  /* 0x0000001d231d7212 */ /* 0x000fe200078efcff */
[----:B------:R-:W-:Y:S01]  /*cb10*/  IMAD.MOV.U32 R6, RZ, RZ, R12 ;  /* 0x000000ffff067224 */ /* 0x000fe200078e000c */
[----:B------:R1:W-:Y:S01]  /*cb20*/  STS.128 [R3+0x1e000], R16 ;  /* 0x01e0001003007388 */ /* 0x0003e20000000c00 */
[----:B------:R-:W-:Y:S02]  /*cb30*/  LOP3.LUT R21, R21, R52, RZ, 0xfc, !PT ;  /* 0x0000003415157212 */ /* 0x000fe400078efcff */
[----:B------:R-:W-:Y:S05]  /*cb40*/  LOP3.LUT R25, R38, 0xffff, R25, 0xf8, !PT ;  /* 0x0000ffff26197812 */ /* 0x000fea00078ef819 */
[----:B------:R2:W-:Y:S01]  /*cb50*/  STS.128 [R2], R4 ;  /* 0x0000000402007388 */ /* 0x0005e20000000c00 */
[----:B-1----:R-:W-:Y:S02]  /*cb60*/  IMAD.IADD R16, R31, 0x1, R2 ;  /* 0x000000011f107824 */ /* 0x002fe400078e0202 */
[----:B------:R-:W-:Y:S05]  /*cb70*/  IMAD.MOV.U32 R31, RZ, RZ, R37 ;  /* 0x000000ffff1f7224 */ /* 0x000fea00078e0025 */
[----:B------:R-:W-:Y:S01]  /*cb80*/  STS.128 [R16], R8 ;  /* 0x0000000810007388 */ /* 0x000fe20000000c00 */
[----:B--2---:R-:W-:Y:S02]  /*cb90*/  IMAD.MOV.U32 R4, RZ, RZ, R14 ;  /* 0x000000ffff047224 */ /* 0x004fe400078e000e */
[----:B------:R-:W-:Y:S02]  /*cba0*/  IMAD.MOV.U32 R5, RZ, RZ, R86 ;  /* 0x000000ffff057224 */ /* 0x000fe400078e0056 */
[----:B------:R-:W-:Y:S02]  /*cbb0*/  IMAD.MOV.U32 R6, RZ, RZ, R13 ;  /* 0x000000ffff067224 */ /* 0x000fe400078e000d */
[----:B------:R-:W-:Y:S02]  /*cbc0*/  IMAD.MOV.U32 R7, RZ, RZ, R28 ;  /* 0x000000ffff077224 */ /* 0x000fe400078e001c */
[----:B------:R-:W-:Y:S03]  /*cbd0*/  IMAD.MOV.U32 R28, RZ, RZ, R15 ;  /* 0x000000ffff1c7224 */ /* 0x000fe600078e000f */
[----:B------:R1:W-:Y:S02]  /*cbe0*/  STS.128 [R30+0x22000], R4 ;  /* 0x022000041e007388 */ /* 0x0003e40000000c00 */
[----:B-1----:R-:W-:Y:S02]  /*cbf0*/  IMAD.MOV.U32 R30, RZ, RZ, R22 ;  /* 0x000000ffff1e7224 */ /* 0x002fe400078e0016 */
[----:B------:R-:W-:Y:S02]  /*cc00*/  IMAD.MOV.U32 R22, RZ, RZ, R24 ;  /* 0x000000ffff167224 */ /* 0x000fe400078e0018 */
[----:B------:R-:W-:Y:S02]  /*cc10*/  IMAD.MOV.U32 R24, RZ, RZ, R25 ;  /* 0x000000ffff187224 */ /* 0x000fe400078e0019 */
[----:B------:R1:W-:Y:S01]  /*cc20*/  STS.128 [R3+0x22000], R28 ;  /* 0x0220001c03007388 */ /* 0x0003e20000000c00 */
[----:B------:R-:W-:Y:S02]  /*cc30*/  IMAD.MOV.U32 R25, RZ, RZ, R27 ;  /* 0x000000ffff197224 */ /* 0x000fe400078e001b */
[----:B------:R-:W-:Y:S02]  /*cc40*/  IMAD.MOV.U32 R27, RZ, RZ, R0 ;  /* 0x000000ffff1b7224 */ /* 0x000fe400078e0000 */
[----:B------:R-:W-:Y:S03]  /*cc50*/  IMAD.U32 R0, RZ, RZ, UR37 ;  /* 0x00000025ff007e24 */ /* 0x000fe6000f8e00ff */
[----:B------:R1:W-:Y:S02]  /*cc60*/  STS.128 [R2+0x4000], R20 ;  /* 0x0040001402007388 */ /* 0x0003e40000000c00 */
[----:B------:R-:W-:Y:S06]  /*cc70*/  ISETP.NE.AND P0, PT, R0, 0x3, PT ;  /* 0x000000030000780c */ /* 0x000fec0003f05270 */
[----:B------:R1:W-:Y:S01]  /*cc80*/  STS.128 [R16+0x4000], R24 ;  /* 0x0040001810007388 */ /* 0x0003e20000000c00 */
[----:B------:R-:W-:Y:S01]  /*cc90*/  @!PT LDS RZ, [RZ] ;  /* 0x00000000fffff984 */ /* 0x000fe20000000800 */
[----:B------:R-:W-:Y:S01]  /*cca0*/  @!PT LDS RZ, [RZ] ;  /* 0x00000000fffff984 */ /* 0x000fe20000000800 */
[----:B------:R-:W-:Y:S01]  /*ccb0*/  @!PT LDS RZ, [RZ] ;  /* 0x00000000fffff984 */ /* 0x000fe20000000800 */
[----:B------:R-:W-:Y:S01]  /*ccc0*/  @!PT LDS RZ, [RZ] ;  /* 0x00000000fffff984 */ /* 0x000fe20000000800 */
[----:B------:R2:W-:Y:S07]  /*ccd0*/  MEMBAR.ALL.CTA ;  /* 0x0000000000007992 */ /* 0x0005ee0000008000 */
[----:B--2---:R-:W2:Y:S01]  /*cce0*/  FENCE.VIEW.ASYNC.S ;  /* 0x00000000000073c6 */ /* 0x004ea20000000000 */
[----:B------:R-:W-:Y:S05]  /*ccf0*/  @!P0 BRA `(.L_x_209) ;  /* 0x0000000000048947 */ /* 0x000fea0003800000 */
[----:B------:R-:W-:Y:S05]  /*cd00*/  BPT.TRAP 0x1 ;  /* 0x000000040000795c */ /* 0x000fea0000300000 */
.L_x_209:
[----:B--2---:R-:W-:Y:S01]  /*cd10*/  SYNCS.ARRIVE.TRANS64.A1T0 RZ, [UR36+0x2e890], RZ ;  /* 0x02e890ffffff79a7 */ /* 0x004fe20008100024 */
[----:B------:R-:W-:Y:S05]  /*cd20*/  @!P0 BRA `(.L_x_210) ;  /* 0x0000000000048947 */ /* 0x000fea0003800000 */
[----:B------:R-:W-:Y:S05]  /*cd30*/  BPT.TRAP 0x1 ;  /* 0x000000040000795c */ /* 0x000fea0000300000 */
.L_x_210:
[----:B------:R-:W2:Y:S01]  /*cd40*/  LDL.LU R0, [R1] ;  /* 0x0000000001007983 */ /* 0x000ea20000300800 */
[----:B------:R-:W-:Y:S01]  /*cd50*/  UIADD3 UR4, UPT, UPT, UR36, 0x2e848, URZ ;  /* 0x0002e84824047890 */ /* 0x000fe2000fffe0ff */
[----:B------:R-:W-:Y:S02]  /*cd60*/  LOP3.LUT R125, R125, 0x1, RZ, 0x3c, !PT ;  /* 0x000000017d7d7812 */ /* 0x000fe400078e3cff */
[----:B------:R-:W3:Y:S01]  /*cd70*/  LDL.LU R5, [R1+0x8] ;  /* 0x0000080001057983 */ /* 0x000ee20000300800 */
[----:B------:R-:W-:Y:S01]  /*cd80*/  UPRMT UR4, UR38, 0x654, UR4 ;  /* 0x0000065426047896 */ /* 0x000fe20008000004 */
[----:B------:R-:W-:Y:S02]  /*cd90*/  LOP3.LUT R124, R124, 0x1, RZ, 0x3c, !PT ;  /* 0x000000017c7c7812 */ /* 0x000fe400078e3cff */
[----:B------:R-:W4:Y:S04]  /*cda0*/  LDL.LU R4, [R1+0x4] ;  /* 0x0000040001047983 */ /* 0x000f280000300800 */
[----:B-1----:R-:W5:Y:S02]  /*cdb0*/  LDL.LU R3, [R1+0x10] ;  /* 0x0000100001037983 */ /* 0x002f640000300800 */
[----:B------:R-:W-:Y:S02]  /*cdc0*/  SYNCS.ARRIVE.TRANS64.RED.A1T0 RZ, [UR4], RZ ;  /* 0x000000ffffff79a7 */ /* 0x000fe40008100404 */
[----:B------:R-:W2:Y:S02]  /*cdd0*/  LDL.LU R2, [R1+0xc] ;  /* 0x00000c0001027983 */ /* 0x000ea40000300800 */
[----:B--2---:R-:W-:Y:S02]  /*cde0*/  LOP3.LUT R2, R2, 0x1, RZ, 0x3c, !PT ;  /* 0x0000000102027812 */ /* 0x004fe400078e3cff */
[----:B---3--:R-:W-:Y:S02]  /*cdf0*/  LOP3.LUT R5, R5, 0x1, RZ, 0x3c, !PT ;  /* 0x0000000105057812 */ /* 0x008fe400078e3cff */
[----:B----4-:R-:W-:Y:S02]  /*ce00*/  LOP3.LUT R4, R4, 0x1, RZ, 0x3c, !PT ;  /* 0x0000000104047812 */ /* 0x010fe400078e3cff */
[----:B-----5:R-:W-:Y:S01]  /*ce10*/  LOP3.LUT R3, R3, 0x1, RZ, 0x3c, !PT ;  /* 0x0000000103037812 */ /* 0x020fe200078e3cff */
[----:B------:R2:W-:Y:S01]  /*ce20*/  STL [R1+0x8], R5 ;  /* 0x0000080501007387 */ /* 0x0005e20000100800 */
[C---:B------:R-:W-:Y:S01]  /*ce30*/  ISETP.GT.U32.AND P1, PT, R0.reuse, 0x1, PT ;  /* 0x000000010000780c */ /* 0x040fe20003f24070 */
[----:B------:R-:W-:Y:S02]  /*ce40*/  VIADD R0, R0, 0xffffffff ;  /* 0xffffffff00007836 */ /* 0x000fe40000000000 */
[----:B------:R2:W-:Y:S04]  /*ce50*/  STL [R1+0x4], R4 ;  /* 0x0000040401007387 */ /* 0x0005e80000100800 */
[----:B------:R2:W-:Y:S04]  /*ce60*/  STL [R1], R0 ;  /* 0x0000000001007387 */ /* 0x0005e80000100800 */
[----:B------:R2:W-:Y:S04]  /*ce70*/  STL [R1+0x10], R3 ;  /* 0x0000100301007387 */ /* 0x0005e80000100800 */
[----:B------:R2:W-:Y:S01]  /*ce80*/  STL [R1+0xc], R2 ;  /* 0x00000c0201007387 */ /* 0x0005e20000100800 */
[----:B------:R-:W-:Y:S05]  /*ce90*/  @P1 BRA `(.L_x_211) ;  /* 0xffffffb800c01947 */ /* 0x000fea000383ffff */
[----:B------:R-:W1:Y:S01]  /*cea0*/  S2R R57, SR_TID.X ;  /* 0x0000000000397919 */ /* 0x000e620000002100 */
[----:B------:R-:W3:Y:S01]  /*ceb0*/  S2UR UR5, SR_CTAID.Y ;  /* 0x00000000000579c3 */ /* 0x000ee20000002600 */
[----:B------:R-:W-:Y:S01]  /*cec0*/  LOP3.LUT R17, R72, 0x7f, RZ, 0xc0, !PT ;  /* 0x0000007f48117812 */ /* 0x000fe200078ec0ff */
[----:B------:R-:W-:Y:S01]  /*ced0*/  BSSY.RECONVERGENT B0, `(.L_x_212) ;  /* 0x000001b000007945 */ /* 0x000fe20003800200 */
[----:B------:R-:W4:Y:S01]  /*cee0*/  S2R R56, SR_CTAID.X ;  /* 0x0000000000387919 */ /* 0x000f220000002500 */
[----:B------:R-:W-:-:S04]  /*cef0*/  LOP3.LUT R67, R41, 0x600000, RZ, 0xc0, !PT ;  /* 0x0060000029437812 */ /* 0x000fc800078ec0ff */
[----:B------:R-:W3:Y:S01]  /*cf00*/  LDC.64 R6, c[0x0][0x988] ;  /* 0x00026200ff067b82 */ /* 0x000ee20000000a00 */
[----:B------:R-:W-:-:S07]  /*cf10*/  LOP3.LUT R67, R67, 0x10, R40, 0xf8, !PT ;  /* 0x0000001043437812 */ /* 0x000fce00078ef828 */
[----:B--2---:R-:W2:Y:S08]  /*cf20*/  LDC.64 R4, c[0x0][0x9a0] ;  /* 0x00026800ff047b82 */ /* 0x004eb00000000a00 */
[----:B------:R-:W5:Y:S01]  /*cf30*/  S2UR UR4, SR_CTAID.Z ;  /* 0x00000000000479c3 */ /* 0x000f620000002700 */
[----:B-1----:R-:W-:-:S07]  /*cf40*/  SHF.L.U32 R0, R57, 0x10, RZ ;  /* 0x0000001039007819 */ /* 0x002fce00000006ff */
[----:B------:R-:W5:Y:S01]  /*cf50*/  LDC R2, c[0x0][0x990] ;  /* 0x00026400ff027b82 */ /* 0x000f620000000800 */
[----:B------:R-:W-:Y:S01]  /*cf60*/  SHF.R.U32.HI R57, RZ, 0x3, R57 ;  /* 0x00000003ff397819 */ /* 0x000fe20000011639 */
[----:B---3--:R-:W-:Y:S01]  /*cf70*/  IMAD R3, R7, UR5, RZ ;  /* 0x0000000507037c24 */ /* 0x008fe2000f8e02ff */
[----:B----4-:R-:W-:Y:S01]  /*cf80*/  SHF.L.U32 R56, R56, 0x7, RZ ;  /* 0x0000000738387819 */ /* 0x010fe200000006ff */
[----:B------:R-:W-:Y:S01]  /*cf90*/  IMAD R23, R17, R6, RZ ;  /* 0x0000000611177224 */ /* 0x000fe200078e02ff */
[----:B------:R-:W-:-:S03]  /*cfa0*/  LOP3.LUT R0, R0, 0x600010, R57, 0xc8, !PT ;  /* 0x0060001000007812 */ /* 0x000fc600078ec839 */
[----:B------:R-:W1:Y:S01]  /*cfb0*/  LDC R16, c[0x0][0x9a8] ;  /* 0x00026a00ff107b82 */ /* 0x000e620000000800 */
[----:B--2---:R-:W-:Y:S01]  /*cfc0*/  IMAD R5, R5, UR5, RZ ;  /* 0x0000000505057c24 */ /* 0x004fe2000f8e02ff */
[----:B------:R-:W-:Y:S01]  /*cfd0*/  LOP3.LUT R63, R0, 0x140, RZ, 0xfc, !PT ;  /* 0x00000140003f7812 */ /* 0x000fe200078efcff */
[C---:B------:R-:W-:Y:S01]  /*cfe0*/  IMAD R3, R56.reuse, R6, R3 ;  /* 0x0000000638037224 */ /* 0x040fe200078e0203 */
[----:B------:R-:W-:Y:S01]  /*cff0*/  SHF.R.S32.HI R22, RZ, 0x1f, R23 ;  /* 0x0000001fff167819 */ /* 0x000fe20000011417 */
[CC--:B------:R-:W-:Y:S01]  /*d000*/  IMAD R5, R56.reuse, R4.reuse, R5 ;  /* 0x0000000438057224 */ /* 0x0c0fe200078e0205 */
[----:B------:R-:W-:Y:S01]  /*d010*/  LOP3.LUT R56, R56, 0x7f, R72, 0xf8, !PT ;  /* 0x0000007f38387812 */ /* 0x000fe200078ef848 */
[----:B------:R-:W-:Y:S02]  /*d020*/  IMAD R17, R17, R4, RZ ;  /* 0x0000000411117224 */ /* 0x000fe400078e02ff */
[----:B-----5:R-:W-:Y:S01]  /*d030*/  IMAD R2, R2, UR4, R3 ;  /* 0x0000000402027c24 */ /* 0x020fe2000f8e0203 */
[----:B------:R-:W-:Y:S01]  /*d040*/  IADD3 R3, PT, PT, R63, -0xe0, RZ ;  /* 0xffffff203f037810 */ /* 0x000fe20007ffe0ff */
[----:B-1----:R-:W-:Y:S01]  /*d050*/  IMAD R16, R16, UR4, R5 ;  /* 0x0000000410107c24 */ /* 0x002fe2000f8e0205 */
[----:B------:R-:W-:Y:S05]  /*d060*/  @!P0 BRA `(.L_x_213) ;  /* 0x0000000000048947 */ /* 0x000fea0003800000 */
[----:B------:R-:W-:Y:S05]  /*d070*/  BPT.TRAP 0x1 ;  /* 0x000000040000795c */ /* 0x000fea0000300000 */
.L_x_213:
[----:B------:R-:W-:Y:S05]  /*d080*/  BSYNC.RECONVERGENT B0 ;  /* 0x0000000000007941 */ /* 0x000fea0003800200 */
.L_x_212:
[----:B------:R-:W-:Y:S02]  /*d090*/  SHF.L.U32 R0, RZ, 0x1f, RZ ;  /* 0x0000001fff007819 */ /* 0x000fe400000006ff */
[----:B------:R-:W-:Y:S02]  /*d0a0*/  SHF.R.U32.HI R66, RZ, 0x5, R72 ;  /* 0x00000005ff427819 */ /* 0x000fe40000011648 */
[----:B------:R-:W1:Y:S01]  /*d0b0*/  SYNCS.PHASECHK.TRANS64.TRYWAIT P1, [UR36+0x2e8a0], R0 ;  /* 0x02e8a000ff0075a7 */ /* 0x000e620008021124 */
[----:B------:R-:W-:Y:S02]  /*d0c0*/  SHF.R.U32.HI R3, RZ, 0x15, R3 ;  /* 0x00000015ff037819 */ /* 0x000fe40000011603 */
[----:B------:R-:W-:-:S04]  /*d0d0*/  LOP3.LUT R66, R66, 0x3, RZ, 0xc0, !PT ;  /* 0x0000000342427812 */ /* 0x000fc800078ec0ff */
[----:B------:R-:W-:Y:S01]  /*d0e0*/  ISETP.NE.AND P0, PT, R66, R3, PT ;  /* 0x000000034200720c */ /* 0x000fe20003f05270 */
[----:B-1----:R-:W-:-:S12]  /*d0f0*/  @!P1 BRA `(.L_x_214) ;  /* 0x0000003000e89947 */ /* 0x002fd80003800000 */
.L_x_308:
[----:B------:R-:W-:Y:S05]  /*d100*/  @!P0 BRA `(.L_x_215) ;  /* 0x0000000000408947 */ /* 0x000fea0003800000 */
[----:B------:R-:W-:Y:S01]  /*d110*/  MOV R14, 0x0 ;  /* 0x00000000000e7802 */ /* 0x000fe20000000f00 */
[----:B------:R-:W2:Y:S01]  /*d120*/  LDCU.64 UR8, c[0x4][0x80] ;  /* 0x01001000ff0877ac */ /* 0x000ea20008000a00 */
[----:B------:R-:W-:Y:S02]  /*d130*/  HFMA2 R12, -RZ, RZ, 0, 5.9604644775390625e-08 ;  /* 0x00000001ff0c7431 */ /* 0x000fe400000001ff */
[----:B------:R-:W-:Y:S01]  /*d140*/  IMAD.MOV.U32 R8, RZ, RZ, 0x192 ;  /* 0x00000192ff087424 */ /* 0x000fe200078e00ff */
[----:B------:R-:W3:Y:S01]  /*d150*/  LDCU.64 UR6, c[0x4][0x88] ;  /* 0x01001100ff0677ac */ /* 0x000ee20008000a00 */
[----:B------:R-:W4:Y:S01]  /*d160*/  LDC.64 R14, c[0x4][R14] ;  /* 0x010000000e0e7b82 */ /* 0x000f220000000a00 */
[----:B------:R-:W-:Y:S01]  /*d170*/  IMAD.MOV.U32 R13, RZ, RZ, RZ ;  /* 0x000000ffff0d7224 */ /* 0x000fe200078e00ff */
[----:B------:R-:W5:Y:S01]  /*d180*/  LDCU.64 UR4, c[0x4][0x8] ;  /* 0x01000100ff0477ac */ /* 0x000f620008000a00 */
[----:B--2---:R-:W-:Y:S01]  /*d190*/  IMAD.U32 R4, RZ, RZ, UR8 ;  /* 0x00000008ff047e24 */ /* 0x004fe2000f8e00ff */
[----:B------:R-:W-:Y:S01]  /*d1a0*/  MOV R5, UR9 ;  /* 0x0000000900057c02 */ /* 0x000fe20008000f00 */
[----:B---3--:R-:W-:Y:S01]  /*d1b0*/  IMAD.U32 R6, RZ, RZ, UR6 ;  /* 0x00000006ff067e24 */ /* 0x008fe2000f8e00ff */
[----:B------:R-:W-:Y:S01]  /*d1c0*/  MOV R7, UR7 ;  /* 0x0000000700077c02 */ /* 0x000fe20008000f00 */
[----:B-----5:R-:W-:Y:S01]  /*d1d0*/  IMAD.U32 R10, RZ, RZ, UR4 ;  /* 0x00000004ff0a7e24 */ /* 0x020fe2000f8e00ff */
[----:B------:R-:W-:-:S02]  /*d1e0*/  MOV R11, UR5 ;  /* 0x00000005000b7c02 */ /* 0x000fc40008000f00 */
[----:B------:R-:W-:-:S07]  /*d1f0*/  LEPC R20, `(.L_x_215) ;  /* 0x000000001014794e */ /* 0x000fce0000000000 */
[----:B-1--4-:R-:W-:Y:S05]  /*d200*/  CALL.ABS.NOINC R14 ;  /* 0x000000000e007343 */ /* 0x012fea0003c00000 */
.L_x_215:
[C---:B-1----:R-:W-:Y:S01]  /*d210*/  VIADD R0, R63.reuse, 0xffffff40 ;  /* 0xffffff403f007836 */ /* 0x042fe20000000000 */
[----:B------:R-:W-:Y:S05]  /*d220*/  WARPSYNC.ALL ;  /* 0x0000000000007948 */ /* 0x000fea0003800000 */
[----:B------:R-:W-:Y:S02]  /*d230*/  SHF.R.U32.HI R0, RZ, 0x15, R0 ;  /* 0x00000015ff007819 */ /* 0x000fe40000011600 */
[----:B------:R-:W-:Y:S02]  /*d240*/  R2UR UR4, R63 ;  /* 0x000000003f0472ca */ /* 0x000fe400000e0000 */
[----:B------:R-:W-:-:S11]  /*d250*/  ISETP.NE.AND P0, PT, R66, R0, PT ;  /* 0x000000004200720c */ /* 0x000fd60003f05270 */
[----:B------:R-:W1:Y:S02]  /*d260*/  LDTM.x16 R40, tmem[UR4+-0xe0] ;  /* 0xffff2004002879ee */ /* 0x000e64000824ff00 */
[----:B-1----:R-:W-:Y:S05]  /*d270*/  @!P0 BRA `(.L_x_216) ;  /* 0x0000000000408947 */ /* 0x002fea0003800000 */
[----:B------:R-:W-:Y:S01]  /*d280*/  MOV R14, 0x0 ;  /* 0x00000000000e7802 */ /* 0x000fe20000000f00 */
[----:B------:R-:W1:Y:S01]  /*d290*/  LDCU.64 UR8, c[0x4][0x80] ;  /* 0x01001000ff0877ac */ /* 0x000e620008000a00 */
[----:B------:R-:W-:Y:S02]  /*d2a0*/  HFMA2 R12, -RZ, RZ, 0, 5.9604644775390625e-08 ;  /* 0x00000001ff0c7431 */ /* 0x000fe400000001ff */
[----:B------:R-:W-:Y:S01]  /*d2b0*/  IMAD.MOV.U32 R8, RZ, RZ, 0x192 ;  /* 0x00000192ff087424 */ /* 0x000fe200078e00ff */
[----:B------:R-:W2:Y:S01]  /*d2c0*/  LDCU.64 UR6, c[0x4][0x88] ;  /* 0x01001100ff0677ac */ /* 0x000ea20008000a00 */
[----:B------:R-:W3:Y:S01]  /*d2d0*/  LDC.64 R14, c[0x4][R14] ;  /* 0x010000000e0e7b82 */ /* 0x000ee20000000a00 */
[----:B------:R-:W-:Y:S01]  /*d2e0*/  IMAD.MOV.U32 R13, RZ, RZ, RZ ;  /* 0x000000ffff0d7224 */ /* 0x000fe200078e00ff */
[----:B------:R-:W4:Y:S01]  /*d2f0*/  LDCU.64 UR4, c[0x4][0x8] ;  /* 0x01000100ff0477ac */ /* 0x000f220008000a00 */
[----:B-1----:R-:W-:Y:S01]  /*d300*/  IMAD.U32 R4, RZ, RZ, UR8 ;  /* 0x00000008ff047e24 */ /* 0x002fe2000f8e00ff */
[----:B------:R-:W-:Y:S01]  /*d310*/  MOV R5, UR9 ;  /* 0x0000000900057c02 */ /* 0x000fe20008000f00 */
[----:B--2---:R-:W-:Y:S01]  /*d320*/  IMAD.U32 R6, RZ, RZ, UR6 ;  /* 0x00000006ff067e24 */ /* 0x004fe2000f8e00ff */
[----:B------:R-:W-:Y:S01]  /*d330*/  MOV R7, UR7 ;  /* 0x0000000700077c02 */ /* 0x000fe20008000f00 */
[----:B----4-:R-:W-:Y:S01]  /*d340*/  IMAD.U32 R10, RZ, RZ, UR4 ;  /* 0x00000004ff0a7e24 */ /* 0x010fe2000f8e00ff */
[----:B------:R-:W-:-:S02]  /*d350*/  MOV R11, UR5 ;  /* 0x00000005000b7c02 */ /* 0x000fc40008000f00 */
[----:B------:R-:W-:-:S07]  /*d360*/  LEPC R20, `(.L_x_216) ;  /* 0x000000001014794e */ /* 0x000fce0000000000 */
[----:B---3--:R-:W-:Y:S05]  /*d370*/  CALL.ABS.NOINC R14 ;  /* 0x000000000e007343 */ /* 0x008fea0003c00000 */
.L_x_216:
[C---:B------:R-:W-:Y:S01]  /*d380*/  VIADD R0, R63.reuse, 0xffffff60 ;  /* 0xffffff603f007836 */ /* 0x040fe20000000000 */
        /* <DEDUP_REMOVED lines=22> */
.L_x_217:
[----:B------:R-:W1:Y:S01]  /*d4f0*/  LDC.64 R64, c[0x0][0x358] ;  /* 0x0000d600ff407b82 */ /* 0x000e620000000a00 */
[----:B------:R-:W-:Y:S05]  /*d500*/  WARPSYNC.ALL ;  /* 0x0000000000007948 */ /* 0x000fea0003800000 */
[----:B------:R-:W-:Y:S01]  /*d510*/  LOP3.LUT R57, R57, 0x10, RZ, 0xc0, !PT ;  /* 0x0000001039397812 */ /* 0x000fe200078ec0ff */
[----:B------:R-:W2:Y:S01]  /*d520*/  LDCU UR9, c[0x0][0x38c] ;  /* 0x00007180ff0977ac */ /* 0x000ea20008000800 */
[----:B------:R-:W-:-:S03]  /*d530*/  R2UR UR4, R63 ;  /* 0x000000003f0472ca */ /* 0x000fc600000e0000 */
[C---:B------:R-:W-:Y:S01]  /*d540*/  VIADD R62, R57.reuse, 0x8 ;  /* 0x00000008393e7836 */ /* 0x040fe20000000000 */
[----:B------:R-:W-:Y:S01]  /*d550*/  IADD3 R16, P1, P0, R16, R17, R57 ;  /* 0x0000001110107210 */ /* 0x000fe2000783e039 */
[----:B------:R-:W3:Y:S01]  /*d560*/  LDCU UR8, c[0x0][0x384] ;  /* 0x00007080ff0877ac */ /* 0x000ee20008000800 */
[----:B------:R-:W-:Y:S01]  /*d570*/  SHF.R.S32.HI R0, RZ, 0x1f, R17 ;  /* 0x0000001fff007819 */ /* 0x000fe20000011411 */
[C---:B------:R-:W-:Y:S01]  /*d580*/  VIADD R61, R57.reuse, 0x20 ;  /* 0x00000020393d7836 */ /* 0x040fe20000000000 */
[----:B------:R-:W4:Y:S01]  /*d590*/  S2UR UR38, SR_CgaCtaId ;  /* 0x00000000002679c3 */ /* 0x000f220000008800 */
[----:B------:R-:W5:Y:S01]  /*d5a0*/  LDCU.64 UR6, c[0x0][0x998] ;  /* 0x00013300ff0677ac */ /* 0x000f620008000a00 */
[C---:B------:R-:W-:Y:S01]  /*d5b0*/  VIADD R60, R57.reuse, 0x28 ;  /* 0x00000028393c7836 */ /* 0x040fe20000000000 */
[----:B------:R-:W-:Y:S01]  /*d5c0*/  IADD3.X R0, PT, PT, RZ, R0, RZ, P1, P0 ;  /* 0x00000000ff007210 */ /* 0x000fe20000fe04ff */
[C---:B------:R-:W-:Y:S01]  /*d5d0*/  VIADD R59, R57.reuse, 0x40 ;  /* 0x00000040393b7836 */ /* 0x040fe20000000000 */
[----:B------:R-:W-:Y:S01]  /*d5e0*/  UISETP.NE.AND UP0, UPT, UR37, 0x3, UPT ;  /* 0x000000032500788c */ /* 0x000fe2000bf05270 */
[C---:B------:R-:W-:Y:S01]  /*d5f0*/  VIADD R58, R57.reuse, 0x48 ;  /* 0x00000048393a7836 */ /* 0x040fe20000000000 */
[----:B------:R-:W-:Y:S01]  /*d600*/  BSSY.RECONVERGENT B0, `(.L_x_218) ;  /* 0x0000029000007945 */ /* 0x000fe20003800200 */
[----:B--2---:R-:W-:-:S02]  /*d610*/  ISETP.GE.AND P6, PT, R57, UR9, PT ;  /* 0x0000000939007c0c */ /* 0x004fc4000bfc6270 */
[----:B------:R-:W-:Y:S02]  /*d620*/  ISETP.GE.AND P5, PT, R62, UR9, PT ;  /* 0x000000093e007c0c */ /* 0x000fe4000bfa6270 */
[----:B---3--:R-:W-:Y:S02]  /*d630*/  ISETP.GE.U32.OR P6, PT, R56, UR8, P6 ;  /* 0x0000000838007c0c */ /* 0x008fe4000b7c6470 */
[----:B------:R-:W-:Y:S02]  /*d640*/  ISETP.GE.AND P4, PT, R61, UR9, PT ;  /* 0x000000093d007c0c */ /* 0x000fe4000bf86270 */
[----:B-----5:R-:W-:Y:S02]  /*d650*/  LEA R20, P0, R16, UR6, 0x1 ;  /* 0x0000000610147c11 */ /* 0x020fe4000f8008ff */
[----:B------:R-:W-:Y:S02]  /*d660*/  ISETP.GE.AND P3, PT, R60, UR9, PT ;  /* 0x000000093c007c0c */ /* 0x000fe4000bf66270 */
[----:B------:R-:W-:-:S02]  /*d670*/  ISETP.GE.AND P2, PT, R59, UR9, PT ;  /* 0x000000093b007c0c */ /* 0x000fc4000bf46270 */
[----:B------:R-:W-:Y:S02]  /*d680*/  ISETP.GE.AND P1, PT, R58, UR9, PT ;  /* 0x000000093a007c0c */ /* 0x000fe4000bf26270 */
[----:B------:R-:W-:Y:S02]  /*d690*/  LEA.HI.X R21, R16, UR7, R0, 0x1, P0 ;  /* 0x0000000710157c11 */ /* 0x000fe400080f0c00 */
[----:B------:R-:W2:Y:S01]  /*d6a0*/  LDTM.x16 R4, tmem[UR4+-0xa0] ;  /* 0xffff6004000479ee */ /* 0x000ea2000824ff00 */
[C---:B------:R-:W-:Y:S02]  /*d6b0*/  ISETP.GE.U32.OR P5, PT, R56.reuse, UR8, P5 ;  /* 0x0000000838007c0c */ /* 0x040fe4000afa6470 */
[C---:B------:R-:W-:Y:S02]  /*d6c0*/  ISETP.GE.U32.OR P4, PT, R56.reuse, UR8, P4 ;  /* 0x0000000838007c0c */ /* 0x040fe4000a786470 */
[C---:B------:R-:W-:Y:S02]  /*d6d0*/  ISETP.GE.U32.OR P3, PT, R56.reuse, UR8, P3 ;  /* 0x0000000838007c0c */ /* 0x040fe40009f66470 */
[----:B------:R-:W-:-:S02]  /*d6e0*/  ISETP.GE.U32.OR P2, PT, R56, UR8, P2 ;  /* 0x0000000838007c0c */ /* 0x000fc40009746470 */
[----:B------:R-:W-:Y:S01]  /*d6f0*/  ISETP.GE.U32.OR P1, PT, R56, UR8, P1 ;  /* 0x0000000838007c0c */ /* 0x000fe20008f26470 */
[----:B-12-4-:R-:W-:-:S12]  /*d700*/  @P6 BRA `(.L_x_219) ;  /* 0x0000000000606947 */ /* 0x016fd80003800000 */
[----:B------:R-:W-:Y:S02]  /*d710*/  F2FP.F16.F32.PACK_AB R40, R41, R40 ;  /* 0x000000282928723e */ /* 0x000fe400000000ff */
[----:B------:R-:W-:Y:S02]  /*d720*/  F2FP.F16.F32.PACK_AB R44, R45, R44 ;  /* 0x0000002c2d2c723e */ /* 0x000fe400000000ff */
[----:B------:R-:W-:Y:S02]  /*d730*/  PRMT R0, R40, 0x7632, R0 ;  /* 0x0000763228007816 */ /* 0x000fe40000000000 */
[----:B------:R-:W-:Y:S02]  /*d740*/  PRMT R3, R44, 0x7632, R3 ;  /* 0x000076322c037816 */ /* 0x000fe40000000003 */
[----:B------:R-:W-:Y:S02]  /*d750*/  F2FP.F16.F32.PACK_AB R42, R43, R42 ;  /* 0x0000002a2b2a723e */ /* 0x000fe400000000ff */
[----:B------:R-:W-:-:S02]  /*d760*/  LOP3.LUT R0, R0, 0xffff, RZ, 0xc0, !PT ;  /* 0x0000ffff00007812 */ /* 0x000fc400078ec0ff */
[----:B------:R-:W-:Y:S02]  /*d770*/  LOP3.LUT R3, R3, 0xffff, RZ, 0xc0, !PT ;  /* 0x0000ffff03037812 */ /* 0x000fe400078ec0ff */
[----:B------:R-:W-:Y:S01]  /*d780*/  F2FP.F16.F32.PACK_AB R46, R47, R46 ;  /* 0x0000002e2f2e723e */ /* 0x000fe200000000ff */
[----:B------:R-:W-:Y:S01]  /*d790*/  IMAD.WIDE.U32 R68, R0, 0x10000, RZ ;  /* 0x0001000000447825 */ /* 0x000fe200078e00ff */
[----:B------:R-:W-:Y:S02]  /*d7a0*/  PRMT R41, R42, 0x7632, R41 ;  /* 0x000076322a297816 */ /* 0x000fe40000000029 */
[----:B------:R-:W-:Y:S01]  /*d7b0*/  PRMT R43, R46, 0x7632, R43 ;  /* 0x000076322e2b7816 */ /* 0x000fe2000000002b */
[----:B------:R-:W-:Y:S01]  /*d7c0*/  IMAD.WIDE.U32 R70, R3, 0x10000, RZ ;  /* 0x0001000003467825 */ /* 0x000fe200078e00ff */
[----:B------:R-:W-:Y:S02]  /*d7d0*/  R2UR UR4, R64 ;  /* 0x00000000400472ca */ /* 0x000fe400000e0000 */
[----:B------:R-:W-:Y:S01]  /*d7e0*/  R2UR UR5, R65 ;  /* 0x00000000410572ca */ /* 0x000fe200000e0000 */
[----:B------:R-:W-:Y:S01]  /*d7f0*/  IMAD.U32 R41, R41, 0x10000, RZ ;  /* 0x0001000029297824 */ /* 0x000fe200078e00ff */
[----:B------:R-:W-:Y:S01]  /*d800*/  LOP3.LUT R42, R69, 0xffff, R42, 0xf8, !PT ;  /* 0x0000ffff452a7812 */ /* 0x000fe200078ef82a */
[----:B------:R-:W-:Y:S01]  /*d810*/  IMAD.U32 R43, R43, 0x10000, RZ ;  /* 0x000100002b2b7824 */ /* 0x000fe200078e00ff */
[----:B------:R-:W-:-:S02]  /*d820*/  LOP3.LUT R44, R70, 0xffff, R44, 0xf8, !PT ;  /* 0x0000ffff462c7812 */ /* 0x000fc400078ef82c */
[----:B------:R-:W-:Y:S02]  /*d830*/  LOP3.LUT R46, R71, 0xffff, R46, 0xf8, !PT ;  /* 0x0000ffff472e7812 */ /* 0x000fe400078ef82e */
[----:B------:R-:W-:Y:S01]  /*d840*/  LOP3.LUT R41, R42, R41, RZ, 0xfc, !PT ;  /* 0x000000292a297212 */ /* 0x000fe200078efcff */
[----:B------:R-:W-:Y:S01]  /*d850*/  IMAD.MOV.U32 R42, RZ, RZ, R44 ;  /* 0x000000ffff2a7224 */ /* 0x000fe200078e002c */
[----:B------:R-:W-:Y:S02]  /*d860*/  LOP3.LUT R40, R68, 0xffff, R40, 0xf8, !PT ;  /* 0x0000ffff44287812 */ /* 0x000fe400078ef828 */
[----:B------:R-:W-:-:S05]  /*d870*/  LOP3.LUT R43, R46, R43, RZ, 0xfc, !PT ;  /* 0x0000002b2e2b7212 */ /* 0x000fca00078efcff */
[----:B------:R1:W-:Y:S02]  /*d880*/  STG.E.128 desc[UR4][R20.64], R40 ;  /* 0x0000002814007986 */ /* 0x0003e4000c101d04 */
.L_x_219:
[----:B------:R-:W-:Y:S05]  /*d890*/  BSYNC.RECONVERGENT B0 ;  /* 0x0000000000007941 */ /* 0x000fea0003800200 */
.L_x_218:
[----:B------:R-:W-:Y:S04]  /*d8a0*/  BSSY.RECONVERGENT B0, `(.L_x_220) ;  /* 0x000001b000007945 */ /* 0x000fe80003800200 */
[----:B------:R-:W-:Y:S05]  /*d8b0*/  @P5 BRA `(.L_x_221) ;  /* 0x0000000000645947 */ /* 0x000fea0003800000 */
[----:B------:R-:W-:Y:S02]  /*d8c0*/  F2FP.F16.F32.PACK_AB R48, R49, R48 ;  /* 0x000000303130723e */ /* 0x000fe400000000ff */
[----:B------:R-:W-:Y:S02]  /*d8d0*/  F2FP.F16.F32.PACK_AB R52, R53, R52 ;  /* 0x000000343534723e */ /* 0x000fe400000000ff */
[----:B------:R-:W-:Y:S02]  /*d8e0*/  PRMT R0, R48, 0x7632, R0 ;  /* 0x0000763230007816 */ /* 0x000fe40000000000 */
[----:B------:R-:W-:Y:S02]  /*d8f0*/  F2FP.F16.F32.PACK_AB R50, R51, R50 ;  /* 0x000000323332723e */ /* 0x000fe400000000ff */
[----:B------:R-:W-:Y:S02]  /*d900*/  PRMT R3, R52, 0x7632, R3 ;  /* 0x0000763234037816 */ /* 0x000fe40000000003 */
[----:B------:R-:W-:-:S02]  /*d910*/  LOP3.LUT R0, R0, 0xffff, RZ, 0xc0, !PT ;  /* 0x0000ffff00007812 */ /* 0x000fc400078ec0ff */
[----:B------:R-:W-:Y:S02]  /*d920*/  F2FP.F16.F32.PACK_AB R54, R55, R54 ;  /* 0x000000363736723e */ /* 0x000fe400000000ff */
[----:B-1----:R-:W-:Y:S01]  /*d930*/  PRMT R40, R50, 0x7632, R40 ;  /* 0x0000763232287816 */ /* 0x002fe20000000028 */
[----:B------:R-:W-:Y:S01]  /*d940*/  IMAD.WIDE.U32 R42, R0, 0x10000, RZ ;  /* 0x00010000002a7825 */ /* 0x000fe200078e00ff */
[----:B------:R-:W-:Y:S02]  /*d950*/  LOP3.LUT R3, R3, 0xffff, RZ, 0xc0, !PT ;  /* 0x0000ffff03037812 */ /* 0x000fe400078ec0ff */
[----:B------:R-:W-:Y:S01]  /*d960*/  PRMT R41, R54, 0x7632, R41 ;  /* 0x0000763236297816 */ /* 0x000fe20000000029 */
[----:B------:R-:W-:Y:S01]  /*d970*/  IMAD.U32 R40, R40, 0x10000, RZ ;  /* 0x0001000028287824 */ /* 0x000fe200078e00ff */
[----:B------:R-:W-:Y:S01]  /*d980*/  LOP3.LUT R50, R43, 0xffff, R50, 0xf8, !PT ;  /* 0x0000ffff2b327812 */ /* 0x000fe200078ef832 */
[----:B------:R-:W-:Y:S01]  /*d990*/  IMAD.WIDE.U32 R44, R3, 0x10000, RZ ;  /* 0x00010000032c7825 */ /* 0x000fe200078e00ff */
[----:B------:R-:W-:-:S02]  /*d9a0*/  R2UR UR4, R64 ;  /* 0x00000000400472ca */ /* 0x000fc400000e0000 */
[----:B------:R-:W-:Y:S01]  /*d9b0*/  R2UR UR5, R65 ;  /* 0x00000000410572ca */ /* 0x000fe200000e0000 */
[----:B------:R-:W-:Y:S01]  /*d9c0*/  IMAD.U32 R41, R41, 0x10000, RZ ;  /* 0x0001000029297824 */ /* 0x000fe200078e00ff */
[----:B------:R-:W-:Y:S02]  /*d9d0*/  LOP3.LUT R54, R45, 0xffff, R54, 0xf8, !PT ;  /* 0x0000ffff2d367812 */ /* 0x000fe400078ef836 */
[----:B------:R-:W-:Y:S02]  /*d9e0*/  LOP3.LUT R40, R50, R40, RZ, 0xfc, !PT ;  /* 0x0000002832287212 */ /* 0x000fe400078efcff */
[----:B------:R-:W-:Y:S02]  /*d9f0*/  LOP3.LUT R48, R42, 0xffff, R48, 0xf8, !PT ;  /* 0x0000ffff2a307812 */ /* 0x000fe400078ef830 */
[----:B------:R-:W-:Y:S01]  /*da00*/  LOP3.LUT R43, R54, R41, RZ, 0xfc, !PT ;  /* 0x00000029362b7212 */ /* 0x000fe200078efcff */
[----:B------:R-:W-:Y:S01]  /*da10*/  IMAD.MOV.U32 R41, RZ, RZ, R40 ;  /* 0x000000ffff297224 */ /* 0x000fe200078e0028 */
[----:B------:R-:W-:Y:S01]  /*da20*/  LOP3.LUT R42, R44, 0xffff, R52, 0xf8, !PT ;  /* 0x0000ffff2c2a7812 */ /* 0x000fe200078ef834 */
[----:B------:R-:W-:-:S05]  /*da30*/  IMAD.MOV.U32 R40, RZ, RZ, R48 ;  /* 0x000000ffff287224 */ /* 0x000fca00078e0030 */
[----:B------:R2:W-:Y:S02]  /*da40*/  STG.E.128 desc[UR4][R20.64+0x10], R40 ;  /* 0x0000102814007986 */ /* 0x0005e4000c101d04 */
.L_x_221:
[----:B------:R-:W-:Y:S05]  /*da50*/  BSYNC.RECONVERGENT B0 ;  /* 0x0000000000007941 */ /* 0x000fea0003800200 */
.L_x_220:
[----:B------:R-:W-:Y:S04]  /*da60*/  BSSY.RECONVERGENT B0, `(.L_x_222) ;  /* 0x000001a000007945 */ /* 0x000fe80003800200 */
[----:B------:R-:W-:Y:S05]  /*da70*/  @P4 BRA `(.L_x_223) ;  /* 0x0000000000604947 */ /* 0x000fea0003800000 */
        /* <DEDUP_REMOVED lines=8> */
[----:B-12---:R-:W-:Y:S01]  /*db00*/  IMAD.WIDE.U32 R40, R0, 0x10000, RZ ;  /* 0x0001000000287825 */ /* 0x006fe200078e00ff */
        /* <DEDUP_REMOVED lines=15> */
.L_x_223:
[----:B------:R-:W-:Y:S05]  /*dc00*/  BSYNC.RECONVERGENT B0 ;  /* 0x0000000000007941 */ /* 0x000fea0003800200 */
.L_x_222:
        /* <DEDUP_REMOVED lines=9> */
[----:B---3--:R-:W-:Y:S01]  /*dca0*/  PRMT R24, R34, 0x7632, R24 ;  /* 0x0000763222187816 */ /* 0x008fe20000000018 */
        /* <DEDUP_REMOVED lines=17> */
.L_x_225:
[----:B------:R-:W-:Y:S05]  /*ddc0*/  BSYNC.RECONVERGENT B0 ;  /* 0x0000000000007941 */ /* 0x000fea0003800200 */
.L_x_224:
        /* <DEDUP_REMOVED lines=10> */
[----:B---34-:R-:W-:Y:S01]  /*de70*/  IMAD.WIDE.U32 R24, R0, 0x10000, RZ ;  /* 0x0001000000187825 */ /* 0x018fe200078e00ff */
        /* <DEDUP_REMOVED lines=15> */
.L_x_227:
[----:B------:R-:W-:Y:S05]  /*df70*/  BSYNC.RECONVERGENT B0 ;  /* 0x0000000000007941 */ /* 0x000fea0003800200 */
.L_x_226:
        /* <DEDUP_REMOVED lines=27> */
.L_x_229:
[----:B------:R-:W-:Y:S05]  /*e130*/  BSYNC.RECONVERGENT B0 ;  /* 0x0000000000007941 */ /* 0x000fea0003800200 */
.L_x_228:
[----:B------:R-:W-:Y:S01]  /*e140*/  NOP ;  /* 0x0000000000007918 */ /* 0x000fe20000000000 */
[----:B------:R-:W-:Y:S05]  /*e150*/  BRA.U !UP0, `(.L_x_230) ;  /* 0x0000000108087547 */ /* 0x000fea000b800000 */
[----:B------:R-:W-:Y:S05]  /*e160*/  BPT.TRAP 0x1 ;  /* 0x000000040000795c */ /* 0x000fea0000300000 */
[----:B------:R-:W-:Y:S05]  /*e170*/  BPT.TRAP 0x1 ;  /* 0x000000040000795c */ /* 0x000fea0000300000 */
.L_x_230:
[----:B------:R-:W-:-:S04]  /*e180*/  UIADD3 UR4, UPT, UPT, UR36, 0x2e8b0, URZ ;  /* 0x0002e8b024047890 */ /* 0x000fc8000fffe0ff */
[----:B------:R-:W-:-:S09]  /*e190*/  UPRMT UR4, UR38, 0x654, UR4 ;  /* 0x0000065426047896 */ /* 0x000fd20008000004 */
[----:B------:R-:W-:Y:S01]  /*e1a0*/  SYNCS.ARRIVE.TRANS64.RED.A1T0 RZ, [UR4], RZ ;  /* 0x000000ffffff79a7 */ /* 0x000fe20008100404 */
[----:B------:R-:W-:Y:S05]  /*e1b0*/  BRA.U !UP0, `(.L_x_231) ;  /* 0x0000000108047547 */ /* 0x000fea000b800000 */
[----:B------:R-:W-:Y:S05]  /*e1c0*/  BPT.TRAP 0x1 ;  /* 0x000000040000795c */ /* 0x000fea0000300000 */
.L_x_231:
[----:B------:R-:W-:Y:S02]  /*e1d0*/  SHF.L.U32 R3, RZ, 0x1f, RZ ;  /* 0x0000001fff037819 */ /* 0x000fe400000006ff */
[----:B------:R-:W-:Y:S02]  /*e1e0*/  SHF.R.U32.HI R0, RZ, 0x15, R67 ;  /* 0x00000015ff007819 */ /* 0x000fe40000011643 */
[----:B------:R-:W5:Y:S02]  /*e1f0*/  SYNCS.PHASECHK.TRANS64.TRYWAIT P1, [UR36+0x2e8a8], R3 ;  /* 0x02e8a803ff0075a7 */ /* 0x000f640008021124 */
[----:B------:R-:W-:Y:S01]  /*e200*/  ISETP.NE.AND P0, PT, R66, R0, PT ;  /* 0x000000004200720c */ /* 0x000fe20003f05270 */
[----:B-----5:R-:W-:-:S12]  /*e210*/  @!P1 BRA `(.L_x_232) ;  /* 0x0000002000b89947 */ /* 0x020fd80003800000 */
.L_x_310:
[----:B------:R-:W-:Y:S05]  /*e220*/  @!P0 BRA `(.L_x_233) ;  /* 0x0000000000408947 */ /* 0x000fea0003800000 */
[----:B------:R-:W-:Y:S01]  /*e230*/  MOV R14, 0x0 ;  /* 0x00000000000e7802 */ /* 0x000fe20000000f00 */
[----:B------:R-:W3:Y:S01]  /*e240*/  LDCU.64 UR8, c[0x4][0x80] ;  /* 0x01001000ff0877ac */ /* 0x000ee20008000a00 */
[----:B------:R-:W-:Y:S02]  /*e250*/  HFMA2 R12, -RZ, RZ, 0, 5.9604644775390625e-08 ;  /* 0x00000001ff0c7431 */ /* 0x000fe400000001ff */
[----:B------:R-:W-:Y:S01]  /*e260*/  IMAD.MOV.U32 R8, RZ, RZ, 0x192 ;  /* 0x00000192ff087424 */ /* 0x000fe200078e00ff */
[----:B------:R-:W5:Y:S01]  /*e270*/  LDCU.64 UR6, c[0x4][0x88] ;  /* 0x01001100ff0677ac */ /* 0x000f620008000a00 */
[----:B------:R-:W1:Y:S01]  /*e280*/  LDC.64 R14, c[0x4][R14] ;  /* 0x010000000e0e7b82 */ /* 0x000e620000000a00 */
[----:B------:R-:W-:Y:S01]  /*e290*/  IMAD.MOV.U32 R13, RZ, RZ, RZ ;  /* 0x000000ffff0d7224 */ /* 0x000fe200078e00ff */
[----:B------:R-:W2:Y:S01]  /*e2a0*/  LDCU.64 UR4, c[0x4][0x8] ;  /* 0x01000100ff0477ac */ /* 0x000ea20008000a00 */
[----:B---3--:R-:W-:Y:S01]  /*e2b0*/  IMAD.U32 R4, RZ, RZ, UR8 ;  /* 0x00000008ff047e24 */ /* 0x008fe2000f8e00ff */
[----:B------:R-:W-:Y:S01]  /*e2c0*/  MOV R5, UR9 ;  /* 0x0000000900057c02 */ /* 0x000fe20008000f00 */
[----:B-----5:R-:W-:Y:S01]  /*e2d0*/  IMAD.U32 R6, RZ, RZ, UR6 ;  /* 0x00000006ff067e24 */ /* 0x020fe2000f8e00ff */
[----:B------:R-:W-:Y:S01]  /*e2e0*/  MOV R7, UR7 ;  /* 0x0000000700077c02 */ /* 0x000fe20008000f00 */
[----:B--2---:R-:W-:Y:S01]  /*e2f0*/  IMAD.U32 R10, RZ, RZ, UR4 ;  /* 0x00000004ff0a7e24 */ /* 0x004fe2000f8e00ff */
[----:B------:R-:W-:-:S02]  /*e300*/  MOV R11, UR5 ;  /* 0x00000005000b7c02 */ /* 0x000fc40008000f00 */
[----:B-1--4-:R-:W-:-:S07]  /*e310*/  LEPC R20, `(.L_x_233) ;  /* 0x000000001014794e */ /* 0x012fce0000000000 */
[----:B------:R-:W-:Y:S05]  /*e320*/  CALL.ABS.NOINC R14 ;  /* 0x000000000e007343 */ /* 0x000fea0003c00000 */
.L_x_233:
[----:B------:R-:W-:Y:S01]  /*e330*/  VIADD R0, R63, 0xfffffee0 ;  /* 0xfffffee03f007836 */ /* 0x000fe20000000000 */
[----:B------:R-:W-:Y:S05]  /*e340*/  WARPSYNC.ALL ;  /* 0x0000000000007948 */ /* 0x000fea0003800000 */
[----:B------:R-:W-:Y:S02]  /*e350*/  SHF.R.U32.HI R0, RZ, 0x15, R0 ;  /* 0x00000015ff007819 */ /* 0x000fe40000011600 */
[----:B------:R-:W-:Y:S02]  /*e360*/  R2UR UR4, R67 ;  /* 0x00000000430472ca */ /* 0x000fe400000e0000 */
[----:B------:R-:W-:-:S11]  /*e370*/  ISETP.NE.AND P0, PT, R66, R0, PT ;  /* 0x000000004200720c */ /* 0x000fd60003f05270 */
[----:B-12---:R-:W1:Y:S02]  /*e380*/  LDTM.x16 R40, tmem[UR4] ;  /* 0x00000004002879ee */ /* 0x006e640008240000 */
[----:B-1----:R-:W-:Y:S05]  /*e390*/  @!P0 BRA `(.L_x_234) ;  /* 0x0000000000408947 */ /* 0x002fea0003800000 */
[----:B------:R-:W-:Y:S01]  /*e3a0*/  MOV R14, 0x0 ;  /* 0x00000000000e7802 */ /* 0x000fe20000000f00 */
[----:B------:R-:W3:Y:S01]  /*e3b0*/  LDCU.64 UR8, c[0x4][0x80] ;  /* 0x01001000ff0877ac */ /* 0x000ee20008000a00 */
[----:B------:R-:W-:Y:S02]  /*e3c0*/  HFMA2 R12, -RZ, RZ, 0, 5.9604644775390625e-08 ;  /* 0x00000001ff0c7431 */ /* 0x000fe400000001ff */
[----:B------:R-:W-:Y:S01]  /*e3d0*/  IMAD.MOV.U32 R8, RZ, RZ, 0x192 ;  /* 0x00000192ff087424 */ /* 0x000fe200078e00ff */
[----:B------:R-:W1:Y:S01]  /*e3e0*/  LDCU.64 UR6, c[0x4][0x88] ;  /* 0x01001100ff0677ac */ /* 0x000e620008000a00 */
[----:B------:R-:W2:Y:S01]  /*e3f0*/  LDC.64 R14, c[0x4][R14] ;  /* 0x010000000e0e7b82 */ /* 0x000ea20000000a00 */
[----:B------:R-:W-:Y:S01]  /*e400*/  IMAD.MOV.U32 R13, RZ, RZ, RZ ;  /* 0x000000ffff0d7224 */ /* 0x000fe200078e00ff */
[----:B------:R-:W5:Y:S01]  /*e410*/  LDCU.64 UR4, c[0x4][0x8] ;  /* 0x01000100ff0477ac */ /* 0x000f620008000a00 */
[----:B---3--:R-:W-:Y:S01]  /*e420*/  IMAD.U32 R4, RZ, RZ, UR8 ;  /* 0x00000008ff047e24 */ /* 0x008fe2000f8e00ff */
[----:B------:R-:W-:Y:S01]  /*e430*/  MOV R5, UR9 ;  /* 0x0000000900057c02 */ /* 0x000fe20008000f00 */
[----:B-1----:R-:W-:Y:S01]  /*e440*/  IMAD.U32 R6, RZ, RZ, UR6 ;  /* 0x00000006ff067e24 */ /* 0x002fe2000f8e00ff */
[----:B------:R-:W-:Y:S01]  /*e450*/  MOV R7, UR7 ;  /* 0x0000000700077c02 */ /* 0x000fe20008000f00 */
[----:B-----5:R-:W-:Y:S01]  /*e460*/  IMAD.U32 R10, RZ, RZ, UR4 ;  /* 0x00000004ff0a7e24 */ /* 0x020fe2000f8e00ff */
[----:B------:R-:W-:-:S02]  /*e470*/  MOV R11, UR5 ;  /* 0x00000005000b7c02 */ /* 0x000fc40008000f00 */
[----:B----4-:R-:W-:-:S07]  /*e480*/  LEPC R20, `(.L_x_234) ;  /* 0x000000001014794e */ /* 0x010fce0000000000 */
[----:B--2---:R-:W-:Y:S05]  /*e490*/  CALL.ABS.NOINC R14 ;  /* 0x000000000e007343 */ /* 0x004fea0003c00000 */
.L_x_234:
[C---:B------:R-:W-:Y:S01]  /*e4a0*/  VIADD R0, R63.reuse, 0xffffff00 ;  /* 0xffffff003f007836 */ /* 0x040fe20000000000 */
[----:B------:R-:W-:Y:S05]  /*e4b0*/  WARPSYNC.ALL ;  /* 0x0000000000007948 */ /* 0x000fea0003800000 */
[----:B------:R-:W-:Y:S02]  /*e4c0*/  SHF.R.U32.HI R0, RZ, 0x15, R0 ;  /* 0x00000015ff007819 */ /* 0x000fe40000011600 */
[----:B------:R-:W-:Y:S02]  /*e4d0*/  R2UR UR4, R63 ;  /* 0x000000003f0472ca */ /* 0x000fe400000e0000 */
[----:B------:R-:W-:-:S11]  /*e4e0*/  ISETP.NE.AND P0, PT, R66, R0, PT ;  /* 0x000000004200720c */ /* 0x000fd60003f05270 */
[----:B---34-:R-:W1:Y:S02]  /*e4f0*/  LDTM.x16 R24, tmem[UR4+-0x120] ;  /* 0xfffee004001879ee */ /* 0x018e64000824ff00 */
        /* <DEDUP_REMOVED lines=17> */
.L_x_235:
[----:B------:R-:W-:Y:S05]  /*e610*/  WARPSYNC.ALL ;  /* 0x0000000000007948 */ /* 0x000fea0003800000 */
[----:B------:R-:W-:Y:S01]  /*e620*/  R2UR UR4, R63 ;  /* 0x000000003f0472ca */ /* 0x000fe200000e0000 */
[----:B------:R-:W1:Y:S01]  /*e630*/  LDCU UR8, c[0x0][0x388] ;  /* 0x00007100ff0877ac */ /* 0x000e620008000800 */
[----:B------:R-:W-:Y:S01]  /*e640*/  IADD3 R2, P1, P0, R2, R23, R57 ;  /* 0x0000001702027210 */ /* 0x000fe2000783e039 */
[----:B------:R-:W-:Y:S01]  /*e650*/  BSSY.RECONVERGENT B0, `(.L_x_236) ;  /* 0x0000040000007945 */ /* 0x000fe20003800200 */
[----:B------:R-:W2:Y:S02]  /*e660*/  LDCU UR5, c[0x0][0x384] ;  /* 0x00007080ff0577ac */ /* 0x000ea40008000800 */
[----:B------:R-:W-:Y:S01]  /*e670*/  IADD3.X R0, PT, PT, RZ, R22, RZ, P1, P0 ;  /* 0x00000016ff007210 */ /* 0x000fe20000fe04ff */
[----:B------:R-:W3:Y:S06]  /*e680*/  LDCU.64 UR6, c[0x0][0x980] ;  /* 0x00013000ff0677ac */ /* 0x000eec0008000a00 */
[----:B------:R-:W4:Y:S01]  /*e690*/  LDTM.x16 R4, tmem[UR4+-0x100] ;  /* 0xffff0004000479ee */ /* 0x000f22000824ff00 */
[----:B------:R-:W4:Y:S01]  /*e6a0*/  LDCU UR4, c[0x0][0x448] ;  /* 0x00008900ff0477ac */ /* 0x000f220008000800 */
[----:B-1----:R-:W-:-:S02]  /*e6b0*/  ISETP.GE.AND P6, PT, R57, UR8, PT ;  /* 0x0000000839007c0c */ /* 0x002fc4000bfc6270 */
[----:B------:R-:W-:Y:S02]  /*e6c0*/  ISETP.GE.AND P5, PT, R62, UR8, PT ;  /* 0x000000083e007c0c */ /* 0x000fe4000bfa6270 */
[----:B--2---:R-:W-:Y:S02]  /*e6d0*/  ISETP.GE.U32.OR P6, PT, R56, UR5, P6 ;  /* 0x0000000538007c0c */ /* 0x004fe4000b7c6470 */
[----:B------:R-:W-:Y:S02]  /*e6e0*/  ISETP.GE.AND P4, PT, R61, UR8, PT ;  /* 0x000000083d007c0c */ /* 0x000fe4000bf86270 */
[----:B---3--:R-:W-:Y:S02]  /*e6f0*/  LEA R22, P0, R2, UR6, 0x1 ;  /* 0x0000000602167c11 */ /* 0x008fe4000f8008ff */
[----:B------:R-:W-:Y:S02]  /*e700*/  ISETP.GE.AND P3, PT, R60, UR8, PT ;  /* 0x000000083c007c0c */ /* 0x000fe4000bf66270 */
[----:B------:R-:W-:-:S02]  /*e710*/  ISETP.GE.AND P2, PT, R59, UR8, PT ;  /* 0x000000083b007c0c */ /* 0x000fc4000bf46270 */
[----:B------:R-:W-:Y:S02]  /*e720*/  ISETP.GE.AND P1, PT, R58, UR8, PT ;  /* 0x000000083a007c0c */ /* 0x000fe4000bf26270 */
[----:B------:R-:W-:Y:S02]  /*e730*/  LEA.HI.X R23, R2, UR7, R0, 0x1, P0 ;  /* 0x0000000702177c11 */ /* 0x000fe400080f0c00 */
[----:B------:R-:W-:Y:S01]  /*e740*/  ISETP.GE.U32.OR P5, PT, R56, UR5, P5 ;  /* 0x0000000538007c0c */ /* 0x000fe2000afa6470 */
[----:B----4-:R-:W-:Y:S01]  /*e750*/  FMUL R20, R14, UR4 ;  /* 0x000000040e147c20 */ /* 0x010fe20008400000 */
[C---:B------:R-:W-:Y:S01]  /*e760*/  ISETP.GE.U32.OR P4, PT, R56.reuse, UR5, P4 ;  /* 0x0000000538007c0c */ /* 0x040fe2000a786470 */
[----:B------:R-:W-:Y:S01]  /*e770*/  FMUL R21, R15, UR4 ;  /* 0x000000040f157c20 */ /* 0x000fe20008400000 */
[----:B------:R-:W-:Y:S01]  /*e780*/  ISETP.GE.U32.OR P3, PT, R56, UR5, P3 ;  /* 0x0000000538007c0c */ /* 0x000fe20009f66470 */
[----:B------:R-:W-:Y:S01]  /*e790*/  FMUL R18, R18, UR4 ;  /* 0x0000000412127c20 */ /* 0x000fe20008400000 */
[C---:B------:R-:W-:Y:S01]  /*e7a0*/  ISETP.GE.U32.OR P2, PT, R56.reuse, UR5, P2 ;  /* 0x0000000538007c0c */ /* 0x040fe20009746470 */
[----:B------:R-:W-:Y:S01]  /*e7b0*/  FMUL R19, R19, UR4 ;  /* 0x0000000413137c20 */ /* 0x000fe20008400000 */
[----:B------:R-:W-:Y:S01]  /*e7c0*/  ISETP.GE.U32.OR P1, PT, R56, UR5, P1 ;  /* 0x0000000538007c0c */ /* 0x000fe20008f26470 */
[----:B------:R-:W-:Y:S01]  /*e7d0*/  FMUL R16, R16, UR4 ;  /* 0x0000000410107c20 */ /* 0x000fe20008400000 */
[----:B------:R-:W-:Y:S01]  /*e7e0*/  FMUL R17, R17, UR4 ;  /* 0x0000000411117c20 */ /* 0x000fe20008400000 */
[----:B------:R-:W-:Y:S01]  /*e7f0*/  FMUL R56, R12, UR4 ;  /* 0x000000040c387c20 */ /* 0x000fe20008400000 */
[----:B------:R-:W-:Y:S01]  /*e800*/  FMUL R57, R13, UR4 ;  /* 0x000000040d397c20 */ /* 0x000fe20008400000 */
[----:B------:R-:W-:Y:S08]  /*e810*/  @P6 BRA `(.L_x_237) ;  /* 0x00000000008c6947 */ /* 0x000ff00003800000 */
[----:B------:R-:W-:Y:S01]  /*e820*/  FMUL R0, R44, UR4 ;  /* 0x000000042c007c20 */ /* 0x000fe20008400000 */
[----:B------:R-:W-:Y:S01]  /*e830*/  FMUL R45, R45, UR4 ;  /* 0x000000042d2d7c20 */ /* 0x000fe20008400000 */
[----:B------:R-:W-:Y:S01]  /*e840*/  FMUL R2, R42, UR4 ;  /* 0x000000042a027c20 */ /* 0x000fe20008400000 */
[----:B------:R-:W-:Y:S01]  /*e850*/  FMUL R43, R43, UR4 ;  /* 0x000000042b2b7c20 */ /* 0x000fe20008400000 */
[----:B------:R-:W-:Y:S01]  /*e860*/  FMUL R3, R40, UR4 ;  /* 0x0000000428037c20 */ /* 0x000fe20008400000 */
[----:B------:R-:W-:Y:S01]  /*e870*/  FMUL R41, R41, UR4 ;  /* 0x0000000429297c20 */ /* 0x000fe20008400000 */
[----:B------:R-:W-:Y:S01]  /*e880*/  F2FP.F16.F32.PACK_AB R0, R45, R0 ;  /* 0x000000002d00723e */ /* 0x000fe200000000ff */
[----:B------:R-:W-:Y:S01]  /*e890*/  FMUL R46, R46, UR4 ;  /* 0x000000042e2e7c20 */ /* 0x000fe20008400000 */
[----:B------:R-:W-:Y:S01]  /*e8a0*/  F2FP.F16.F32.PACK_AB R2, R43, R2 ;  /* 0x000000022b02723e */ /* 0x000fe200000000ff */
[----:B------:R-:W-:Y:S01]  /*e8b0*/  FMUL R47, R47, UR4 ;  /* 0x000000042f2f7c20 */ /* 0x000fe20008400000 */
[----:B------:R-:W-:-:S02]  /*e8c0*/  F2FP.F16.F32.PACK_AB R3, R41, R3 ;  /* 0x000000032903723e */ /* 0x000fc400000000ff */
[----:B------:R-:W-:Y:S02]  /*e8d0*/  PRMT R14, R0, 0x7632, R14 ;  /* 0x00007632000e7816 */ /* 0x000fe4000000000e */
[C---:B------:R-:W-:Y:S02]  /*e8e0*/  PRMT R13, R2.reuse, 0x7610, R13 ;  /* 0x00007610020d7816 */ /* 0x040fe4000000000d */
[----:B------:R-:W-:Y:S02]  /*e8f0*/  PRMT R15, R2, 0x7632, R15 ;  /* 0x00007632020f7816 */ /* 0x000fe4000000000f */
[----:B------:R-:W-:Y:S02]  /*e900*/  PRMT R12, R3, 0x7632, R12 ;  /* 0x00007632030c7816 */ /* 0x000fe4000000000c */
[----:B------:R-:W-:Y:S01]  /*e910*/  F2FP.F16.F32.PACK_AB R2, R47, R46 ;  /* 0x0000002e2f02723e */ /* 0x000fe200000000ff */
[----:B------:R-:W-:Y:S01]  /*e920*/  IMAD.U32 R15, R15, 0x10000, RZ ;  /* 0x000100000f0f7824 */ /* 0x000fe200078e00ff */
[----:B------:R-:W-:-:S02]  /*e930*/  LOP3.LUT R14, R14, 0xffff, RZ, 0xc0, !PT ;  /* 0x0000ffff0e0e7812 */ /* 0x000fc400078ec0ff */
[----:B------:R-:W-:Y:S02]  /*e940*/  LOP3.LUT R12, R12, 0xffff, RZ, 0xc0, !PT ;  /* 0x0000ffff0c0c7812 */ /* 0x000fe400078ec0ff */
[----:B------:R-:W-:Y:S01]  /*e950*/  PRMT R40, R2, 0x7632, R40 ;  /* 0x0000763202287816 */ /* 0x000fe20000000028 */
[----:B------:R-:W-:Y:S01]  /*e960*/  IMAD.WIDE.U32 R44, R14, 0x10000, RZ ;  /* 0x000100000e2c7825 */ /* 0x000fe200078e00ff */
[----:B------:R-:W-:Y:S02]  /*e970*/  R2UR UR6, R64 ;  /* 0x00000000400672ca */ /* 0x000fe400000e0000 */
[----:B------:R-:W-:Y:S01]  /*e980*/  R2UR UR7, R65 ;  /* 0x00000000410772ca */ /* 0x000fe200000e0000 */
[----:B------:R-:W-:Y:S01]  /*e990*/  IMAD.WIDE.U32 R42, R12, 0x10000, RZ ;  /* 0x000100000c2a7825 */ /* 0x000fe200078e00ff */
[----:B------:R-:W-:Y:S02]  /*e9a0*/  LOP3.LUT R2, R45, 0xffff, R2, 0xf8, !PT ;  /* 0x0000ffff2d027812 */ /* 0x000fe400078ef802 */
[----:B------:R-:W-:Y:S01]  /*e9b0*/  LOP3.LUT R0, R44, 0xffff, R0, 0xf8, !PT ;  /* 0x0000ffff2c007812 */ /* 0x000fe200078ef800 */
[----:B------:R-:W-:Y:S01]  /*e9c0*/  IMAD.U32 R40, R40, 0x10000, RZ ;  /* 0x0001000028287824 */ /* 0x000fe200078e00ff */
[----:B------:R-:W-:-:S02]  /*e9d0*/  LOP3.LUT R13, R43, 0xffff, R13, 0xf8, !PT ;  /* 0x0000ffff2b0d7812 */ /* 0x000fc400078ef80d */
[----:B------:R-:W-:Y:S01]  /*e9e0*/  LOP3.LUT R3, R42, 0xffff, R3, 0xf8, !PT ;  /* 0x0000ffff2a037812 */ /* 0x000fe200078ef803 */
[----:B------:R-:W-:Y:S01]  /*e9f0*/  IMAD.MOV.U32 R14, RZ, RZ, R0 ;  /* 0x000000ffff0e7224 */ /* 0x000fe200078e0000 */
[----:B------:R-:W-:Y:S02]  /*ea00*/  LOP3.LUT R2, R2, R40, RZ, 0xfc, !PT ;  /* 0x0000002802027212 */ /* 0x000fe400078efcff */
[----:B------:R-:W-:Y:S01]  /*ea10*/  LOP3.LUT R13, R13, R15, RZ, 0xfc, !PT ;  /* 0x0000000f0d0d7212 */ /* 0x000fe200078efcff */
[----:B------:R-:W-:Y:S02]  /*ea20*/  IMAD.MOV.U32 R12, RZ, RZ, R3 ;  /* 0x000000ffff0c7224 */ /* 0x000fe400078e0003 */
[----:B------:R-:W-:-:S05]  /*ea30*/  IMAD.MOV.U32 R15, RZ, RZ, R2 ;  /* 0x000000ffff0f7224 */ /* 0x000fca00078e0002 */
[----:B------:R1:W-:Y:S02]  /*ea40*/  STG.E.128 desc[UR6][R22.64], R12 ;  /* 0x0000000c16007986 */ /* 0x0003e4000c101d06 */
.L_x_237:
[----:B------:R-:W-:Y:S05]  /*ea50*/  BSYNC.RECONVERGENT B0 ;  /* 0x0000000000007941 */ /* 0x000fea0003800200 */
.L_x_236:
[----:B------:R-:W-:Y:S04]  /*ea60*/  BSSY.RECONVERGENT B0, `(.L_x_238) ;  /* 0x0000026000007945 */ /* 0x000fe80003800200 */
[----:B------:R-:W-:Y:S05]  /*ea70*/  @P5 BRA `(.L_x_239) ;  /* 0x0000000000905947 */ /* 0x000fea0003800000 */
        /* <DEDUP_REMOVED lines=10> */
[----:B-1----:R-:W-:-:S02]  /*eb20*/  PRMT R12, R0, 0x7632, R12 ;  /* 0x00007632000c7816 */ /* 0x002fc4000000000c */
[----:B------:R-:W-:Y:S02]  /*eb30*/  PRMT R14, R2, 0x7632, R14 ;  /* 0x00007632020e7816 */ /* 0x000fe4000000000e */
[----:B------:R-:W-:Y:S02]  /*eb40*/  PRMT R13, R0, 0x7610, R13 ;  /* 0x00007610000d7816 */ /* 0x000fe4000000000d */
[----:B------:R-:W-:Y:S02]  /*eb50*/  F2FP.F16.F32.PACK_AB R3, R51, R3 ;  /* 0x000000033303723e */ /* 0x000fe400000000ff */
[----:B------:R-:W-:Y:S02]  /*eb60*/  F2FP.F16.F32.PACK_AB R0, R55, R54 ;  /* 0x000000363700723e */ /* 0x000fe400000000ff */
[----:B------:R-:W-:Y:S02]  /*eb70*/  LOP3.LUT R12, R12, 0xffff, RZ, 0xc0, !PT ;  /* 0x0000ffff0c0c7812 */ /* 0x000fe400078ec0ff */
[----:B------:R-:W-:-:S02]  /*eb80*/  LOP3.LUT R14, R14, 0xffff, RZ, 0xc0, !PT ;  /* 0x0000ffff0e0e7812 */ /* 0x000fc400078ec0ff */
[----:B------:R-:W-:Y:S01]  /*eb90*/  PRMT R15, R3, 0x7632, R15 ;  /* 0x00007632030f7816 */ /* 0x000fe2000000000f */
[----:B------:R-:W-:Y:S01]  /*eba0*/  IMAD.WIDE.U32 R42, R12, 0x10000, RZ ;  /* 0x000100000c2a7825 */ /* 0x000fe200078e00ff */
[----:B------:R-:W-:Y:S02]  /*ebb0*/  PRMT R40, R0, 0x7632, R40 ;  /* 0x0000763200287816 */ /* 0x000fe40000000028 */
[----:B------:R-:W-:Y:S01]  /*ebc0*/  R2UR UR6, R64 ;  /* 0x00000000400672ca */ /* 0x000fe200000e0000 */
[----:B------:R-:W-:Y:S01]  /*ebd0*/  IMAD.WIDE.U32 R44, R14, 0x10000, RZ ;  /* 0x000100000e2c7825 */ /* 0x000fe200078e00ff */
[----:B------:R-:W-:Y:S02]  /*ebe0*/  LOP3.LUT R3, R43, 0xffff, R3, 0xf8, !PT ;  /* 0x0000ffff2b037812 */ /* 0x000fe400078ef803 */
        /* <DEDUP_REMOVED lines=8> */
[----:B------:R-:W-:Y:S01]  /*ec70*/  LOP3.LUT R0, R0, R40, RZ, 0xfc, !PT ;  /* 0x0000002800007212 */ /* 0x000fe200078efcff */
[----:B------:R-:W-:Y:S02]  /*ec80*/  IMAD.MOV.U32 R14, RZ, RZ, R2 ;  /* 0x000000ffff0e7224 */ /* 0x000fe400078e0002 */
[----:B------:R-:W-:Y:S02]  /*ec90*/  IMAD.MOV.U32 R13, RZ, RZ, R3 ;  /* 0x000000ffff0d7224 */ /* 0x000fe400078e0003 */
[----:B------:R-:W-:-:S05]  /*eca0*/  IMAD.MOV.U32 R15, RZ, RZ, R0 ;  /* 0x000000ffff0f7224 */ /* 0x000fca00078e0000 */
[----:B------:R2:W-:Y:S02]  /*ecb0*/  STG.E.128 desc[UR6][R22.64+0x10], R12 ;  /* 0x0000100c16007986 */ /* 0x0005e4000c101d06 */
.L_x_239:
[----:B------:R-:W-:Y:S05]  /*ecc0*/  BSYNC.RECONVERGENT B0 ;  /* 0x0000000000007941 */ /* 0x000fea0003800200 */
.L_x_238:
        /* <DEDUP_REMOVED lines=11> */
[----:B------:R-:W-:Y:S02]  /*ed80*/  F2FP.F16.F32.PACK_AB R2, R29, R2 ;  /* 0x000000021d02723e */ /* 0x000fe400000000ff */
[----:B-12---:R-:W-:-:S02]  /*ed90*/  PRMT R12, R0, 0x7632, R12 ;  /* 0x00007632000c7816 */ /* 0x006fc4000000000c */
        /* <DEDUP_REMOVED lines=25> */
.L_x_241:
[----:B------:R-:W-:Y:S05]  /*ef30*/  BSYNC.RECONVERGENT B0 ;  /* 0x0000000000007941 */ /* 0x000fea0003800200 */
.L_x_240:
        /* <DEDUP_REMOVED lines=12> */
[----:B-123--:R-:W-:-:S02]  /*f000*/  PRMT R12, R0, 0x7632, R12 ;  /* 0x00007632000c7816 */ /* 0x00efc4000000000c */
        /* <DEDUP_REMOVED lines=25> */
.L_x_243:
[----:B------:R-:W-:Y:S05]  /*f1a0*/  BSYNC.RECONVERGENT B0 ;  /* 0x0000000000007941 */ /* 0x000fea0003800200 */
.L_x_242:
        /* <DEDUP_REMOVED lines=12> */
[----:B------:R-:W-:-:S02]  /*f270*/  PRMT R4, R0, 0x7632, R4 ;  /* 0x0000763200047816 */ /* 0x000fc40000000004 */
        /* <DEDUP_REMOVED lines=10> */
[----:B-1234-:R-:W-:Y:S01]  /*f320*/  IMAD.WIDE.U32 R12, R6, 0x10000, RZ ;  /* 0x00010000060c7825 */ /* 0x01efe200078e00ff */
        /* <DEDUP_REMOVED lines=14> */
.L_x_245:
[----:B------:R-:W-:Y:S05]  /*f410*/  BSYNC.RECONVERGENT B0 ;  /* 0x0000000000007941 */ /* 0x000fea0003800200 */
.L_x_244:
        /* <DEDUP_REMOVED lines=8> */
[----:B------:R-:W-:Y:S02]  /*f4a0*/  F2FP.F16.F32.PACK_AB R18, R19, R18 ;  /* 0x000000121312723e */ /* 0x000fe400000000ff */
[----:B------:R-:W-:Y:S01]  /*f4b0*/  LOP3.LUT R2, R2, 0xffff, RZ, 0xc0, !PT ;  /* 0x0000ffff02027812 */ /* 0x000fe200078ec0ff */
[----:B-1----:R-:W-:Y:S01]  /*f4c0*/  IMAD.WIDE.U32 R6, R0, 0x10000, RZ ;  /* 0x0001000000067825 */ /* 0x002fe200078e00ff */
[----:B------:R-:W-:Y:S02]  /*f4d0*/  PRMT R3, R20, 0x7632, R3 ;  /* 0x0000763214037816 */ /* 0x000fe40000000003 */
[----:B------:R-:W-:Y:S01]  /*f4e0*/  PRMT R4, R18, 0x7632, R4 ;  /* 0x0000763212047816 */ /* 0x000fe20000000004 */
[----:B------:R-:W-:Y:S01]  /*f4f0*/  IMAD.WIDE.U32 R8, R2, 0x10000, RZ ;  /* 0x0001000002087825 */ /* 0x000fe200078e00ff */
[----:B------:R-:W-:Y:S02]  /*f500*/  LOP3.LUT R20, R7, 0xffff, R20, 0xf8, !PT ;  /* 0x0000ffff07147812 */ /* 0x000fe400078ef814 */
[----:B------:R-:W-:Y:S01]  /*f510*/  R2UR UR4, R64 ;  /* 0x00000000400472ca */ /* 0x000fe200000e0000 */
[----:B------:R-:W-:Y:S01]  /*f520*/  IMAD.U32 R3, R3, 0x10000, RZ ;  /* 0x0001000003037824 */ /* 0x000fe200078e00ff */
[----:B------:R-:W-:Y:S01]  /*f530*/  R2UR UR5, R65 ;  /* 0x00000000410572ca */ /* 0x000fe200000e0000 */
[----:B------:R-:W-:Y:S01]  /*f540*/  IMAD.U32 R4, R4, 0x10000, RZ ;  /* 0x0001000004047824 */ /* 0x000fe200078e00ff */
[----:B------:R-:W-:-:S02]  /*f550*/  LOP3.LUT R18, R9, 0xffff, R18, 0xf8, !PT ;  /* 0x0000ffff09127812 */ /* 0x000fc400078ef812 */
[----:B------:R-:W-:Y:S02]  /*f560*/  LOP3.LUT R5, R6, 0xffff, R56, 0xf8, !PT ;  /* 0x0000ffff06057812 */ /* 0x000fe400078ef838 */
[----:B------:R-:W-:Y:S02]  /*f570*/  LOP3.LUT R3, R20, R3, RZ, 0xfc, !PT ;  /* 0x0000000314037212 */ /* 0x000fe400078efcff */
[----:B------:R-:W-:Y:S01]  /*f580*/  LOP3.LUT R7, R18, R4, RZ, 0xfc, !PT ;  /* 0x0000000412077212 */ /* 0x000fe200078efcff */
[----:B------:R-:W-:Y:S01]  /*f590*/  IMAD.MOV.U32 R4, RZ, RZ, R5 ;  /* 0x000000ffff047224 */ /* 0x000fe200078e0005 */
[----:B------:R-:W-:Y:S01]  /*f5a0*/  LOP3.LUT R6, R8, 0xffff, R16, 0xf8, !PT ;  /* 0x0000ffff08067812 */ /* 0x000fe200078ef810 */
[----:B------:R-:W-:-:S05]  /*f5b0*/  IMAD.MOV.U32 R5, RZ, RZ, R3 ;  /* 0x000000ffff057224 */ /* 0x000fca00078e0003 */
[----:B------:R1:W-:Y:S02]  /*f5c0*/  STG.E.128 desc[UR4][R22.64+0x90], R4 ;  /* 0x0000900416007986 */ /* 0x0003e4000c101d04 */
.L_x_247:
[----:B------:R-:W-:Y:S05]  /*f5d0*/  BSYNC.RECONVERGENT B0 ;  /* 0x0000000000007941 */ /* 0x000fea0003800200 */
.L_x_246:
[----:B------:R-:W-:Y:S01]  /*f5e0*/  UISETP.NE.AND UP0, UPT, UR37, 0x3, UPT ;  /* 0x000000032500788c */ /* 0x000fe2000bf05270 */
[----:B------:R-:W-:-:S08]  /*f5f0*/  NOP ;  /* 0x0000000000007918 */ /* 0x000fd00000000000 */
[----:B------:R-:W-:Y:S05]  /*f600*/  BRA.U !UP0, `(.L_x_248) ;  /* 0x0000000108087547 */ /* 0x000fea000b800000 */
[----:B------:R-:W-:Y:S05]  /*f610*/  BPT.TRAP 0x1 ;  /* 0x000000040000795c */ /* 0x000fea0000300000 */
[----:B------:R-:W-:Y:S05]  /*f620*/  BPT.TRAP 0x1 ;  /* 0x000000040000795c */ /* 0x000fea0000300000 */
.L_x_248:
[----:B------:R-:W-:Y:S02]  /*f630*/  UIADD3 UR4, UPT, UPT, UR36, 0x2e8b8, URZ ;  /* 0x0002e8b824047890 */ /* 0x000fe4000fffe0ff */
[----:B------:R-:W-:Y:S02]  /*f640*/  ULOP3.LUT UP0, URZ, UR40, 0x7, URZ, 0xc0, !UPT ;  /* 0x0000000728ff7892 */ /* 0x000fe4000f80c0ff */
[----:B------:R-:W-:-:S09]  /*f650*/  UPRMT UR4, UR38, 0x654, UR4 ;  /* 0x0000065426047896 */ /* 0x000fd20008000004 */
[----:B------:R-:W-:Y:S01]  /*f660*/  SYNCS.ARRIVE.TRANS64.RED.A1T0 RZ, [UR4], RZ ;  /* 0x000000ffffff79a7 */ /* 0x000fe20008100404 */
[----:B------:R-:W-:Y:S01]  /*f670*/  BAR.SYNC.DEFER_BLOCKING 0x1, 0x100 ;  /* 0x0044000000007b1d */ /* 0x000fe20000010000 */
[----:B------:R-:W-:-:S13]  /*f680*/  PLOP3.LUT P0, PT, PT, PT, UP0, 0x80, 0x8 ;  /* 0x000000000008781c */ /* 0x000fda0003f0f008 */
[----:B------:R-:W-:Y:S05]  /*f690*/  @P0 EXIT ;  /* 0x000000000000094d */ /* 0x000fea0003800000 */
[----:B------:R-:W5:Y:S01]  /*f6a0*/  S2UR UR5, SR_CgaCtaId ;  /* 0x00000000000579c3 */ /* 0x000f620000008800 */
[----:B------:R-:W-:Y:S01]  /*f6b0*/  UMOV UR4, 0x400 ;  /* 0x0000040000047882 */ /* 0x000fe20000000000 */
[----:B------:R-:W-:Y:S01]  /*f6c0*/  IMAD.MOV.U32 R2, RZ, RZ, 0xffff ;  /* 0x0000ffffff027424 */ /* 0x000fe200078e00ff */
[----:B-----5:R-:W-:-:S09]  /*f6d0*/  ULEA UR4, UR5, UR4, 0x18 ;  /* 0x0000000405047291 */ /* 0x020fd2000f8ec0ff */
[----:B------:R-:W5:Y:S01]  /*f6e0*/  LDS R3, [UR4+0x2e8c0] ;  /* 0x02e8c004ff037984 */ /* 0x000f620008000800 */
[----:B------:R-:W-:Y:S02]  /*f6f0*/  UMOV UR4, 0x40 ;  /* 0x0000004000047882 */ /* 0x000fe40000000000 */
[----:B------:R-:W-:Y:S01]  /*f700*/  ULEA UR5, UR5, UR4, 0x18 ;  /* 0x0000000405057291 */ /* 0x000fe2000f8ec0ff */
[----:B------:R-:W-:-:S08]  /*f710*/  NOP ;  /* 0x0000000000007918 */ /* 0x000fd00000000000 */
[----:B------:R-:W1:Y:S01]  /*f720*/  LDS R0, [UR5+0x14] ;  /* 0x00001405ff007984 */ /* 0x000e620008000800 */
[----:B-----5:R-:W-:-:S04]  /*f730*/  LOP3.LUT R3, R3, 0xffff, RZ, 0xc0, !PT ;  /* 0x0000ffff03037812 */ /* 0x020fc800078ec0ff */
[----:B------:R-:W-:-:S04]  /*f740*/  SHF.R.U32.HI R3, RZ, 0x5, R3 ;  /* 0x00000005ff037819 */ /* 0x000fc80000011603 */
[----:B------:R-:W-:-:S04]  /*f750*/  SHF.L.U32 R2, R2, R3, RZ ;  /* 0x0000000302027219 */ /* 0x000fc800000006ff */
[----:B-1----:R-:W-:-:S04]  /*f760*/  LOP3.LUT R0, R0, R2, RZ, 0xc0, !PT ;  /* 0x0000000200007212 */ /* 0x002fc800078ec0ff */
[----:B------:R-:W-:Y:S01]  /*f770*/  ISETP.NE.AND P0, PT, R0, R2, PT ;  /* 0x000000020000720c */ /* 0x000fe20003f05270 */
[----:B------:R-:W-:-:S05]  /*f780*/  IMAD.MOV.U32 R0, RZ, RZ, 0x1 ;  /* 0x00000001ff007424 */ /* 0x000fca00078e00ff */
[----:B------:R-:W-:-:S07]  /*f790*/  SHF.L.U32 R0, R0, R3, RZ ;  /* 0x0000000300007219 */ /* 0x000fce00000006ff */
[----:B------:R-:W-:Y:S05]  /*f7a0*/  @P0 BRA `(.L_x_249) ;  /* 0x00000000005c0947 */ /* 0x000fea0003800000 */
[----:B------:R-:W1:Y:S02]  /*f7b0*/  LDS R3, [UR5+0x18] ;  /* 0x00001805ff037984 */ /* 0x000e640008000800 */
[----:B-1----:R-:W-:-:S04]  /*f7c0*/  LOP3.LUT R3, R3, R0, RZ, 0xc0, !PT ;  /* 0x0000000003037212 */ /* 0x002fc800078ec0ff */
[----:B------:R-:W-:-:S13]  /*f7d0*/  ISETP.NE.AND P0, PT, R3, R0, PT ;  /* 0x000000000300720c */ /* 0x000fda0003f05270 */
[----:B------:R-:W-:Y:S05]  /*f7e0*/  @P0 BRA `(.L_x_250) ;  /* 0x0000000000400947 */ /* 0x000fea0003800000 */
[----:B------:R-:W-:Y:S01]  /*f7f0*/  R2UR UR4, R2 ;  /* 0x00000000020472ca */ /* 0x000fe200000e0000 */
[----:B------:R-:W1:Y:S01]  /*f800*/  S2R R3, SR_LANEID ;  /* 0x0000000000037919 */ /* 0x000e620000000000 */
[----:B------:R-:W-:-:S04]  /*f810*/  LOP3.LUT R0, RZ, R0, RZ, 0x33, !PT ;  /* 0x00000000ff007212 */ /* 0x000fc800078e33ff */
[----:B------:R-:W5:Y:S07]  /*f820*/  REDUX UR7, R0 ;  /* 0x00000000000773c4 */ /* 0x000f6e0000000000 */
[----:B------:R-:W-:-:S03]  /*f830*/  ULOP3.LUT UR6, URZ, UR4, URZ, 0x33, !UPT ;  /* 0x00000004ff067292 */ /* 0x000fc6000f8e33ff */
[----:B------:R-:W-:Y:S02]  /*f840*/  VOTEU.ANY UR4, UPT, PT ;  /* 0x0000000000047886 */ /* 0x000fe400038e0100 */
[----:B------:R-:W-:Y:S01]  /*f850*/  UFLO.U32 UR4, UR4 ;  /* 0x00000004000472bd */ /* 0x000fe200080e0000 */
[----:B------:R-:W-:-:S04]  /*f860*/  IMAD.U32 R2, RZ, RZ, UR6 ;  /* 0x00000006ff027e24 */ /* 0x000fc8000f8e00ff */
[----:B------:R-:W2:Y:S02]  /*f870*/  REDUX UR8, R2 ;  /* 0x00000000020873c4 */ /* 0x000ea40000000000 */
[----:B------:R1:W-:Y:S01]  /*f880*/  UTCATOMSWS.AND URZ, UR6 ;  /* 0x0000000600ff79e3 */ /* 0x0003e20008000000 */
[----:B-----5:R-:W-:Y:S01]  /*f890*/  IMAD.U32 R0, RZ, RZ, UR7 ;  /* 0x00000007ff007e24 */ /* 0x020fe2000f8e00ff */
[----:B-1----:R-:W-:Y:S01]  /*f8a0*/  ISETP.EQ.U32.AND P0, PT, R3, UR4, PT ;  /* 0x0000000403007c0c */ /* 0x002fe2000bf02070 */
[----:B--2---:R-:W-:-:S12]  /*f8b0*/  IMAD.U32 R2, RZ, RZ, UR8 ;  /* 0x00000008ff027e24 */ /* 0x004fd8000f8e00ff */
[----:B------:R1:W-:Y:S04]  /*f8c0*/  @P0 ATOMS.AND RZ, [UR5+0x14], R2 ;  /* 0x00001402ffff098c */ /* 0x0003e8000a800005 */
[----:B------:R1:W-:Y:S01]  /*f8d0*/  @P0 ATOMS.AND RZ, [UR5+0x18], R0 ;  /* 0x00001800ffff098c */ /* 0x0003e2000a800005 */
[----:B------:R-:W-:Y:S05]  /*f8e0*/  BRA `(.L_x_251) ;  /* 0x0000000000147947 */ /* 0x000fea0003800000 */
.L_x_250:
[----:B------:R-:W-:Y:S02]  /*f8f0*/  MOV R2, 0xf910 ;  /* 0x0000f91000027802 */ /* 0x000fe40000000f00 */
[----:B--234-:R-:W-:Y:S05]  /*f900*/  CALL.REL.NOINC `($__internal_0_$__cuda_sm10x_tcgen05_guardrail_trap_col_being_dealloced_not_returned_by_alloc) ;  /* 0x0000000c00147944 */ /* 0x01cfea0003c00000 */
[----:B------:R-:W-:Y:S05]  /*f910*/  BRA `(.L_x_251) ;  /* 0x0000000000087947 */ /* 0x000fea0003800000 */
.L_x_249:
[----:B------:R-:W-:Y:S02]  /*f920*/  MOV R2, 0xf940 ;  /* 0x0000f94000027802 */ /* 0x000fe40000000f00 */
[----:B--234-:R-:W-:Y:S05]  /*f930*/  CALL.REL.NOINC `($__internal_2_$__cuda_sm10x_tcgen05_guardrail_trap_unallocated_columns_being_dealloced) ;  /* 0x0000000c00207944 */ /* 0x01cfea0003c00000 */
.L_x_251:
[----:B------:R-:W-:Y:S01]  /*f940*/  NOP ;  /* 0x0000000000007918 */ /* 0x000fe20000000000 */
[----:B------:R-:W-:Y:S05]  /*f950*/  EXIT ;  /* 0x000000000000794d */ /* 0x000fea0003800000 */
.L_x_51:
[----:B------:R-:W-:-:S07]  /*f960*/  MOV R5, UR32 ;  /* 0x0000002000057c02 */ /* 0x000fce0008000f00 */
.L_x_252:
[----:B-1----:R1:W2:Y:S02]  /*f970*/  SYNCS.PHASECHK.TRANS64.TRYWAIT P0, [R5+URZ+0x2e810], R8 ;  /* 0x02e81008050075a7 */ /* 0x0022a400080011ff */
[----:B--2---:R-:W-:Y:S05]  /*f980*/  @!P0 NANOSLEEP.SYNCS 0x989680 ;  /* 0x009896800000895d */ /* 0x004fea0003900000 */
[----:B------:R-:W2:Y:S02]  /*f990*/  @!P0 SYNCS.PHASECHK.TRANS64 P0, [R5+URZ+0x2e810], R8 ;  /* 0x02e81008050085a7 */ /* 0x000ea400080010ff */
[----:B--2---:R-:W-:Y:S05]  /*f9a0*/  @!P0 BRA `(.L_x_252) ;  /* 0xfffffffc00f08947 */ /* 0x004fea000383ffff */
[----:B------:R-:W-:Y:S05]  /*f9b0*/  BRA `(.L_x_253) ;  /* 0xffffff28005c7947 */ /* 0x000fea000383ffff */
.L_x_59:
[----:B------:R-:W-:-:S07]  /*f9c0*/  MOV R2, UR32 ;  /* 0x0000002000027c02 */ /* 0x000fce0008000f00 */
.L_x_254:
[----:B-1----:R1:W3:Y:S02]  /*f9d0*/  SYNCS.PHASECHK.TRANS64.TRYWAIT P0, [R2+URZ+0x2e838], R8 ;  /* 0x02e83808020075a7 */ /* 0x0022e400080011ff */
[----:B---3--:R-:W-:Y:S05]  /*f9e0*/  @!P0 NANOSLEEP.SYNCS 0x989680 ;  /* 0x009896800000895d */ /* 0x008fea0003900000 */
[----:B------:R-:W3:Y:S02]  /*f9f0*/  @!P0 SYNCS.PHASECHK.TRANS64 P0, [R2+URZ+0x2e838], R8 ;  /* 0x02e83808020085a7 */ /* 0x000ee400080010ff */
[----:B---3--:R-:W-:Y:S05]  /*fa00*/  @!P0 BRA `(.L_x_254) ;  /* 0xfffffffc00f08947 */ /* 0x008fea000383ffff */
[----:B------:R-:W-:Y:S05]  /*fa10*/  BRA `(.L_x_255) ;  /* 0xffffff2c00707947 */ /* 0x000fea000383ffff */
.L_x_62:
[----:B------:R-:W-:-:S07]  /*fa20*/  MOV R4, UR32 ;  /* 0x0000002000047c02 */ /* 0x000fce0008000f00 */
.L_x_256:
[----:B--2---:R2:W3:Y:S02]  /*fa30*/  SYNCS.PHASECHK.TRANS64.TRYWAIT P5, [R4+URZ+0x2e828], R8 ;  /* 0x02e82808040075a7 */ /* 0x0044e400080a11ff */
[----:B---3--:R-:W-:Y:S05]  /*fa40*/  @!P5 NANOSLEEP.SYNCS 0x989680 ;  /* 0x009896800000d95d */ /* 0x008fea0003900000 */
[----:B------:R-:W3:Y:S02]  /*fa50*/  @!P5 SYNCS.PHASECHK.TRANS64 P5, [R4+URZ+0x2e828], R8 ;  /* 0x02e828080400d5a7 */ /* 0x000ee400080a10ff */
[----:B---3--:R-:W-:Y:S05]  /*fa60*/  @!P5 BRA `(.L_x_256) ;  /* 0xfffffffc00f0d947 */ /* 0x008fea000383ffff */
[----:B------:R-:W-:Y:S05]  /*fa70*/  BRA `(.L_x_257) ;  /* 0xffffff3000007947 */ /* 0x000fea000383ffff */
.L_x_68:
[----:B------:R-:W-:-:S07]  /*fa80*/  MOV R4, UR32 ;  /* 0x0000002000047c02 */ /* 0x000fce0008000f00 */
.L_x_258:
[----:B-1----:R1:W2:Y:S02]  /*fa90*/  SYNCS.PHASECHK.TRANS64.TRYWAIT P5, [R4+URZ+0x2e848], R8 ;  /* 0x02e84808040075a7 */ /* 0x0022a400080a11ff */
[----:B--2---:R-:W-:Y:S05]  /*faa0*/  @!P5 NANOSLEEP.SYNCS 0x989680 ;  /* 0x009896800000d95d */ /* 0x004fea0003900000 */
[----:B------:R-:W2:Y:S02]  /*fab0*/  @!P5 SYNCS.PHASECHK.TRANS64 P5, [R4+URZ+0x2e848], R8 ;  /* 0x02e848080400d5a7 */ /* 0x000ea400080a10ff */
[----:B--2---:R-:W-:Y:S05]  /*fac0*/  @!P5 BRA `(.L_x_258) ;  /* 0xfffffffc00f0d947 */ /* 0x004fea000383ffff */
[----:B------:R-:W-:Y:S05]  /*fad0*/  BRA `(.L_x_259) ;  /* 0xffffff3400007947 */ /* 0x000fea000383ffff */
.L_x_72:
[----:B------:R-:W-:Y:S07]  /*fae0*/  MOV R4, UR25 ;  /* 0x0000001900047c02 */ /* 0x000fee0008000f00 */
.L_x_260:
[----:B-1----:R1:W4:Y:S02]  /*faf0*/  SYNCS.PHASECHK.TRANS64.TRYWAIT P0, [R4+URZ+0x2e810], R9 ;  /* 0x02e81009040075a7 */ /* 0x00232400080011ff */
[----:B----4-:R-:W-:Y:S05]  /*fb00*/  @!P0 NANOSLEEP.SYNCS 0x989680 ;  /* 0x009896800000895d */ /* 0x010fea0003900000 */
[----:B------:R-:W4:Y:S02]  /*fb10*/  @!P0 SYNCS.PHASECHK.TRANS64 P0, [R4+URZ+0x2e810], R9 ;  /* 0x02e81009040085a7 */ /* 0x000f2400080010ff */
[----:B----4-:R-:W-:Y:S05]  /*fb20*/  @!P0 BRA `(.L_x_260) ;  /* 0xfffffffc00f08947 */ /* 0x010fea000383ffff */
[----:B------:R-:W-:Y:S05]  /*fb30*/  BRA `(.L_x_261) ;  /* 0xffffff3400d87947 */ /* 0x000fea000383ffff */
.L_x_78:
[----:B------:R-:W-:Y:S07]  /*fb40*/  MOV R4, UR32 ;  /* 0x0000002000047c02 */ /* 0x000fee0008000f00 */
.L_x_262:
[----:B-1----:R1:W4:Y:S02]  /*fb50*/  SYNCS.PHASECHK.TRANS64.TRYWAIT P0, [R4+URZ+0x2e838], R8 ;  /* 0x02e83808040075a7 */ /* 0x00232400080011ff */
[----:B----4-:R-:W-:Y:S05]  /*fb60*/  @!P0 NANOSLEEP.SYNCS 0x989680 ;  /* 0x009896800000895d */ /* 0x010fea0003900000 */
[----:B------:R-:W4:Y:S02]  /*fb70*/  @!P0 SYNCS.PHASECHK.TRANS64 P0, [R4+URZ+0x2e838], R8 ;  /* 0x02e83808040085a7 */ /* 0x000f2400080010ff */
[----:B----4-:R-:W-:Y:S05]  /*fb80*/  @!P0 BRA `(.L_x_262) ;  /* 0xfffffffc00f08947 */ /* 0x010fea000383ffff */
[----:B------:R-:W-:Y:S05]  /*fb90*/  BRA `(.L_x_263) ;  /* 0xffffff38007c7947 */ /* 0x000fea000383ffff */
.L_x_81:
[----:B------:R-:W-:Y:S07]  /*fba0*/  MOV R8, UR32 ;  /* 0x0000002000087c02 */ /* 0x000fee0008000f00 */
.L_x_264:
[----:B--2---:R2:W4:Y:S02]  /*fbb0*/  SYNCS.PHASECHK.TRANS64.TRYWAIT P5, [R8+URZ+0x2e828], R10 ;  /* 0x02e8280a080075a7 */ /* 0x00452400080a11ff */
[----:B----4-:R-:W-:Y:S05]  /*fbc0*/  @!P5 NANOSLEEP.SYNCS 0x989680 ;  /* 0x009896800000d95d */ /* 0x010fea0003900000 */
[----:B------:R-:W4:Y:S02]  /*fbd0*/  @!P5 SYNCS.PHASECHK.TRANS64 P5, [R8+URZ+0x2e828], R10 ;  /* 0x02e8280a0800d5a7 */ /* 0x000f2400080a10ff */
[----:B----4-:R-:W-:Y:S05]  /*fbe0*/  @!P5 BRA `(.L_x_264) ;  /* 0xfffffffc00f0d947 */ /* 0x010fea000383ffff */
[----:B------:R-:W-:Y:S05]  /*fbf0*/  BRA `(.L_x_265) ;  /* 0xffffff3c00107947 */ /* 0x000fea000383ffff */
.L_x_86:
[----:B--2---:R-:W-:Y:S07]  /*fc00*/  MOV R8, UR32 ;  /* 0x0000002000087c02 */ /* 0x004fee0008000f00 */
.L_x_266:
[----:B-1----:R1:W2:Y:S02]  /*fc10*/  SYNCS.PHASECHK.TRANS64.TRYWAIT P5, [R8+URZ+0x2e848], R9 ;  /* 0x02e84809080075a7 */ /* 0x0022a400080a11ff */
[----:B--2---:R-:W-:Y:S05]  /*fc20*/  @!P5 NANOSLEEP.SYNCS 0x989680 ;  /* 0x009896800000d95d */ /* 0x004fea0003900000 */
[----:B------:R-:W2:Y:S02]  /*fc30*/  @!P5 SYNCS.PHASECHK.TRANS64 P5, [R8+URZ+0x2e848], R9 ;  /* 0x02e848090800d5a7 */ /* 0x000ea400080a10ff */
[----:B--2---:R-:W-:Y:S05]  /*fc40*/  @!P5 BRA `(.L_x_266) ;  /* 0xfffffffc00f0d947 */ /* 0x004fea000383ffff */
[----:B------:R-:W-:Y:S05]  /*fc50*/  BRA `(.L_x_267) ;  /* 0xffffff3c00907947 */ /* 0x000fea000383ffff */
.L_x_95:
[----:B-1----:R-:W-:-:S07]  /*fc60*/  MOV R0, UR24 ;  /* 0x0000001800007c02 */ /* 0x002fce0008000f00 */
.L_x_268:
[----:B-1----:R1:W2:Y:S02]  /*fc70*/  SYNCS.PHASECHK.TRANS64.TRYWAIT P0, [R0+URZ+0x2e800], R10 ;  /* 0x02e8000a000075a7 */ /* 0x0022a400080011ff */
[----:B--2---:R-:W-:Y:S05]  /*fc80*/  @!P0 NANOSLEEP.SYNCS 0x989680 ;  /* 0x009896800000895d */ /* 0x004fea0003900000 */
[----:B------:R-:W2:Y:S02]  /*fc90*/  @!P0 SYNCS.PHASECHK.TRANS64 P0, [R0+URZ+0x2e800], R10 ;  /* 0x02e8000a000085a7 */ /* 0x000ea400080010ff */
[----:B--2---:R-:W-:Y:S05]  /*fca0*/  @!P0 BRA `(.L_x_268) ;  /* 0xfffffffc00f08947 */ /* 0x004fea000383ffff */
[----:B------:R-:W-:Y:S05]  /*fcb0*/  BRA `(.L_x_269) ;  /* 0xffffff44004c7947 */ /* 0x000fea000383ffff */
.L_x_96:
[----:B------:R-:W-:-:S07]  /*fcc0*/  MOV R8, UR24 ;  /* 0x0000001800087c02 */ /* 0x000fce0008000f00 */
.L_x_270:
[----:B-1----:R1:W2:Y:S02]  /*fcd0*/  SYNCS.PHASECHK.TRANS64.TRYWAIT P0, [R8+URZ+0x2e858], R9 ;  /* 0x02e85809080075a7 */ /* 0x0022a400080011ff */
[----:B--2---:R-:W-:Y:S05]  /*fce0*/  @!P0 NANOSLEEP.SYNCS 0x989680 ;  /* 0x009896800000895d */ /* 0x004fea0003900000 */
[----:B------:R-:W2:Y:S02]  /*fcf0*/  @!P0 SYNCS.PHASECHK.TRANS64 P0, [R8+URZ+0x2e858], R9 ;  /* 0x02e85809080085a7 */ /* 0x000ea400080010ff */
[----:B--2---:R-:W-:Y:S05]  /*fd00*/  @!P0 BRA `(.L_x_270) ;  /* 0xfffffffc00f08947 */ /* 0x004fea000383ffff */
[----:B------:R-:W-:Y:S05]  /*fd10*/  BRA `(.L_x_271) ;  /* 0xffffff44004c7947 */ /* 0x000fea000383ffff */
.L_x_99:
[----:B------:R-:W-:-:S07]  /*fd20*/  MOV R0, UR24 ;  /* 0x0000001800007c02 */ /* 0x000fce0008000f00 */
.L_x_272:
[----:B---3--:R3:W4:Y:S02]  /*fd30*/  SYNCS.PHASECHK.TRANS64.TRYWAIT P0, [R0+URZ+0x2e820], R10 ;  /* 0x02e8200a000075a7 */ /* 0x00872400080011ff */
[----:B----4-:R-:W-:Y:S05]  /*fd40*/  @!P0 NANOSLEEP.SYNCS 0x989680 ;  /* 0x009896800000895d */ /* 0x010fea0003900000 */
[----:B------:R-:W4:Y:S02]  /*fd50*/  @!P0 SYNCS.PHASECHK.TRANS64 P0, [R0+URZ+0x2e820], R10 ;  /* 0x02e8200a000085a7 */ /* 0x000f2400080010ff */
[----:B----4-:R-:W-:Y:S05]  /*fd60*/  @!P0 BRA `(.L_x_272) ;  /* 0xfffffffc00f08947 */ /* 0x010fea000383ffff */
[----:B------:R-:W-:Y:S05]  /*fd70*/  BRA `(.L_x_273) ;  /* 0xffffff48001c7947 */ /* 0x000fea000383ffff */
.L_x_101:
[----:B---3--:R-:W-:-:S07]  /*fd80*/  MOV R0, UR24 ;  /* 0x0000001800007c02 */ /* 0x008fce0008000f00 */
.L_x_274:
[----:B---3--:R3:W4:Y:S02]  /*fd90*/  SYNCS.PHASECHK.TRANS64.TRYWAIT P0, [R0+URZ+0x2e868], R9 ;  /* 0x02e86809000075a7 */ /* 0x00872400080011ff */
[----:B----4-:R-:W-:Y:S05]  /*fda0*/  @!P0 NANOSLEEP.SYNCS 0x989680 ;  /* 0x009896800000895d */ /* 0x010fea0003900000 */
[----:B------:R-:W4:Y:S02]  /*fdb0*/  @!P0 SYNCS.PHASECHK.TRANS64 P0, [R0+URZ+0x2e868], R9 ;  /* 0x02e86809000085a7 */ /* 0x000f2400080010ff */
[----:B----4-:R-:W-:Y:S05]  /*fdc0*/  @!P0 BRA `(.L_x_274) ;  /* 0xfffffffc00f08947 */ /* 0x010fea000383ffff */
[----:B------:R-:W-:Y:S05]  /*fdd0*/  BRA `(.L_x_275) ;  /* 0xffffff4800147947 */ /* 0x000fea000383ffff */
.L_x_103:
[----:B------:R-:W-:-:S07]  /*fde0*/  MOV R4, UR24 ;  /* 0x0000001800047c02 */ /* 0x000fce0008000f00 */
.L_x_276:
[----:B---3--:R3:W4:Y:S02]  /*fdf0*/  SYNCS.PHASECHK.TRANS64.TRYWAIT P0, [R4+URZ+0x2e878], R9 ;  /* 0x02e87809040075a7 */ /* 0x00872400080011ff */
[----:B----4-:R-:W-:Y:S05]  /*fe00*/  @!P0 NANOSLEEP.SYNCS 0x989680 ;  /* 0x009896800000895d */ /* 0x010fea0003900000 */
[----:B------:R-:W4:Y:S02]  /*fe10*/  @!P0 SYNCS.PHASECHK.TRANS64 P0, [R4+URZ+0x2e878], R9 ;  /* 0x02e87809040085a7 */ /* 0x000f2400080010ff */
[----:B----4-:R-:W-:Y:S05]  /*fe20*/  @!P0 BRA `(.L_x_276) ;  /* 0xfffffffc00f08947 */ /* 0x010fea000383ffff */
[----:B------:R-:W-:Y:S05]  /*fe30*/  BRA `(.L_x_277) ;  /* 0xffffff4800147947 */ /* 0x000fea000383ffff */
.L_x_106:
[----:B---3--:R-:W-:-:S07]  /*fe40*/  MOV R4, UR24 ;  /* 0x0000001800047c02 */ /* 0x008fce0008000f00 */
.L_x_278:
[----:B---3--:R3:W4:Y:S02]  /*fe50*/  SYNCS.PHASECHK.TRANS64.TRYWAIT P0, [R4+URZ+0x2e880], R10 ;  /* 0x02e8800a040075a7 */ /* 0x00872400080011ff */
[----:B----4-:R-:W-:Y:S05]  /*fe60*/  @!P0 NANOSLEEP.SYNCS 0x989680 ;  /* 0x009896800000895d */ /* 0x010fea0003900000 */
[----:B------:R-:W4:Y:S02]  /*fe70*/  @!P0 SYNCS.PHASECHK.TRANS64 P0, [R4+URZ+0x2e880], R10 ;  /* 0x02e8800a040085a7 */ /* 0x000f2400080010ff */
[----:B----4-:R-:W-:Y:S05]  /*fe80*/  @!P0 BRA `(.L_x_278) ;  /* 0xfffffffc00f08947 */ /* 0x010fea000383ffff */
[----:B------:R-:W-:Y:S05]  /*fe90*/  BRA `(.L_x_279) ;  /* 0xffffff4800dc7947 */ /* 0x000fea000383ffff */
.L_x_112:
[----:B------:R-:W-:Y:S07]  /*fea0*/  MOV R0, UR6 ;  /* 0x0000000600007c02 */ /* 0x000fee0008000f00 */
.L_x_280:
[----:B-1----:R1:W2:Y:S02]  /*feb0*/  SYNCS.PHASECHK.TRANS64.TRYWAIT P0, [R0+URZ+0x2e800], R2 ;  /* 0x02e80002000075a7 */ /* 0x0022a400080011ff */
[----:B--2---:R-:W-:Y:S05]  /*fec0*/  @!P0 NANOSLEEP.SYNCS 0x989680 ;  /* 0x009896800000895d */ /* 0x004fea0003900000 */
[----:B------:R-:W2:Y:S02]  /*fed0*/  @!P0 SYNCS.PHASECHK.TRANS64 P0, [R0+URZ+0x2e800], R2 ;  /* 0x02e80002000085a7 */ /* 0x000ea400080010ff */
[----:B--2---:R-:W-:Y:S05]  /*fee0*/  @!P0 BRA `(.L_x_280) ;  /* 0xfffffffc00f08947 */ /* 0x004fea000383ffff */
[----:B------:R-:W-:Y:S05]  /*fef0*/  BRA `(.L_x_281) ;  /* 0xffffff5400107947 */ /* 0x000fea000383ffff */
.L_x_114:
[----:B------:R-:W-:Y:S07]  /*ff00*/  MOV R4, UR24 ;  /* 0x0000001800047c02 */ /* 0x000fee0008000f00 */
.L_x_282:
[----:B-1----:R1:W2:Y:S02]  /*ff10*/  SYNCS.PHASECHK.TRANS64.TRYWAIT P0, [R4+URZ+0x2e858], R5 ;  /* 0x02e85805040075a7 */ /* 0x0022a400080011ff */
[----:B--2---:R-:W-:Y:S05]  /*ff20*/  @!P0 NANOSLEEP.SYNCS 0x989680 ;  /* 0x009896800000895d */ /* 0x004fea0003900000 */
[----:B------:R-:W2:Y:S02]  /*ff30*/  @!P0 SYNCS.PHASECHK.TRANS64 P0, [R4+URZ+0x2e858], R5 ;  /* 0x02e85805040085a7 */ /* 0x000ea400080010ff */
[----:B--2---:R-:W-:Y:S05]  /*ff40*/  @!P0 BRA `(.L_x_282) ;  /* 0xfffffffc00f08947 */ /* 0x004fea000383ffff */
[----:B------:R-:W-:Y:S05]  /*ff50*/  BRA `(.L_x_283) ;  /* 0xffffff5400147947 */ /* 0x000fea000383ffff */
.L_x_117:
[----:B------:R-:W-:Y:S07]  /*ff60*/  MOV R0, UR24 ;  /* 0x0000001800007c02 */ /* 0x000fee0008000f00 */
.L_x_284:
[----:B--2---:R2:W3:Y:S02]  /*ff70*/  SYNCS.PHASECHK.TRANS64.TRYWAIT P0, [R0+URZ+0x2e890], R2 ;  /* 0x02e89002000075a7 */ /* 0x0044e400080011ff */
[----:B---3--:R-:W-:Y:S05]  /*ff80*/  @!P0 NANOSLEEP.SYNCS 0x989680 ;  /* 0x009896800000895d */ /* 0x008fea0003900000 */
[----:B------:R-:W3:Y:S02]  /*ff90*/  @!P0 SYNCS.PHASECHK.TRANS64 P0, [R0+URZ+0x2e890], R2 ;  /* 0x02e89002000085a7 */ /* 0x000ee400080010ff */
[----:B---3--:R-:W-:Y:S05]  /*ffa0*/  @!P0 BRA `(.L_x_284) ;  /* 0xfffffffc00f08947 */ /* 0x008fea000383ffff */
[----:B------:R-:W-:Y:S05]  /*ffb0*/  BRA `(.L_x_285) ;  /* 0xffffff5400e07947 */ /* 0x000fea000383ffff */
.L_x_119:
[----:B------:R-:W-:Y:S07]  /*ffc0*/  MOV R0, UR24 ;  /* 0x0000001800007c02 */ /* 0x000fee0008000f00 */
.L_x_286:
[----:B--2---:R2:W3:Y:S02]  /*ffd0*/  SYNCS.PHASECHK.TRANS64.TRYWAIT P0, [R0+URZ+0x2e868], R2 ;  /* 0x02e86802000075a7 */ /* 0x0044e400080011ff */
[----:B---3--:R-:W-:Y:S05]  /*ffe0*/  @!P0 NANOSLEEP.SYNCS 0x989680 ;  /* 0x009896800000895d */ /* 0x008fea0003900000 */
[----:B------:R-:W3:Y:S02]  /*fff0*/  @!P0 SYNCS.PHASECHK.TRANS64 P0, [R0+URZ+0x2e868], R2 ;  /* 0x02e86802000085a7 */ /* 0x000ee400080010ff */
[----:B---3--:R-:W-:Y:S05]  /*10000*/  @!P0 BRA `(.L_x_286) ;  /* 0xfffffffc00f08947 */ /* 0x008fea000383ffff */
[----:B------:R-:W-:Y:S05]  /*10010*/  BRA `(.L_x_287) ;  /* 0xffffff5400dc7947 */ /* 0x000fea000383ffff */
.L_x_125:
[----:B------:R-:W-:Y:S07]  /*10020*/  MOV R0, UR24 ;  /* 0x0000001800007c02 */ /* 0x000fee0008000f00 */
.L_x_288:
[----:B--2---:R2:W3:Y:S02]  /*10030*/  SYNCS.PHASECHK.TRANS64.TRYWAIT P0, [R0+URZ+0x2e878], R2 ;  /* 0x02e87802000075a7 */ /* 0x0044e400080011ff */
[----:B---3--:R-:W-:Y:S05]  /*10040*/  @!P0 NANOSLEEP.SYNCS 0x989680 ;  /* 0x009896800000895d */ /* 0x008fea0003900000 */
[----:B------:R-:W3:Y:S02]  /*10050*/  @!P0 SYNCS.PHASECHK.TRANS64 P0, [R0+URZ+0x2e878], R2 ;  /* 0x02e87802000085a7 */ /* 0x000ee400080010ff */
[----:B---3--:R-:W-:Y:S05]  /*10060*/  @!P0 BRA `(.L_x_288) ;  /* 0xfffffffc00f08947 */ /* 0x008fea000383ffff */
[----:B------:R-:W-:Y:S05]  /*10070*/  BRA `(.L_x_289) ;  /* 0xffffff5c00b07947 */ /* 0x000fea000383ffff */
.L_x_127:
[----:B------:R-:W-:Y:S07]  /*10080*/  MOV R4, UR24 ;  /* 0x0000001800047c02 */ /* 0x000fee0008000f00 */
.L_x_290:
[----:B--2---:R2:W3:Y:S02]  /*10090*/  SYNCS.PHASECHK.TRANS64.TRYWAIT P0, [R4+URZ+0x2e820], R5 ;  /* 0x02e82005040075a7 */ /* 0x0044e400080011ff */
[----:B---3--:R-:W-:Y:S05]  /*100a0*/  @!P0 NANOSLEEP.SYNCS 0x989680 ;  /* 0x009896800000895d */ /* 0x008fea0003900000 */
[----:B------:R-:W3:Y:S02]  /*100b0*/  @!P0 SYNCS.PHASECHK.TRANS64 P0, [R4+URZ+0x2e820], R5 ;  /* 0x02e82005040085a7 */ /* 0x000ee400080010ff */
[----:B---3--:R-:W-:Y:S05]  /*100c0*/  @!P0 BRA `(.L_x_290) ;  /* 0xfffffffc00f08947 */ /* 0x008fea000383ffff */
[----:B------:R-:W-:Y:S05]  /*100d0*/  BRA `(.L_x_291) ;  /* 0xffffff5c00b47947 */ /* 0x000fea000383ffff */
.L_x_130:
[----:B------:R-:W-:Y:S07]  /*100e0*/  MOV R4, UR24 ;  /* 0x0000001800047c02 */ /* 0x000fee0008000f00 */
.L_x_292:
[----:B--2---:R2:W3:Y:S02]  /*100f0*/  SYNCS.PHASECHK.TRANS64.TRYWAIT P0, [R4+URZ+0x2e880], R5 ;  /* 0x02e88005040075a7 */ /* 0x0044e400080011ff */
[----:B---3--:R-:W-:Y:S05]  /*10100*/  @!P0 NANOSLEEP.SYNCS 0x989680 ;  /* 0x009896800000895d */ /* 0x008fea0003900000 */
[----:B------:R-:W3:Y:S02]  /*10110*/  @!P0 SYNCS.PHASECHK.TRANS64 P0, [R4+URZ+0x2e880], R5 ;  /* 0x02e88005040085a7 */ /* 0x000ee400080010ff */
[----:B---3--:R-:W-:Y:S05]  /*10120*/  @!P0 BRA `(.L_x_292) ;  /* 0xfffffffc00f08947 */ /* 0x008fea000383ffff */
[----:B------:R-:W-:Y:S05]  /*10130*/  BRA `(.L_x_293) ;  /* 0xffffff6000807947 */ /* 0x000fea000383ffff */
.L_x_135:
[----:B---3--:R-:W-:-:S07]  /*10140*/  MOV R0, UR24 ;  /* 0x0000001800007c02 */ /* 0x008fce0008000f00 */
.L_x_294:
[----:B--2---:R2:W3:Y:S02]  /*10150*/  SYNCS.PHASECHK.TRANS64.TRYWAIT P0, [R0+URZ+0x2e8b0], R2 ;  /* 0x02e8b002000075a7 */ /* 0x0044e400080011ff */
[----:B---3--:R-:W-:Y:S05]  /*10160*/  @!P0 NANOSLEEP.SYNCS 0x989680 ;  /* 0x009896800000895d */ /* 0x008fea0003900000 */
[----:B------:R-:W3:Y:S02]  /*10170*/  @!P0 SYNCS.PHASECHK.TRANS64 P0, [R0+URZ+0x2e8b0], R2 ;  /* 0x02e8b002000085a7 */ /* 0x000ee400080010ff */
[----:B---3--:R-:W-:Y:S05]  /*10180*/  @!P0 BRA `(.L_x_294) ;  /* 0xfffffffc00f08947 */ /* 0x008fea000383ffff */
[----:B------:R-:W-:Y:S05]  /*10190*/  BRA `(.L_x_295) ;  /* 0xffffff6400bc7947 */ /* 0x000fea000383ffff */
.L_x_138:
[----:B--23--:R-:W-:-:S07]  /*101a0*/  MOV R0, UR24 ;  /* 0x0000001800007c02 */ /* 0x00cfce0008000f00 */
.L_x_296:
[----:B--2---:R2:W3:Y:S02]  /*101b0*/  SYNCS.PHASECHK.TRANS64.TRYWAIT P0, [R0+URZ+0x2e8b8], R2 ;  /* 0x02e8b802000075a7 */ /* 0x0044e400080011ff */
[----:B---3--:R-:W-:Y:S05]  /*101c0*/  @!P0 NANOSLEEP.SYNCS 0x989680 ;  /* 0x009896800000895d */ /* 0x008fea0003900000 */
[----:B------:R-:W3:Y:S02]  /*101d0*/  @!P0 SYNCS.PHASECHK.TRANS64 P0, [R0+URZ+0x2e8b8], R2 ;  /* 0x02e8b802000085a7 */ /* 0x000ee400080010ff */
[----:B---3--:R-:W-:Y:S05]  /*101e0*/  @!P0 BRA `(.L_x_296) ;  /* 0xfffffffc00f08947 */ /* 0x008fea000383ffff */
[----:B------:R-:W-:Y:S05]  /*101f0*/  BRA `(.L_x_297) ;  /* 0xffffff6400c47947 */ /* 0x000fea000383ffff */
.L_x_140:
[----:B--23--:R-:W-:-:S07]  /*10200*/  MOV R0, UR24 ;  /* 0x0000001800007c02 */ /* 0x00cfce0008000f00 */
.L_x_298:
[----:B--2---:R2:W3:Y:S02]  /*10210*/  SYNCS.PHASECHK.TRANS64.TRYWAIT P0, [R0+URZ+0x2e890], R14 ;  /* 0x02e8900e000075a7 */ /* 0x0044e400080011ff */
[----:B---3--:R-:W-:Y:S05]  /*10220*/  @!P0 NANOSLEEP.SYNCS 0x989680 ;  /* 0x009896800000895d */ /* 0x008fea0003900000 */
[----:B------:R-:W3:Y:S02]  /*10230*/  @!P0 SYNCS.PHASECHK.TRANS64 P0, [R0+URZ+0x2e890], R14 ;  /* 0x02e8900e000085a7 */ /* 0x000ee400080010ff */
[----:B---3--:R-:W-:Y:S05]  /*10240*/  @!P0 BRA `(.L_x_298) ;  /* 0xfffffffc00f08947 */ /* 0x008fea000383ffff */
[----:B------:R-:W-:Y:S05]  /*10250*/  BRA `(.L_x_299) ;  /* 0xffffff6400c87947 */ /* 0x000fea000383ffff */
.L_x_148:
[----:B------:R-:W-:-:S07]  /*10260*/  MOV R4, UR16 ;  /* 0x0000001000047c02 */ /* 0x000fce0008000f00 */
.L_x_300:
[----:B--2---:R2:W3:Y:S02]  /*10270*/  SYNCS.PHASECHK.TRANS64.TRYWAIT P0, [R4+URZ+0x2e870], R5 ;  /* 0x02e87005040075a7 */ /* 0x0044e400080011ff */
[----:B---3--:R-:W-:Y:S05]  /*10280*/  @!P0 NANOSLEEP.SYNCS 0x989680 ;  /* 0x009896800000895d */ /* 0x008fea0003900000 */
[----:B------:R-:W3:Y:S02]  /*10290*/  @!P0 SYNCS.PHASECHK.TRANS64 P0, [R4+URZ+0x2e870], R5 ;  /* 0x02e87005040085a7 */ /* 0x000ee400080010ff */
[----:B---3--:R-:W-:Y:S05]  /*102a0*/  @!P0 BRA `(.L_x_300) ;  /* 0xfffffffc00f08947 */ /* 0x008fea000383ffff */
[----:B------:R-:W-:Y:S05]  /*102b0*/  BRA `(.L_x_301) ;  /* 0xffffff7400307947 */ /* 0x000fea000383ffff */
.L_x_170:
[----:B-1----:R1:W2:Y:S02]  /*102c0*/  SYNCS.PHASECHK.TRANS64.TRYWAIT P1, [R2+URZ+0x2e850], R0 ;  /* 0x02e85000020075a7 */ /* 0x0022a400080211ff */
[----:B--2---:R-:W-:Y:S05]  /*102d0*/  @!P1 NANOSLEEP.SYNCS 0x989680 ;  /* 0x009896800000995d */ /* 0x004fea0003900000 */
[----:B------:R-:W2:Y:S02]  /*102e0*/  @!P1 SYNCS.PHASECHK.TRANS64 P1, [R2+URZ+0x2e850], R0 ;  /* 0x02e85000020095a7 */ /* 0x000ea400080210ff */
[----:B--2---:R-:W-:Y:S05]  /*102f0*/  @!P1 BRA `(.L_x_170) ;  /* 0xfffffffc00f09947 */ /* 0x004fea000383ffff */
[----:B------:R-:W-:Y:S05]  /*10300*/  BRA `(.L_x_302) ;  /* 0xffffff8400f07947 */ /* 0x000fea000383ffff */
.L_x_174:
[----:B-1----:R1:W2:Y:S02]  /*10310*/  SYNCS.PHASECHK.TRANS64.TRYWAIT P1, [R2+URZ+0x2e888], R0 ;  /* 0x02e88800020075a7 */ /* 0x0022a400080211ff */
[----:B--2---:R-:W-:Y:S05]  /*10320*/  @!P1 NANOSLEEP.SYNCS 0x989680 ;  /* 0x009896800000995d */ /* 0x004fea0003900000 */
[----:B------:R-:W2:Y:S02]  /*10330*/  @!P1 SYNCS.PHASECHK.TRANS64 P1, [R2+URZ+0x2e888], R0 ;  /* 0x02e88800020095a7 */ /* 0x000ea400080210ff */
[----:B--2---:R-:W-:Y:S05]  /*10340*/  @!P1 BRA `(.L_x_174) ;  /* 0xfffffffc00f09947 */ /* 0x004fea000383ffff */
[----:B------:R-:W-:Y:S05]  /*10350*/  BRA `(.L_x_303) ;  /* 0xffffff8800047947 */ /* 0x000fea000383ffff */
.L_x_177:
[----:B-1----:R1:W2:Y:S02]  /*10360*/  SYNCS.PHASECHK.TRANS64.TRYWAIT P0, [R2+URZ+0x2e830], R3 ;  /* 0x02e83003020075a7 */ /* 0x0022a400080011ff */
[----:B--2---:R-:W-:Y:S05]  /*10370*/  @!P0 NANOSLEEP.SYNCS 0x989680 ;  /* 0x009896800000895d */ /* 0x004fea0003900000 */
[----:B------:R-:W2:Y:S02]  /*10380*/  @!P0 SYNCS.PHASECHK.TRANS64 P0, [R2+URZ+0x2e830], R3 ;  /* 0x02e83003020085a7 */ /* 0x000ea400080010ff */
[----:B--2---:R-:W-:Y:S05]  /*10390*/  @!P0 BRA `(.L_x_177) ;  /* 0xfffffffc00f08947 */ /* 0x004fea000383ffff */
[----:B------:R-:W-:Y:S05]  /*103a0*/  BRA `(.L_x_304) ;  /* 0xffffff8800247947 */ /* 0x000fea000383ffff */
.L_x_195:
[----:B----4-:R4:W1:Y:S02]  /*103b0*/  SYNCS.PHASECHK.TRANS64.TRYWAIT P1, [R2+URZ+0x2e840], R0 ;  /* 0x02e84000020075a7 */ /* 0x01086400080211ff */
[----:B-1----:R-:W-:Y:S05]  /*103c0*/  @!P1 NANOSLEEP.SYNCS 0x989680 ;  /* 0x009896800000995d */ /* 0x002fea0003900000 */
[----:B------:R-:W1:Y:S02]  /*103d0*/  @!P1 SYNCS.PHASECHK.TRANS64 P1, [R2+URZ+0x2e840], R0 ;  /* 0x02e84000020095a7 */ /* 0x000e6400080210ff */
[----:B-1----:R-:W-:Y:S05]  /*103e0*/  @!P1 BRA `(.L_x_195) ;  /* 0xfffffffc00f09947 */ /* 0x002fea000383ffff */
[----:B------:R-:W-:Y:S05]  /*103f0*/  BRA `(.L_x_305) ;  /* 0xffffffa800a47947 */ /* 0x000fea000383ffff */
.L_x_199:
[----:B----4-:R4:W1:Y:S02]  /*10400*/  SYNCS.PHASECHK.TRANS64.TRYWAIT P1, [R2+URZ+0x2e860], R0 ;  /* 0x02e86000020075a7 */ /* 0x01086400080211ff */
[----:B-1----:R-:W-:Y:S05]  /*10410*/  @!P1 NANOSLEEP.SYNCS 0x989680 ;  /* 0x009896800000995d */ /* 0x002fea0003900000 */
[----:B------:R-:W1:Y:S02]  /*10420*/  @!P1 SYNCS.PHASECHK.TRANS64 P1, [R2+URZ+0x2e860], R0 ;  /* 0x02e86000020095a7 */ /* 0x000e6400080210ff */
[----:B-1----:R-:W-:Y:S05]  /*10430*/  @!P1 BRA `(.L_x_199) ;  /* 0xfffffffc00f09947 */ /* 0x002fea000383ffff */
[----:B------:R-:W-:Y:S05]  /*10440*/  BRA `(.L_x_306) ;  /* 0xffffffa800b87947 */ /* 0x000fea000383ffff */
.L_x_203:
[----:B----4-:R4:W1:Y:S02]  /*10450*/  SYNCS.PHASECHK.TRANS64.TRYWAIT P1, [R2+URZ+0x2e898], R0 ;  /* 0x02e89800020075a7 */ /* 0x01086400080211ff */
[----:B-1----:R-:W-:Y:S05]  /*10460*/  @!P1 NANOSLEEP.SYNCS 0x989680 ;  /* 0x009896800000995d */ /* 0x002fea0003900000 */
[----:B------:R-:W1:Y:S02]  /*10470*/  @!P1 SYNCS.PHASECHK.TRANS64 P1, [R2+URZ+0x2e898], R0 ;  /* 0x02e89800020095a7 */ /* 0x000e6400080210ff */
[----:B-1----:R-:W-:Y:S05]  /*10480*/  @!P1 BRA `(.L_x_203) ;  /* 0xfffffffc00f09947 */ /* 0x002fea000383ffff */
[----:B------:R-:W-:Y:S05]  /*10490*/  BRA `(.L_x_307) ;  /* 0xffffffa800e87947 */ /* 0x000fea000383ffff */
.L_x_214:
[----:B-1----:R-:W-:-:S04]  /*104a0*/  MOV R3, UR36 ;  /* 0x0000002400037c02 */ /* 0x002fc80008000f00 */
[----:B------:R1:W2:Y:S03]  /*104b0*/  SYNCS.PHASECHK.TRANS64.TRYWAIT P1, [R3+URZ+0x2e8a0], R0 ;  /* 0x02e8a000030075a7 */ /* 0x0002a600080211ff */
[----:B--2---:R-:W-:Y:S05]  /*104c0*/  @!P1 NANOSLEEP.SYNCS 0x989680 ;  /* 0x009896800000995d */ /* 0x004fea0003900000 */
[----:B------:R-:W2:Y:S02]  /*104d0*/  @!P1 SYNCS.PHASECHK.TRANS64 P1, [R3+URZ+0x2e8a0], R0 ;  /* 0x02e8a000030095a7 */ /* 0x000ea400080210ff */
[----:B--2---:R-:W-:Y:S05]  /*104e0*/  @!P1 BRA `(.L_x_214) ;  /* 0xfffffffc00ec9947 */ /* 0x004fea000383ffff */
[----:B------:R-:W-:Y:S05]  /*104f0*/  BRA `(.L_x_308) ;  /* 0xffffffcc00007947 */ /* 0x000fea000383ffff */
.L_x_232:
[----:B------:R-:W-:-:S07]  /*10500*/  MOV R0, UR36 ;  /* 0x0000002400007c02 */ /* 0x000fce0008000f00 */
.L_x_309:
[----:B------:R1:W1:Y:S02]  /*10510*/  SYNCS.PHASECHK.TRANS64.TRYWAIT P1, [R0+URZ+0x2e8a8], R3 ;  /* 0x02e8a803000075a7 */ /* 0x00026400080211ff */
[----:B-1----:R-:W-:Y:S05]  /*10520*/  @!P1 NANOSLEEP.SYNCS 0x989680 ;  /* 0x009896800000995d */ /* 0x002fea0003900000 */
[----:B------:R-:W1:Y:S02]  /*10530*/  @!P1 SYNCS.PHASECHK.TRANS64 P1, [R0+URZ+0x2e8a8], R3 ;  /* 0x02e8a803000095a7 */ /* 0x000e6400080210ff */
[----:B-1----:R-:W-:Y:S05]  /*10540*/  @!P1 BRA `(.L_x_309) ;  /* 0xfffffffc00f09947 */ /* 0x002fea000383ffff */
[----:B------:R-:W-:Y:S05]  /*10550*/  BRA `(.L_x_310) ;  /* 0xffffffdc00307947 */ /* 0x000fea000383ffff */
        .weak           $__internal_0_$__cuda_sm10x_tcgen05_guardrail_trap_col_being_dealloced_not_returned_by_alloc
        .type           $__internal_0_$__cuda_sm10x_tcgen05_guardrail_trap_col_being_dealloced_not_returned_by_alloc,@function
        .size           $__internal_0_$__cuda_sm10x_tcgen05_guardrail_trap_col_being_dealloced_not_returned_by_alloc,($__internal_1_$__cuda_sm10x_tcgen05_guardrail_trap_phase_invalid_during_alloc - $__internal_0_$__cuda_sm10x_tcgen05_guardrail_trap_col_being_dealloced_not_returned_by_alloc)
$__internal_0_$__cuda_sm10x_tcgen05_guardrail_trap_col_being_dealloced_not_returned_by_alloc:
[----:B------:R-:W-:Y:S05]  /*10560*/  BPT.TRAP 0x1 ;  /* 0x000000040000795c */ /* 0x000fea0000300000 */
[----:B------:R-:W-:-:S04]  /*10570*/  MOV R3, 0x0 ;  /* 0x0000000000037802 */ /* 0x000fc80000000f00 */
[----:B------:R-:W-:Y:S05]  /*10580*/  RET.REL.NODEC R2 `(_ZN7cutlass13device_kernelINS_4fmha6kernel36Sm100FmhaBwdKernelTmaWarpSpecializedIN4cute5tupleIJiiiiNS5_IJNS5_IJiiEEEiEEEEEENS_6half_tEfNS5_IJNS4_1CILi128EEESB_NSA_ILi96EEESC_EEENS1_10collective6NoMaskEEEEEvNT_6ParamsE) ;  /* 0xfffffef8029c7950 */ /* 0x000fea0003c3ffff */
        .weak           $__internal_1_$__cuda_sm10x_tcgen05_guardrail_trap_phase_invalid_during_alloc
        .type           $__internal_1_$__cuda_sm10x_tcgen05_guardrail_trap_phase_invalid_during_alloc,@function
        .size           $__internal_1_$__cuda_sm10x_tcgen05_guardrail_trap_phase_invalid_during_alloc,($__internal_2_$__cuda_sm10x_tcgen05_guardrail_trap_unallocated_columns_being_dealloced - $__internal_1_$__cuda_sm10x_tcgen05_guardrail_trap_phase_invalid_during_alloc)
$__internal_1_$__cuda_sm10x_tcgen05_guardrail_trap_phase_invalid_during_alloc:
[----:B------:R-:W-:Y:S05]  /*10590*/  BPT.TRAP 0x1 ;  /* 0x000000040000795c */ /* 0x000fea0000300000 */
[----:B------:R-:W-:-:S04]  /*105a0*/  HFMA2 R5, -RZ, RZ, 0, 0 ;  /* 0x00000000ff057431 */ /* 0x000fc800000001ff */
[----:B------:R-:W-:Y:S05]  /*105b0*/  RET.REL.NODEC R4 `(_ZN7cutlass13device_kernelINS_4fmha6kernel36Sm100FmhaBwdKernelTmaWarpSpecializedIN4cute5tupleIJiiiiNS5_IJNS5_IJiiEEEiEEEEEENS_6half_tEfNS5_IJNS4_1CILi128EEESB_NSA_ILi96EEESC_EEENS1_10collective6NoMaskEEEEEvNT_6ParamsE) ;  /* 0xfffffef804907950 */ /* 0x000fea0003c3ffff */
        .weak           $__internal_2_$__cuda_sm10x_tcgen05_guardrail_trap_unallocated_columns_being_dealloced
        .type           $__internal_2_$__cuda_sm10x_tcgen05_guardrail_trap_unallocated_columns_being_dealloced,@function
        .size           $__internal_2_$__cuda_sm10x_tcgen05_guardrail_trap_unallocated_columns_being_dealloced,($__internal_3_$__cuda_sm20_div_u16 - $__internal_2_$__cuda_sm10x_tcgen05_guardrail_trap_unallocated_columns_being_dealloced)
$__internal_2_$__cuda_sm10x_tcgen05_guardrail_trap_unallocated_columns_being_dealloced:
[----:B------:R-:W-:Y:S05]  /*105c0*/  BPT.TRAP 0x1 ;  /* 0x000000040000795c */ /* 0x000fea0000300000 */
[----:B------:R-:W-:-:S04]  /*105d0*/  MOV R3, 0x0 ;  /* 0x0000000000037802 */ /* 0x000fc80000000f00 */
[----:B------:R-:W-:Y:S05]  /*105e0*/  RET.REL.NODEC R2 `(_ZN7cutlass13device_kernelINS_4fmha6kernel36Sm100FmhaBwdKernelTmaWarpSpecializedIN4cute5tupleIJiiiiNS5_IJNS5_IJiiEEEiEEEEEENS_6half_tEfNS5_IJNS4_1CILi128EEESB_NSA_ILi96EEESC_EEENS1_10collective6NoMaskEEEEEvNT_6ParamsE) ;  /* 0xfffffef802847950 */ /* 0x000fea0003c3ffff */
        .weak           $__internal_3_$__cuda_sm20_div_u16
        .type           $__internal_3_$__cuda_sm20_div_u16,@function
        .size           $__internal_3_$__cuda_sm20_div_u16,(.L_x_320 - $__internal_3_$__cuda_sm20_div_u16)
$__internal_3_$__cuda_sm20_div_u16:
[----:B------:R-:W1:Y:S01]  /*105f0*/  I2F.U16 R5, R6 ;  /* 0x0000000600057306 */ /* 0x000e620000101000 */
[----:B------:R-:W-:Y:S01]  /*10600*/  IMAD.MOV.U32 R3, RZ, RZ, 0x4b800000 ;  /* 0x4b800000ff037424 */ /* 0x000fe200078e00ff */
[----:B------:R-:W-:-:S04]  /*10610*/  LOP3.LUT R0, R0, 0xffff, RZ, 0xc0, !PT ;  /* 0x0000ffff00007812 */ /* 0x000fc800078ec0ff */
[----:B------:R-:W-:Y:S02]  /*10620*/  I2FP.F32.U32.RZ R0, R0 ;  /* 0x0000000000007245 */ /* 0x000fe4000020d000 */
[C---:B-1----:R-:W-:Y:S02]  /*10630*/  FSETP.GEU.AND P0, PT, |R5|.reuse, 1.175494350822287508e-38, PT ;  /* 0x008000000500780b */ /* 0x042fe40003f0e200 */
[----:B------:R-:W-:Y:S02]  /*10640*/  FSETP.GT.AND P1, PT, |R5|, 8.50705917302346158658e+37, PT ;  /* 0x7e8000000500780b */ /* 0x000fe40003f24200 */
[----:B------:R-:W-:Y:S02]  /*10650*/  FSEL R3, R3, 1, !P0 ;  /* 0x3f80000003037808 */ /* 0x000fe40004000000 */
[----:B------:R-:W-:Y:S02]  /*10660*/  ISETP.NE.U32.AND P0, PT, R6, RZ, PT ;  /* 0x000000ff0600720c */ /* 0x000fe40003f05070 */
[----:B------:R-:W-:-:S05]  /*10670*/  FSEL R3, R3, 0.25, !P1 ;  /* 0x3e80000003037808 */ /* 0x000fca0004800000 */
[----:B------:R-:W-:-:S06]  /*10680*/  FMUL R5, R5, R3 ;  /* 0x0000000305057220 */ /* 0x000fcc0000400000 */
[----:B------:R-:W1:Y:S02]  /*10690*/  MUFU.RCP R5, R5 ;  /* 0x0000000500057308 */ /* 0x000e640000001000 */
[----:B-1----:R-:W-:-:S04]  /*106a0*/  FMUL R5, R3, R5 ;  /* 0x0000000503057220 */ /* 0x002fc80000400000 */
[----:B------:R-:W-:-:S04]  /*106b0*/  VIADD R5, R5, 0x2 ;  /* 0x0000000205057836 */ /* 0x000fc80000000000 */
[----:B------:R-:W-:Y:S01]  /*106c0*/  FMUL.RZ R0, R0, R5 ;  /* 0x0000000500007220 */ /* 0x000fe2000040c000 */
[----:B------:R-:W-:-:S05]  /*106d0*/  IMAD.MOV.U32 R5, RZ, RZ, 0x0 ;  /* 0x00000000ff057424 */ /* 0x000fca00078e00ff */
[----:B------:R-:W1:Y:S02]  /*106e0*/  F2I.U32.TRUNC.NTZ R0, R0 ;  /* 0x0000000000007305 */ /* 0x000e64000020f000 */
[----:B-1----:R-:W-:Y:S01]  /*106f0*/  LOP3.LUT R16, R0, 0xffff, RZ, 0xc0, !PT ;  /* 0x0000ffff00107812 */ /* 0x002fe200078ec0ff */
[----:B------:R-:W-:Y:S01]  /*10700*/  @!P0 IMAD.MOV.U32 R16, RZ, RZ, -0x1 ;  /* 0xffffffffff108424 */ /* 0x000fe200078e00ff */
[----:B------:R-:W-:Y:S06]  /*10710*/  RET.REL.NODEC R4 `(_ZN7cutlass13device_kernelINS_4fmha6kernel36Sm100FmhaBwdKernelTmaWarpSpecializedIN4cute5tupleIJiiiiNS5_IJNS5_IJiiEEEiEEEEEENS_6half_tEfNS5_IJNS4_1CILi128EEESB_NSA_ILi96EEESC_EEENS1_10collective6NoMaskEEEEEvNT_6ParamsE) ;  /* 0xfffffef804387950 */ /* 0x000fec0003c3ffff */
.L_x_311:
[----:B------:R-:W-:-:S00]  /*10720*/  BRA `(.L_x_311) ;  /* 0xfffffffc00fc7947 */ /* 0x000fc0000383ffff */
[----:B------:R-:W-:-:S00]  /*10730*/  NOP ;  /* 0x0000000000007918 */ /* 0x000fc00000000000 */
        /* <DEDUP_REMOVED lines=12> */
.L_x_320:


//--------------------- .nv.global.init           --------------------------
	.section	.nv.global.init,"aw",@progbits
.nv.global.init:
	.type		$str$25,@object
	.size		$str$25,($str$26 - $str$25)
$str$25:
        /*0000*/ 	.byte	0x28, 0x61, 0x64, 0x64, 0x72, 0x65, 0x73, 0x73, 0x20, 0x26, 0x20, 0x6d, 0x61, 0x73, 0x6b, 0x29
        /*0010*/ 	.byte	0x20, 0x3d, 0x3d, 0x20, 0x30, 0x00
	.type		$str$26,@object
	.size		$str$26,($str$24 - $str$26)
$str$26:
        /*0016*/ 	.byte	0x2f, 0x74, 0x6d, 0x70, 0x2f, 0x63, 0x75, 0x74, 0x6c, 0x61, 0x73, 0x73, 0x5f, 0x73, 0x77, 0x65
        /*0026*/ 	.byte	0x65, 0x70, 0x5f, 0x73, 0x72, 0x63, 0x2f, 0x69, 0x6e, 0x63, 0x6c, 0x75, 0x64, 0x65, 0x2f, 0x63
        /*0036*/ 	.byte	0x75, 0x74, 0x65, 0x2f, 0x70, 0x6f, 0x69, 0x6e, 0x74, 0x65, 0x72, 0x5f, 0x66, 0x6c, 0x61, 0x67
        /*0046*/ 	.byte	0x67, 0x65, 0x64, 0x2e, 0x68, 0x70, 0x70, 0x00
	.type		$str$24,@object
	.size		$str$24,($str$23 - $str$24)
$str$24:
        /*004e*/ 	.byte	0x2f, 0x74, 0x6d, 0x70, 0x2f, 0x63, 0x75, 0x74, 0x6c, 0x61, 0x73, 0x73, 0x5f, 0x73, 0x77, 0x65
        /*005e*/ 	.byte	0x65, 0x70, 0x5f, 0x73, 0x72, 0x63, 0x2f, 0x69, 0x6e, 0x63, 0x6c, 0x75, 0x64, 0x65, 0x2f, 0x63
        /*006e*/ 	.byte	0x75, 0x74, 0x65, 0x2f, 0x61, 0x74, 0x6f, 0x6d, 0x2f, 0x63, 0x6f, 0x70, 0x79, 0x5f, 0x74, 0x72
        /*007e*/ 	.byte	0x61, 0x69, 0x74, 0x73, 0x5f, 0x73, 0x6d, 0x31, 0x30, 0x30, 0x2e, 0x68, 0x70, 0x70, 0x00
	.type		$str$23,@object
	.size		$str$23,(__unnamed_3 - $str$23)
$str$23:
        /*008d*/ 	.byte	0x28, 0x28, 0x75, 0x69, 0x6e, 0x74, 0x33, 0x32, 0x5f, 0x74, 0x28, 0x74, 0x68, 0x72, 0x65, 0x61
        /*009d*/ 	.byte	0x64, 0x49, 0x64, 0x78, 0x2e, 0x78, 0x29, 0x20, 0x2f, 0x20, 0x33, 0x32, 0x29, 0x20, 0x25, 0x20
        /*00ad*/ 	.byte	0x34, 0x29, 0x20, 0x3d, 0x3d, 0x20, 0x28, 0x28, 0x28, 0x74, 0x6d, 0x65, 0x6d, 0x5f, 0x61, 0x64
        /*00bd*/ 	.byte	0x64, 0x72, 0x20, 0x3e, 0x3e, 0x20, 0x31, 0x36, 0x29, 0x20, 0x2f, 0x20, 0x33, 0x32, 0x29, 0x20
        /*00cd*/ 	.byte	0x25, 0x20, 0x34, 0x29, 0x00
	.type		__unnamed_3,@object
	.size		__unnamed_3,(__unnamed_1 - __unnamed_3)
__unnamed_3:
        /* <DEDUP_REMOVED lines=25> */
        /*0262*/ 	.byte	0x34, 0x3e, 0x3e, 0x3e, 0x3e, 0x20, 0x26, 0x5d, 0x00
	.type		__unnamed_1,@object
	.size		__unnamed_1,(__unnamed_2 - __unnamed_1)
__unnamed_1:
        /* <DEDUP_REMOVED lines=31> */
        /*045b*/ 	.byte	0x31, 0x3e, 0x3e, 0x3e, 0x5d, 0x00
	.type		__unnamed_2,@object
	.size		__unnamed_2,(__unnamed_4 - __unnamed_2)
__unnamed_2:
        /* <DEDUP_REMOVED lines=32> */
        /*0661*/ 	.byte	0x3c, 0x31, 0x33, 0x31, 0x30, 0x37, 0x32, 0x3e, 0x3e, 0x3e, 0x3e, 0x5d, 0x00
	.type		__unnamed_4,@object
	.size		__unnamed_4,(.L_4 - __unnamed_4)
__unnamed_4:
        /* <DEDUP_REMOVED lines=37> */
        /*08be*/ 	.byte	0x3a, 0x43, 0x3c, 0x30, 0x3e, 0x3e, 0x3e, 0x3e, 0x5d, 0x00
.L_4:


//--------------------- .nv.shared._ZN7cutlass13device_kernelINS_4fmha6kernel36Sm100FmhaBwdKernelTmaWarpSpecializedIN4cute5tupleIJiiiiNS5_IJNS5_IJiiEEEiEEEEEENS_6half_tEfNS5_IJNS4_1CILi128EEESB_NSA_ILi96EEESC_EEENS1_10collective6NoMaskEEEEEvNT_6ParamsE --------------------------
	.section	.nv.shared._ZN7cutlass13device_kernelINS_4fmha6kernel36Sm100FmhaBwdKernelTmaWarpSpecializedIN4cute5tupleIJiiiiNS5_IJNS5_IJiiEEEiEEEEEENS_6half_tEfNS5_IJNS4_1CILi128EEESB_NSA_ILi96EEESC_EEENS1_10collective6NoMaskEEEEEvNT_6ParamsE,"aw",@nobits
	.sectionflags	@""
	.align	16
	.zero		1024


//--------------------- .nv.shared.reserved.0     --------------------------
	.section	.nv.shared.reserved.0,"aw",@nobits
	.weak		__nv_reservedSMEM_offset_0_alias
	.size		__nv_reservedSMEM_offset_0_alias, 0, 64
	.other		__nv_reservedSMEM_offset_0_alias,@"STO_CUDA_RESERVED_SHARED STV_DEFAULT"
__nv_reservedSMEM_offset_0_alias:
	.zero		0
.nv.shared.reserved.0:
	.zero		64
	.weak		__nv_reservedSMEM_tcgen05_partition
	.type		__nv_reservedSMEM_tcgen05_partition,@object
	.size		__nv_reservedSMEM_tcgen05_partition,(.L_0 - __nv_reservedSMEM_tcgen05_partition)
__nv_reservedSMEM_tcgen05_partition:
	.zero		32
.L_0:


//--------------------- .nv.global                --------------------------
	.section	.nv.global,"aw",@nobits
.nv.global:
	.type		_ZN39_INTERNAL_a2993fe2_4_k_cu_69005160_37904cute1_E,@object
	.size		_ZN39_INTERNAL_a2993fe2_4_k_cu_69005160_37904cute1_E,(_ZN39_INTERNAL_a2993fe2_4_k_cu_69005160_37904cuda3std3__45__cpo6cbeginE - _ZN39_INTERNAL_a2993fe2_4_k_cu_69005160_37904cute1_E)
_ZN39_INTERNAL_a2993fe2_4_k_cu_69005160_37904cute1_E:
	.zero		1
	.type		_ZN39_INTERNAL_a2993fe2_4_k_cu_69005160_37904cuda3std3__45__cpo6cbeginE,@object
	.size		_ZN39_INTERNAL_a2993fe2_4_k_cu_69005160_37904cuda3std3__45__cpo6cbeginE,(_ZN39_INTERNAL_a2993fe2_4_k_cu_69005160_37904cuda3std3__48in_placeE - _ZN39_INTERNAL_a2993fe2_4_k_cu_69005160_37904cuda3std3__45__cpo6cbeginE)
_ZN39_INTERNAL_a2993fe2_4_k_cu_69005160_37904cuda3std3__45__cpo6cbeginE:
	.zero		1
	.type		_ZN39_INTERNAL_a2993fe2_4_k_cu_69005160_37904cuda3std3__48in_placeE,@object
	.size		_ZN39_INTERNAL_a2993fe2_4_k_cu_69005160_37904cuda3std3__48in_placeE,(_ZN39_INTERNAL_a2993fe2_4_k_cu_69005160_37904cuda3std6ranges3__45__cpo9iter_moveE - _ZN39_INTERNAL_a2993fe2_4_k_cu_69005160_37904cuda3std3__48in_placeE)
_ZN39_INTERNAL_a2993fe2_4_k_cu_69005160_37904cuda3std3__48in_placeE:
	.zero		1
	.type		_ZN39_INTERNAL_a2993fe2_4_k_cu_69005160_37904cuda3std6ranges3__45__cpo9iter_moveE,@object
	.size		_ZN39_INTERNAL_a2993fe2_4_k_cu_69005160_37904cuda3std6ranges3__45__cpo9iter_moveE,(_ZN39_INTERNAL_a2993fe2_4_k_cu_69005160_37904cuda3std3__45__cpo5beginE - _ZN39_INTERNAL_a2993fe2_4_k_cu_69005160_37904cuda3std6ranges3__45__cpo9iter_moveE)
_ZN39_INTERNAL_a2993fe2_4_k_cu_69005160_37904cuda3std6ranges3__45__cpo9iter_moveE:
	.zero		1
	.type		_ZN39_INTERNAL_a2993fe2_4_k_cu_69005160_37904cuda3std3__45__cpo5beginE,@object
	.size		_ZN39_INTERNAL_a2993fe2_4_k_cu_69005160_37904cuda3std3__45__cpo5beginE,(_ZN39_INTERNAL_a2993fe2_4_k_cu_69005160_37904cuda3std3__441_GLOBAL__N__a2993fe2_4_k_cu_69005160_37906ignoreE - _ZN39_INTERNAL_a2993fe2_4_k_cu_69005160_37904cuda3std3__45__cpo5beginE)
_ZN39_INTERNAL_a2993fe2_4_k_cu_69005160_37904cuda3std3__45__cpo5beginE:
	.zero		1
	.type		_ZN39_INTERNAL_a2993fe2_4_k_cu_69005160_37904cuda3std3__441_GLOBAL__N__a2993fe2_4_k_cu_69005160_37906ignoreE,@object
	.size		_ZN39_INTERNAL_a2993fe2_4_k_cu_69005160_37904cuda3std3__441_GLOBAL__N__a2993fe2_4_k_cu_69005160_37906ignoreE,(_ZN39_INTERNAL_a2993fe2_4_k_cu_69005160_37904cute7productE - _ZN39_INTERNAL_a2993fe2_4_k_cu_69005160_37904cuda3std3__441_GLOBAL__N__a2993fe2_4_k_cu_69005160_37906ignoreE)
_ZN39_INTERNAL_a2993fe2_4_k_cu_69005160_37904cuda3std3__441_GLOBAL__N__a2993fe2_4_k_cu_69005160_37906ignoreE:
	.zero		1
	.type		_ZN39_INTERNAL_a2993fe2_4_k_cu_69005160_37904cute7productE,@object
	.size		_ZN39_INTERNAL_a2993fe2_4_k_cu_69005160_37904cute7productE,(_ZN39_INTERNAL_a2993fe2_4_k_cu_69005160_37904cuda3std3__45__cpo3endE - _ZN39_INTERNAL_a2993fe2_4_k_cu_69005160_37904cute7productE)
_ZN39_INTERNAL_a2993fe2_4_k_cu_69005160_37904cute7productE:
	.zero		1
	.type		_ZN39_INTERNAL_a2993fe2_4_k_cu_69005160_37904cuda3std3__45__cpo3endE,@object
	.size		_ZN39_INTERNAL_a2993fe2_4_k_cu_69005160_37904cuda3std3__45__cpo3endE,(_ZN39_INTERNAL_a2993fe2_4_k_cu_69005160_37904cuda3std3__419piecewise_constructE - _ZN39_INTERNAL_a2993fe2_4_k_cu_69005160_37904cuda3std3__45__cpo3endE)
_ZN39_INTERNAL_a2993fe2_4_k_cu_69005160_37904cuda3std3__45__cpo3endE:
	.zero		1
	.type		_ZN39_INTERNAL_a2993fe2_4_k_cu_69005160_37904cuda3std3__419piecewise_constructE,@object
	.size		_ZN39_INTERNAL_a2993fe2_4_k_cu_69005160_37904cuda3std3__419piecewise_constructE,(_ZN39_INTERNAL_a2993fe2_4_k_cu_69005160_37904cuda3std3__45__cpo4cendE - _ZN39_INTERNAL_a2993fe2_4_k_cu_69005160_37904cuda3std3__419piecewise_constructE)
_ZN39_INTERNAL_a2993fe2_4_k_cu_69005160_37904cuda3std3__419piecewise_constructE:
	.zero		1
	.type		_ZN39_INTERNAL_a2993fe2_4_k_cu_69005160_37904cuda3std3__45__cpo4cendE,@object
	.size		_ZN39_INTERNAL_a2993fe2_4_k_cu_69005160_37904cuda3std3__45__cpo4cendE,(_ZN39_INTERNAL_a2993fe2_4_k_cu_69005160_37904cuda3std6ranges3__45__cpo4swapE - _ZN39_INTERNAL_a2993fe2_4_k_cu_69005160_37904cuda3std3__45__cpo4cendE)
_ZN39_INTERNAL_a2993fe2_4_k_cu_69005160_37904cuda3std3__45__cpo4cendE:
	.zero		1
	.type		_ZN39_INTERNAL_a2993fe2_4_k_cu_69005160_37904cuda3std6ranges3__45__cpo4swapE,@object
	.size		_ZN39_INTERNAL_a2993fe2_4_k_cu_69005160_37904cuda3std6ranges3__45__cpo4swapE,(.L_12 - _ZN39_INTERNAL_a2993fe2_4_k_cu_69005160_37904cuda3std6ranges3__45__cpo4swapE)
_ZN39_INTERNAL_a2993fe2_4_k_cu_69005160_37904cuda3std6ranges3__45__cpo4swapE:
	.zero		1
.L_12:


//--------------------- .nv.constant0._ZN7cutlass13device_kernelINS_4fmha6kernel36Sm100FmhaBwdKernelTmaWarpSpecializedIN4cute5tupleIJiiiiNS5_IJNS5_IJiiEEEiEEEEEENS_6half_tEfNS5_IJNS4_1CILi128EEESB_NSA_ILi96EEESC_EEENS1_10collective6NoMaskEEEEEvNT_6ParamsE --------------------------
	.section	.nv.constant0._ZN7cutlass13device_kernelINS_4fmha6kernel36Sm100FmhaBwdKernelTmaWarpSpecializedIN4cute5tupleIJiiiiNS5_IJNS5_IJiiEEEiEEEEEENS_6half_tEfNS5_IJNS4_1CILi128EEESB_NSA_ILi96EEESC_EEENS1_10collective6NoMaskEEEEEvNT_6ParamsE,"a",@progbits
	.sectionflags	@""
	.align	4
.nv.constant0._ZN7cutlass13device_kernelINS_4fmha6kernel36Sm100FmhaBwdKernelTmaWarpSpecializedIN4cute5tupleIJiiiiNS5_IJNS5_IJiiEEEiEEEEEENS_6half_tEfNS5_IJNS4_1CILi128EEESB_NSA_ILi96EEESC_EEENS1_10collective6NoMaskEEEEEvNT_6ParamsE:
	.zero		2560


//--------------------- SYMBOLS --------------------------

	.type		.nv.reservedSmem.offset0,@object
	.size		.nv.reservedSmem.offset0,0x4
	.type		.nv.reservedSmem.cap,@object
	.size		.nv.reservedSmem.cap,0x4
	.type		__assertfail,@function
